	.target	sm_90a

	.elftype	@"ET_EXEC"


//--------------------- .note.nv.tkinfo           --------------------------
	.section	.note.nv.tkinfo,"",@"SHT_NOTE"
	.sectionflags	@"SHF_NOTE_NV_TKINFO"
	.tkinfo
        /*0018*/ 	.word	0x00000002
        /*0030*/ 	.string	""
        /*0030*/ 	.string	"ptxas"
        /*0030*/ 	.string	"Cuda compilation tools, release 13.0, V13.0.88"
        /*0030*/ 	.string	"Build cuda_13.0.r13.0/compiler.36424714_0"
        /*0030*/ 	.string	"-arch sm_90a -m 64 "



//--------------------- .note.nv.cuinfo           --------------------------
	.section	.note.nv.cuinfo,"",@"SHT_NOTE"
	.sectionflags	@"SHF_NOTE_NV_CUINFO"
        /*0018*/ 	.short	0x0002
        /*001a*/ 	.short	0x005a
        /*001c*/ 	.short	0x0082
	.zero		2


//--------------------- .nv.info                  --------------------------
	.section	.nv.info,"",@"SHT_CUDA_INFO"
	.align	4


	//----- nvinfo : EIATTR_REGCOUNT
	.align		4
        /*0000*/ 	.byte	0x04, 0x2f
        /*0002*/ 	.short	(.L_15 - .L_14)
	.align		4
.L_14:
        /*0004*/ 	.word	index@(_ZN7cutlass13device_kernelINS_4gemm6kernel13GemmUniversalINS1_17GroupProblemShapeIN4cute5tupleIJiiiEEEEENS1_10collective13CollectiveMmaINS1_39MainloopSm90ArrayTmaGmmaWarpSpecializedILi3ENS6_IJNS5_1CILi2EEENSC_ILi1EEESE_EEENS1_43KernelPtrArrayTmaWarpSpecializedCooperativeEEENS6_IJNSC_ILi256EEESI_NSC_ILi64EEEEEENS_10bfloat16_tEPNS6_IJlSE_NSC_ILi0EEEEEESL_SO_NS5_8TiledMMAINS5_8MMA_AtomIJNS5_4SM904GMMA28MMA_64x256x16_F32BF16BF16_SSILNSS_5MajorE0ELSU_0ELNSS_7ScaleInE1ELSV_1EEEEEENS5_6LayoutISF_NS6_IJSE_SM_SM_EEEEENS6_IJNS5_10UnderscoreES11_S11_EEEEENS5_13SM90_TMA_LOADENS5_14ComposedLayoutINS5_7SwizzleILi3ELi4ELi3EEENS5_18smem_ptr_flag_bitsILi16EEENSY_INS6_IJNSC_ILi8EEESJ_EEENS6_IJSJ_SE_EEEEEEEvNS5_8identityENS5_23SM90_TMA_LOAD_MULTICASTES1E_vS1F_EENS_8epilogue10collective18CollectiveEpilogueINS1I_30Sm90PtrArrayTmaWarpSpecializedILi4ELi2ELi16ELb1ELb0ELi2EEEJSK_NS6_IJNSC_ILi128EEENSC_ILi32EEEEEENS_6half_tEPNS6_IJSE_lSM_EEES1Q_S1S_NS1I_6fusion15FusionCallbacksIS1M_NS1T_17LinearCombinationIS1Q_fS1Q_fLNS_15FloatRoundStyleE2EEESK_S1P_JEEES14_NS15_IS17_S19_NSY_INS6_IJSJ_S1A_EEENS6_IJSE_SJ_EEEEEEENS5_17SM75_U16x8_LDSM_TENS5_14SM90_TMA_STOREES22_NS5_17SM90_U16x8_STSM_TENS5_9Copy_AtomIJNS5_17SM90_U32x4_STSM_NES1Q_EEEvEEEvvEEEEvNT_6ParamsE)
        /*0008*/ 	.word	0x000000a8


	//----- nvinfo : EIATTR_FRAME_SIZE
	.align		4
.L_15:
        /*000c*/ 	.byte	0x04, 0x11
        /*000e*/ 	.short	(.L_17 - .L_16)
	.align		4
.L_16:
        /*0010*/ 	.word	index@($__internal_0_$__cuda_sm20_div_u64)
        /*0014*/ 	.word	0x00000800


	//----- nvinfo : EIATTR_FRAME_SIZE
	.align		4
.L_17:
        /*0018*/ 	.byte	0x04, 0x11
        /*001a*/ 	.short	(.L_19 - .L_18)
	.align		4
.L_18:
        /*001c*/ 	.word	index@(_ZN7cutlass13device_kernelINS_4gemm6kernel13GemmUniversalINS1_17GroupProblemShapeIN4cute5tupleIJiiiEEEEENS1_10collective13CollectiveMmaINS1_39MainloopSm90ArrayTmaGmmaWarpSpecializedILi3ENS6_IJNS5_1CILi2EEENSC_ILi1EEESE_EEENS1_43KernelPtrArrayTmaWarpSpecializedCooperativeEEENS6_IJNSC_ILi256EEESI_NSC_ILi64EEEEEENS_10bfloat16_tEPNS6_IJlSE_NSC_ILi0EEEEEESL_SO_NS5_8TiledMMAINS5_8MMA_AtomIJNS5_4SM904GMMA28MMA_64x256x16_F32BF16BF16_SSILNSS_5MajorE0ELSU_0ELNSS_7ScaleInE1ELSV_1EEEEEENS5_6LayoutISF_NS6_IJSE_SM_SM_EEEEENS6_IJNS5_10UnderscoreES11_S11_EEEEENS5_13SM90_TMA_LOADENS5_14ComposedLayoutINS5_7SwizzleILi3ELi4ELi3EEENS5_18smem_ptr_flag_bitsILi16EEENSY_INS6_IJNSC_ILi8EEESJ_EEENS6_IJSJ_SE_EEEEEEEvNS5_8identityENS5_23SM90_TMA_LOAD_MULTICASTES1E_vS1F_EENS_8epilogue10collective18CollectiveEpilogueINS1I_30Sm90PtrArrayTmaWarpSpecializedILi4ELi2ELi16ELb1ELb0ELi2EEEJSK_NS6_IJNSC_ILi128EEENSC_ILi32EEEEEENS_6half_tEPNS6_IJSE_lSM_EEES1Q_S1S_NS1I_6fusion15FusionCallbacksIS1M_NS1T_17LinearCombinationIS1Q_fS1Q_fLNS_15FloatRoundStyleE2EEESK_S1P_JEEES14_NS15_IS17_S19_NSY_INS6_IJSJ_S1A_EEENS6_IJSE_SJ_EEEEEEENS5_17SM75_U16x8_LDSM_TENS5_14SM90_TMA_STOREES22_NS5_17SM90_U16x8_STSM_TENS5_9Copy_AtomIJNS5_17SM90_U32x4_STSM_NES1Q_EEEvEEEvvEEEEvNT_6ParamsE)
        /*0020*/ 	.word	0x00000800


	//----- nvinfo : EIATTR_MIN_STACK_SIZE
	.align		4
.L_19:
        /*0024*/ 	.byte	0x04, 0x12
        /*0026*/ 	.short	(.L_21 - .L_20)
	.align		4
.L_20:
        /*0028*/ 	.word	index@(_ZN7cutlass13device_kernelINS_4gemm6kernel13GemmUniversalINS1_17GroupProblemShapeIN4cute5tupleIJiiiEEEEENS1_10collective13CollectiveMmaINS1_39MainloopSm90ArrayTmaGmmaWarpSpecializedILi3ENS6_IJNS5_1CILi2EEENSC_ILi1EEESE_EEENS1_43KernelPtrArrayTmaWarpSpecializedCooperativeEEENS6_IJNSC_ILi256EEESI_NSC_ILi64EEEEEENS_10bfloat16_tEPNS6_IJlSE_NSC_ILi0EEEEEESL_SO_NS5_8TiledMMAINS5_8MMA_AtomIJNS5_4SM904GMMA28MMA_64x256x16_F32BF16BF16_SSILNSS_5MajorE0ELSU_0ELNSS_7ScaleInE1ELSV_1EEEEEENS5_6LayoutISF_NS6_IJSE_SM_SM_EEEEENS6_IJNS5_10UnderscoreES11_S11_EEEEENS5_13SM90_TMA_LOADENS5_14ComposedLayoutINS5_7SwizzleILi3ELi4ELi3EEENS5_18smem_ptr_flag_bitsILi16EEENSY_INS6_IJNSC_ILi8EEESJ_EEENS6_IJSJ_SE_EEEEEEEvNS5_8identityENS5_23SM90_TMA_LOAD_MULTICASTES1E_vS1F_EENS_8epilogue10collective18CollectiveEpilogueINS1I_30Sm90PtrArrayTmaWarpSpecializedILi4ELi2ELi16ELb1ELb0ELi2EEEJSK_NS6_IJNSC_ILi128EEENSC_ILi32EEEEEENS_6half_tEPNS6_IJSE_lSM_EEES1Q_S1S_NS1I_6fusion15FusionCallbacksIS1M_NS1T_17LinearCombinationIS1Q_fS1Q_fLNS_15FloatRoundStyleE2EEESK_S1P_JEEES14_NS15_IS17_S19_NSY_INS6_IJSJ_S1A_EEENS6_IJSE_SJ_EEEEEEENS5_17SM75_U16x8_LDSM_TENS5_14SM90_TMA_STOREES22_NS5_17SM90_U16x8_STSM_TENS5_9Copy_AtomIJNS5_17SM90_U32x4_STSM_NES1Q_EEEvEEEvvEEEEvNT_6ParamsE)
        /*002c*/ 	.word	0x00000800
.L_21:


//--------------------- .nv.compat                --------------------------
	.section	.nv.compat,"",@"SHT_CUDA_COMPAT_INFO"
	.align	4
        /*0000*/ 	.byte	0x02, 0x09, 0x01, 0x00, 0x02, 0x02, 0x04, 0x00, 0x02, 0x05, 0x05, 0x00, 0x03, 0x07, 0x01, 0x01
        /*0010*/ 	.byte	0x02, 0x03, 0x03, 0x00, 0x02, 0x06, 0x01, 0x00, 0x04, 0x0b, 0x08, 0x00, 0x00, 0x00, 0x00, 0x00
        /*0020*/ 	.byte	0x00, 0x00, 0x00, 0x00


//--------------------- .nv.info._ZN7cutlass13device_kernelINS_4gemm6kernel13GemmUniversalINS1_17GroupProblemShapeIN4cute5tupleIJiiiEEEEENS1_10collective13CollectiveMmaINS1_39MainloopSm90ArrayTmaGmmaWarpSpecializedILi3ENS6_IJNS5_1CILi2EEENSC_ILi1EEESE_EEENS1_43KernelPtrArrayTmaWarpSpecializedCooperativeEEENS6_IJNSC_ILi256EEESI_NSC_ILi64EEEEEENS_10bfloat16_tEPNS6_IJlSE_NSC_ILi0EEEEEESL_SO_NS5_8TiledMMAINS5_8MMA_AtomIJNS5_4SM904GMMA28MMA_64x256x16_F32BF16BF16_SSILNSS_5MajorE0ELSU_0ELNSS_7ScaleInE1ELSV_1EEEEEENS5_6LayoutISF_NS6_IJSE_SM_SM_EEEEENS6_IJNS5_10UnderscoreES11_S11_EEEEENS5_13SM90_TMA_LOADENS5_14ComposedLayoutINS5_7SwizzleILi3ELi4ELi3EEENS5_18smem_ptr_flag_bitsILi16EEENSY_INS6_IJNSC_ILi8EEESJ_EEENS6_IJSJ_SE_EEEEEEEvNS5_8identityENS5_23SM90_TMA_LOAD_MULTICASTES1E_vS1F_EENS_8epilogue10collective18CollectiveEpilogueINS1I_30Sm90PtrArrayTmaWarpSpecializedILi4ELi2ELi16ELb1ELb0ELi2EEEJSK_NS6_IJNSC_ILi128EEENSC_ILi32EEEEEENS_6half_tEPNS6_IJSE_lSM_EEES1Q_S1S_NS1I_6fusion15FusionCallbacksIS1M_NS1T_17LinearCombinationIS1Q_fS1Q_fLNS_15FloatRoundStyleE2EEESK_S1P_JEEES14_NS15_IS17_S19_NSY_INS6_IJSJ_S1A_EEENS6_IJSE_SJ_EEEEEEENS5_17SM75_U16x8_LDSM_TENS5_14SM90_TMA_STOREES22_NS5_17SM90_U16x8_STSM_TENS5_9Copy_AtomIJNS5_17SM90_U32x4_STSM_NES1Q_EEEvEEEvvEEEEvNT_6ParamsE --------------------------
	.section	.nv.info._ZN7cutlass13device_kernelINS_4gemm6kernel13GemmUniversalINS1_17GroupProblemShapeIN4cute5tupleIJiiiEEEEENS1_10collective13CollectiveMmaINS1_39MainloopSm90ArrayTmaGmmaWarpSpecializedILi3ENS6_IJNS5_1CILi2EEENSC_ILi1EEESE_EEENS1_43KernelPtrArrayTmaWarpSpecializedCooperativeEEENS6_IJNSC_ILi256EEESI_NSC_ILi64EEEEEENS_10bfloat16_tEPNS6_IJlSE_NSC_ILi0EEEEEESL_SO_NS5_8TiledMMAINS5_8MMA_AtomIJNS5_4SM904GMMA28MMA_64x256x16_F32BF16BF16_SSILNSS_5MajorE0ELSU_0ELNSS_7ScaleInE1ELSV_1EEEEEENS5_6LayoutISF_NS6_IJSE_SM_SM_EEEEENS6_IJNS5_10UnderscoreES11_S11_EEEEENS5_13SM90_TMA_LOADENS5_14ComposedLayoutINS5_7SwizzleILi3ELi4ELi3EEENS5_18smem_ptr_flag_bitsILi16EEENSY_INS6_IJNSC_ILi8EEESJ_EEENS6_IJSJ_SE_EEEEEEEvNS5_8identityENS5_23SM90_TMA_LOAD_MULTICASTES1E_vS1F_EENS_8epilogue10collective18CollectiveEpilogueINS1I_30Sm90PtrArrayTmaWarpSpecializedILi4ELi2ELi16ELb1ELb0ELi2EEEJSK_NS6_IJNSC_ILi128EEENSC_ILi32EEEEEENS_6half_tEPNS6_IJSE_lSM_EEES1Q_S1S_NS1I_6fusion15FusionCallbacksIS1M_NS1T_17LinearCombinationIS1Q_fS1Q_fLNS_15FloatRoundStyleE2EEESK_S1P_JEEES14_NS15_IS17_S19_NSY_INS6_IJSJ_S1A_EEENS6_IJSE_SJ_EEEEEEENS5_17SM75_U16x8_LDSM_TENS5_14SM90_TMA_STOREES22_NS5_17SM90_U16x8_STSM_TENS5_9Copy_AtomIJNS5_17SM90_U32x4_STSM_NES1Q_EEEvEEEvvEEEEvNT_6ParamsE,"",@"SHT_CUDA_INFO"
	.sectionflags	@""
	.align	4


	//----- nvinfo : EIATTR_CUDA_API_VERSION
	.align		4
        /*0000*/ 	.byte	0x04, 0x37
        /*0002*/ 	.short	(.L_23 - .L_22)
.L_22:
        /*0004*/ 	.word	0x00000082


	//----- nvinfo : EIATTR_KPARAM_INFO
	.align		4
.L_23:
        /*0008*/ 	.byte	0x04, 0x17
        /*000a*/ 	.short	(.L_25 - .L_24)
.L_24:
        /*000c*/ 	.word	0x00000000
        /*0010*/ 	.short	0x0000
        /*0012*/ 	.short	0x0070
        /*0014*/ 	.byte	0x00, 0xf0, 0x01, 0x1c


	//----- nvinfo : EIATTR_SPARSE_MMA_MASK
	.align		4
.L_25:
        /*0018*/ 	.byte	0x03, 0x50
        /*001a*/ 	.short	0x0000


	//----- nvinfo : EIATTR_MAXREG_COUNT
	.align		4
        /*001c*/ 	.byte	0x03, 0x1b
        /*001e*/ 	.short	0x00a8


	//----- nvinfo : EIATTR_NUM_BARRIERS
	.align		4
        /*0020*/ 	.byte	0x02, 0x4c
        /*0022*/ 	.byte	0x02
	.zero		1


	//----- nvinfo : EIATTR_EXTERNS
	.align		4
        /*0024*/ 	.byte	0x04, 0x0f
        /*0026*/ 	.short	(.L_27 - .L_26)


	//   ....[0]....
	.align		4
.L_26:
        /*0028*/ 	.word	index@(__assertfail)


	//----- nvinfo : EIATTR_ANNOTATIONS
	.align		4
.L_27:
        /*002c*/ 	.byte	0x04, 0x55
        /*002e*/ 	.short	(.L_29 - .L_28)


	//   ....[0]....
.L_28:
        /*0030*/ 	.word	0x00000001
        /*0034*/ 	.byte	0x40, 0x3a, 0x00, 0x00, 0x01, 0x00, 0x00, 0x00, 0x80, 0x3a, 0x00, 0x00, 0x01, 0x00, 0x00, 0x00
        /* <DEDUP_REMOVED lines=790> */
        /*31a4*/ 	.byte	0x00, 0x6c, 0x01, 0x00, 0x01, 0x00, 0x00, 0x00, 0x50, 0x6c, 0x01, 0x00


	//----- nvinfo : EIATTR_MERCURY_ISA_VERSION
	.align		4
.L_29:
        /*31b0*/ 	.byte	0x03, 0x5f
        /*31b2*/ 	.short	0x0101


	//----- nvinfo : EIATTR_INT_WARP_WIDE_INSTR_OFFSETS
	.align		4
        /*31b4*/ 	.byte	0x04, 0x31
        /*31b6*/ 	.short	(.L_31 - .L_30)


	//   ....[0]....
.L_30:
        /*31b8*/ 	.word	0x000012c0


	//   ....[1]....
        /*31bc*/ 	.word	0x000012e0


	//   ....[2]....
        /*31c0*/ 	.word	0x00001410


	//----- nvinfo : EIATTR_COOP_GROUP_MASK_REGIDS
	.align		4
.L_31:
        /*31c4*/ 	.byte	0x04, 0x29
        /*31c6*/ 	.short	(.L_33 - .L_32)


	//   ....[0]....
.L_32:
        /*31c8*/ 	.word	0xffffffff


	//   ....[1]....
        /*31cc*/ 	.word	0xffffffff


	//   ....[2]....
        /*31d0*/ 	.word	0xffffffff


	//   ....[3]....
        /*31d4*/ 	.word	0xffffffff


	//   ....[4]....
        /*31d8*/ 	.word	0xffffffff


	//   ....[5]....
        /*31dc*/ 	.word	0xffffffff


	//   ....[6]....
        /*31e0*/ 	.word	0xffffffff


	//   ....[7]....
        /*31e4*/ 	.word	0xffffffff


	//   ....[8]....
        /*31e8*/ 	.word	0xffffffff


	//   ....[9]....
        /*31ec*/ 	.word	0xffffffff


	//   ....[10]....
        /*31f0*/ 	.word	0xffffffff


	//   ....[11]....
        /*31f4*/ 	.word	0xffffffff


	//   ....[12]....
        /*31f8*/ 	.word	0xffffffff


	//   ....[13]....
        /*31fc*/ 	.word	0xffffffff


	//   ....[14]....
        /*3200*/ 	.word	0xffffffff


	//   ....[15]....
        /*3204*/ 	.word	0xffffffff


	//   ....[16]....
        /*3208*/ 	.word	0xffffffff


	//   ....[17]....
        /*320c*/ 	.word	0xffffffff


	//   ....[18]....
        /*3210*/ 	.word	0xffffffff


	//   ....[19]....
        /*3214*/ 	.word	0xffffffff


	//   ....[20]....
        /*3218*/ 	.word	0xffffffff


	//   ....[21]....
        /*321c*/ 	.word	0xffffffff


	//   ....[22]....
        /*3220*/ 	.word	0xffffffff


	//   ....[23]....
        /*3224*/ 	.word	0xffffffff


	//   ....[24]....
        /*3228*/ 	.word	0xffffffff


	//   ....[25]....
        /*322c*/ 	.word	0xffffffff


	//   ....[26]....
        /*3230*/ 	.word	0xffffffff


	//   ....[27]....
        /*3234*/ 	.word	0xffffffff


	//   ....[28]....
        /*3238*/ 	.word	0xffffffff


	//   ....[29]....
        /*323c*/ 	.word	0xffffffff


	//   ....[30]....
        /*3240*/ 	.word	0xffffffff


	//   ....[31]....
        /*3244*/ 	.word	0xffffffff


	//   ....[32]....
        /*3248*/ 	.word	0xffffffff


	//   ....[33]....
        /*324c*/ 	.word	0xffffffff


	//   ....[34]....
        /*3250*/ 	.word	0xffffffff


	//   ....[35]....
        /*3254*/ 	.word	0xffffffff


	//   ....[36]....
        /*3258*/ 	.word	0xffffffff


	//   ....[37]....
        /*325c*/ 	.word	0xffffffff


	//   ....[38]....
        /*3260*/ 	.word	0xffffffff


	//   ....[39]....
        /*3264*/ 	.word	0xffffffff


	//   ....[40]....
        /*3268*/ 	.word	0xffffffff


	//   ....[41]....
        /*326c*/ 	.word	0xffffffff


	//   ....[42]....
        /*3270*/ 	.word	0xffffffff


	//   ....[43]....
        /*3274*/ 	.word	0xffffffff


	//   ....[44]....
        /*3278*/ 	.word	0xffffffff


	//   ....[45]....
        /*327c*/ 	.word	0xffffffff


	//   ....[46]....
        /*3280*/ 	.word	0xffffffff


	//   ....[47]....
        /*3284*/ 	.word	0xffffffff


	//   ....[48]....
        /*3288*/ 	.word	0xffffffff


	//   ....[49]....
        /*328c*/ 	.word	0xffffffff


	//   ....[50]....
        /*3290*/ 	.word	0xffffffff


	//   ....[51]....
        /*3294*/ 	.word	0xffffffff


	//   ....[52]....
        /*3298*/ 	.word	0xffffffff


	//   ....[53]....
        /*329c*/ 	.word	0xffffffff


	//   ....[54]....
        /*32a0*/ 	.word	0xffffffff


	//   ....[55]....
        /*32a4*/ 	.word	0xffffffff


	//   ....[56]....
        /*32a8*/ 	.word	0xffffffff


	//   ....[57]....
        /*32ac*/ 	.word	0xffffffff


	//   ....[58]....
        /*32b0*/ 	.word	0xffffffff


	//   ....[59]....
        /*32b4*/ 	.word	0xffffffff


	//   ....[60]....
        /*32b8*/ 	.word	0xffffffff


	//   ....[61]....
        /*32bc*/ 	.word	0xffffffff


	//   ....[62]....
        /*32c0*/ 	.word	0xffffffff


	//   ....[63]....
        /*32c4*/ 	.word	0xffffffff


	//   ....[64]....
        /*32c8*/ 	.word	0xffffffff


	//   ....[65]....
        /*32cc*/ 	.word	0xffffffff


	//   ....[66]....
        /*32d0*/ 	.word	0xffffffff


	//   ....[67]....
        /*32d4*/ 	.word	0xffffffff


	//   ....[68]....
        /*32d8*/ 	.word	0xffffffff


	//   ....[69]....
        /*32dc*/ 	.word	0xffffffff


	//   ....[70]....
        /*32e0*/ 	.word	0xffffffff


	//   ....[71]....
        /*32e4*/ 	.word	0xffffffff


	//   ....[72]....
        /*32e8*/ 	.word	0xffffffff


	//   ....[73]....
        /*32ec*/ 	.word	0xffffffff


	//   ....[74]....
        /*32f0*/ 	.word	0xffffffff


	//   ....[75]....
        /*32f4*/ 	.word	0xffffffff


	//   ....[76]....
        /*32f8*/ 	.word	0xffffffff


	//   ....[77]....
        /*32fc*/ 	.word	0xffffffff


	//   ....[78]....
        /*3300*/ 	.word	0xffffffff


	//   ....[79]....
        /*3304*/ 	.word	0x0500000f


	//----- nvinfo : EIATTR_COOP_GROUP_INSTR_OFFSETS
	.align		4
.L_33:
        /*3308*/ 	.byte	0x04, 0x28
        /*330a*/ 	.short	(.L_35 - .L_34)


	//   ....[0]....
.L_34:
        /*330c*/ 	.word	0x00000850


	//   ....[1]....
        /*3310*/ 	.word	0x000008a0


	//   ....[2]....
        /*3314*/ 	.word	0x00000d30


	//   ....[3]....
        /*3318*/ 	.word	0x00000f10


	//   ....[4]....
        /*331c*/ 	.word	0x00001180


	//   ....[5]....
        /*3320*/ 	.word	0x00001530


	//   ....[6]....
        /*3324*/ 	.word	0x00001c90


	//   ....[7]....
        /*3328*/ 	.word	0x00001cc0


	//   ....[8]....
        /*332c*/ 	.word	0x00001d40


	//   ....[9]....
        /*3330*/ 	.word	0x00001d50


	//   ....[10]....
        /*3334*/ 	.word	0x00001d90


	//   ....[11]....
        /*3338*/ 	.word	0x00001db0


	//   ....[12]....
        /*333c*/ 	.word	0x00001df0


	//   ....[13]....
        /*3340*/ 	.word	0x00001e10


	//   ....[14]....
        /*3344*/ 	.word	0x00001e50


	//   ....[15]....
        /*3348*/ 	.word	0x00001e70


	//   ....[16]....
        /*334c*/ 	.word	0x00001ee0


	//   ....[17]....
        /*3350*/ 	.word	0x00002000


	//   ....[18]....
        /*3354*/ 	.word	0x00002080


	//   ....[19]....
        /*3358*/ 	.word	0x00002660


	//   ....[20]....
        /*335c*/ 	.word	0x00002670


	//   ....[21]....
        /*3360*/ 	.word	0x000026c0


	//   ....[22]....
        /*3364*/ 	.word	0x000026d0


	//   ....[23]....
        /*3368*/ 	.word	0x00002720


	//   ....[24]....
        /*336c*/ 	.word	0x00002730


	//   ....[25]....
        /*3370*/ 	.word	0x00002780


	//   ....[26]....
        /*3374*/ 	.word	0x00002790


	//   ....[27]....
        /*3378*/ 	.word	0x000027e0


	//   ....[28]....
        /*337c*/ 	.word	0x000027f0


	//   ....[29]....
        /*3380*/ 	.word	0x00002880


	//   ....[30]....
        /*3384*/ 	.word	0x000028e0


	//   ....[31]....
        /*3388*/ 	.word	0x00002970


	//   ....[32]....
        /*338c*/ 	.word	0x00002990


	//   ....[33]....
        /*3390*/ 	.word	0x000029a0


	//   ....[34]....
        /*3394*/ 	.word	0x000029b0


	//   ....[35]....
        /*3398*/ 	.word	0x000029c0


	//   ....[36]....
        /*339c*/ 	.word	0x000029d0


	//   ....[37]....
        /*33a0*/ 	.word	0x00002f70


	//   ....[38]....
        /*33a4*/ 	.word	0x00003210


	//   ....[39]....
        /*33a8*/ 	.word	0x000035c0


	//   ....[40]....
        /*33ac*/ 	.word	0x00004420


	//   ....[41]....
        /*33b0*/ 	.word	0x00013c30


	//   ....[42]....
        /*33b4*/ 	.word	0x00014110


	//   ....[43]....
        /*33b8*/ 	.word	0x000144b0


	//   ....[44]....
        /*33bc*/ 	.word	0x000166d0


	//   ....[45]....
        /*33c0*/ 	.word	0x00016e00


	//   ....[46]....
        /*33c4*/ 	.word	0x00017350


	//   ....[47]....
        /*33c8*/ 	.word	0x000181e0


	//   ....[48]....
        /*33cc*/ 	.word	0x00018f80


	//   ....[49]....
        /*33d0*/ 	.word	0x00018fa0


	//   ....[50]....
        /*33d4*/ 	.word	0x00018ff0


	//   ....[51]....
        /*33d8*/ 	.word	0x00019010


	//   ....[52]....
        /*33dc*/ 	.word	0x00019050


	//   ....[53]....
        /*33e0*/ 	.word	0x00019080


	//   ....[54]....
        /*33e4*/ 	.word	0x000190c0


	//   ....[55]....
        /*33e8*/ 	.word	0x000190f0


	//   ....[56]....
        /*33ec*/ 	.word	0x00019130


	//   ....[57]....
        /*33f0*/ 	.word	0x00019160


	//   ....[58]....
        /*33f4*/ 	.word	0x000191f0


	//   ....[59]....
        /*33f8*/ 	.word	0x00019310


	//   ....[60]....
        /*33fc*/ 	.word	0x00019330


	//   ....[61]....
        /*3400*/ 	.word	0x00019990


	//   ....[62]....
        /*3404*/ 	.word	0x000199a0


	//   ....[63]....
        /*3408*/ 	.word	0x000199f0


	//   ....[64]....
        /*340c*/ 	.word	0x00019a00


	//   ....[65]....
        /*3410*/ 	.word	0x00019a50


	//   ....[66]....
        /*3414*/ 	.word	0x00019a60


	//   ....[67]....
        /*3418*/ 	.word	0x00019ab0


	//   ....[68]....
        /*341c*/ 	.word	0x00019ac0


	//   ....[69]....
        /*3420*/ 	.word	0x00019b10


	//   ....[70]....
        /*3424*/ 	.word	0x00019b20


	//   ....[71]....
        /*3428*/ 	.word	0x00019bb0


	//   ....[72]....
        /*342c*/ 	.word	0x00019c20


	//   ....[73]....
        /*3430*/ 	.word	0x00019cb0


	//   ....[74]....
        /*3434*/ 	.word	0x00019cd0


	//   ....[75]....
        /*3438*/ 	.word	0x00019ce0


	//   ....[76]....
        /*343c*/ 	.word	0x00019cf0


	//   ....[77]....
        /*3440*/ 	.word	0x00019d00


	//   ....[78]....
        /*3444*/ 	.word	0x00019d10


	//   ....[79]....
        /*3448*/ 	.word	0x0001ba40


	//----- nvinfo : EIATTR_REG_RECONFIG
	.align		4
.L_35:
        /*344c*/ 	.byte	0x01, 0x54
	.zero		2


	//----- nvinfo : EIATTR_SYSCALL_OFFSETS
	.align		4
        /*3450*/ 	.byte	0x04, 0x46
        /*3452*/ 	.short	(.L_37 - .L_36)


	//   ....[0]....
.L_36:
        /*3454*/ 	.word	0x0000c9d0


	//   ....[1]....
        /*3458*/ 	.word	0x0000cac0


	//----- nvinfo : EIATTR_MBARRIER_INSTR_OFFSETS
	.align		4
.L_37:
        /*345c*/ 	.byte	0x04, 0x39
        /*345e*/ 	.short	(.L_39 - .L_38)


	//   ....[0]....
.L_38:
        /*3460*/ 	.word	0x00000c10
        /*3464*/ 	.word	0x000000ff
        /*3468*/ 	.word	0x00038400
        /*346c*/ 	.short	0x0100
        /*346e*/ 	.byte	0x0b
	.zero		1


	//   ....[1]....
        /*3470*/ 	.word	0x00000c20
        /*3474*/ 	.word	0x000000ff
        /*3478*/ 	.word	0x00038440
        /*347c*/ 	.short	0x0100
        /*347e*/ 	.byte	0x0b
	.zero		1


	//   ....[2]....
        /*3480*/ 	.word	0x00000c30
        /*3484*/ 	.word	0x000000ff
        /*3488*/ 	.word	0x00038408
        /*348c*/ 	.short	0x0100
        /*348e*/ 	.byte	0x0b
	.zero		1


	//   ....[3]....
        /*3490*/ 	.word	0x00000c40
        /*3494*/ 	.word	0x000000ff
        /*3498*/ 	.word	0x00038448
        /*349c*/ 	.short	0x0100
        /*349e*/ 	.byte	0x0b
	.zero		1


	//   ....[4]....
        /*34a0*/ 	.word	0x00000c50
        /*34a4*/ 	.word	0x000000ff
        /*34a8*/ 	.word	0x00038410
        /*34ac*/ 	.short	0x0100
        /*34ae*/ 	.byte	0x0b
	.zero		1


	//   ....[5]....
        /*34b0*/ 	.word	0x00000c60
        /*34b4*/ 	.word	0x000000ff
        /*34b8*/ 	.word	0x00038450
        /*34bc*/ 	.short	0x0100
        /*34be*/ 	.byte	0x0b
	.zero		1


	//   ....[6]....
        /*34c0*/ 	.word	0x00000c70
        /*34c4*/ 	.word	0x000000ff
        /*34c8*/ 	.word	0x00038418
        /*34cc*/ 	.short	0x0100
        /*34ce*/ 	.byte	0x0b
	.zero		1


	//   ....[7]....
        /*34d0*/ 	.word	0x00000c80
        /*34d4*/ 	.word	0x000000ff
        /*34d8*/ 	.word	0x00038458
        /*34dc*/ 	.short	0x0100
        /*34de*/ 	.byte	0x0b
	.zero		1


	//   ....[8]....
        /*34e0*/ 	.word	0x00000c90
        /*34e4*/ 	.word	0x000000ff
        /*34e8*/ 	.word	0x00038420
        /*34ec*/ 	.short	0x0100
        /*34ee*/ 	.byte	0x0b
	.zero		1


	//   ....[9]....
        /*34f0*/ 	.word	0x00000ca0
        /*34f4*/ 	.word	0x000000ff
        /*34f8*/ 	.word	0x00038460
        /*34fc*/ 	.short	0x0100
        /*34fe*/ 	.byte	0x0b
	.zero		1


	//   ....[10]....
        /*3500*/ 	.word	0x00000cb0
        /*3504*/ 	.word	0x000000ff
        /*3508*/ 	.word	0x00038428
        /*350c*/ 	.short	0x0100
        /*350e*/ 	.byte	0x0b
	.zero		1


	//   ....[11]....
        /*3510*/ 	.word	0x00000cc0
        /*3514*/ 	.word	0x000000ff
        /*3518*/ 	.word	0x00038468
        /*351c*/ 	.short	0x0100
        /*351e*/ 	.byte	0x0b
	.zero		1


	//   ....[12]....
        /*3520*/ 	.word	0x00000cd0
        /*3524*/ 	.word	0x000000ff
        /*3528*/ 	.word	0x00038430
        /*352c*/ 	.short	0x0100
        /*352e*/ 	.byte	0x0b
	.zero		1


	//   ....[13]....
        /*3530*/ 	.word	0x00000ce0
        /*3534*/ 	.word	0x000000ff
        /*3538*/ 	.word	0x00038470
        /*353c*/ 	.short	0x0100
        /*353e*/ 	.byte	0x0b
	.zero		1


	//   ....[14]....
        /*3540*/ 	.word	0x00000cf0
        /*3544*/ 	.word	0x000000ff
        /*3548*/ 	.word	0x00038438
        /*354c*/ 	.short	0x0100
        /*354e*/ 	.byte	0x0b
	.zero		1


	//   ....[15]....
        /*3550*/ 	.word	0x00000d00
        /*3554*/ 	.word	0x000000ff
        /*3558*/ 	.word	0x00038478
        /*355c*/ 	.short	0x0100
        /*355e*/ 	.byte	0x0b
	.zero		1


	//   ....[16]....
        /*3560*/ 	.word	0x00000ea0
        /*3564*/ 	.word	0x000000ff
        /*3568*/ 	.word	0x00038480
        /*356c*/ 	.short	0x0100
        /*356e*/ 	.byte	0x0b
	.zero		1


	//   ....[17]....
        /*3570*/ 	.word	0x00000eb0
        /*3574*/ 	.word	0x000000ff
        /*3578*/ 	.word	0x00038498
        /*357c*/ 	.short	0x0100
        /*357e*/ 	.byte	0x0b
	.zero		1


	//   ....[18]....
        /*3580*/ 	.word	0x00000ec0
        /*3584*/ 	.word	0x000000ff
        /*3588*/ 	.word	0x00038488
        /*358c*/ 	.short	0x0100
        /*358e*/ 	.byte	0x0b
	.zero		1


	//   ....[19]....
        /*3590*/ 	.word	0x00000ed0
        /*3594*/ 	.word	0x000000ff
        /*3598*/ 	.word	0x000384a0
        /*359c*/ 	.short	0x0100
        /*359e*/ 	.byte	0x0b
	.zero		1


	//   ....[20]....
        /*35a0*/ 	.word	0x00000ee0
        /*35a4*/ 	.word	0x000000ff
        /*35a8*/ 	.word	0x00038490
        /*35ac*/ 	.short	0x0100
        /*35ae*/ 	.byte	0x0b
	.zero		1


	//   ....[21]....
        /*35b0*/ 	.word	0x00000ef0
        /*35b4*/ 	.word	0x000000ff
        /*35b8*/ 	.word	0x000384a8
        /*35bc*/ 	.short	0x0100
        /*35be*/ 	.byte	0x0b
	.zero		1


	//   ....[22]....
        /*35c0*/ 	.word	0x000010e0
        /*35c4*/ 	.word	0x000000ff
        /*35c8*/ 	.word	0x000384b0
        /*35cc*/ 	.short	0x0100
        /*35ce*/ 	.byte	0x06
	.zero		1


	//   ....[23]....
        /*35d0*/ 	.word	0x000010f0
        /*35d4*/ 	.word	0x000000ff
        /*35d8*/ 	.word	0x000384d0
        /*35dc*/ 	.short	0x0100
        /*35de*/ 	.byte	0x06
	.zero		1


	//   ....[24]....
        /*35e0*/ 	.word	0x00001100
        /*35e4*/ 	.word	0x000000ff
        /*35e8*/ 	.word	0x000384b8
        /*35ec*/ 	.short	0x0100
        /*35ee*/ 	.byte	0x06
	.zero		1


	//   ....[25]....
        /*35f0*/ 	.word	0x00001110
        /*35f4*/ 	.word	0x000000ff
        /*35f8*/ 	.word	0x000384d8
        /*35fc*/ 	.short	0x0100
        /*35fe*/ 	.byte	0x06
	.zero		1


	//   ....[26]....
        /*3600*/ 	.word	0x00001120
        /*3604*/ 	.word	0x000000ff
        /*3608*/ 	.word	0x000384c0
        /*360c*/ 	.short	0x0100
        /*360e*/ 	.byte	0x06
	.zero		1


	//   ....[27]....
        /*3610*/ 	.word	0x00001130
        /*3614*/ 	.word	0x000000ff
        /*3618*/ 	.word	0x000384e0
        /*361c*/ 	.short	0x0100
        /*361e*/ 	.byte	0x06
	.zero		1


	//   ....[28]....
        /*3620*/ 	.word	0x00001140
        /*3624*/ 	.word	0x000000ff
        /*3628*/ 	.word	0x000384c8
        /*362c*/ 	.short	0x0100
        /*362e*/ 	.byte	0x06
	.zero		1


	//   ....[29]....
        /*3630*/ 	.word	0x00001150
        /*3634*/ 	.word	0x000000ff
        /*3638*/ 	.word	0x000384e8
        /*363c*/ 	.short	0x0100
        /*363e*/ 	.byte	0x06
	.zero		1


	//   ....[30]....
        /*3640*/ 	.word	0x00001460
        /*3644*/ 	.word	0x000000ff
        /*3648*/ 	.word	0x000384f0
        /*364c*/ 	.short	0x0100
        /*364e*/ 	.byte	0x06
	.zero		1


	//   ....[31]....
        /*3650*/ 	.word	0x000014c0
        /*3654*/ 	.word	0x000000ff
        /*3658*/ 	.word	0x000384f8
        /*365c*/ 	.short	0x0100
        /*365e*/ 	.byte	0x06
	.zero		1


	//   ....[32]....
        /*3660*/ 	.word	0x000047b0
        /*3664*/ 	.word	0x000000ff
        /*3668*/ 	.word	0x00038480
        /*366c*/ 	.short	0x010a
        /*366e*/ 	.byte	0x04
	.zero		1


	//   ....[33]....
        /*3670*/ 	.word	0x000047f0
        /*3674*/ 	.word	0x000000ff
        /*3678*/ 	.word	0x00038480
        /*367c*/ 	.short	0x010a
        /*367e*/ 	.byte	0x04
	.zero		1


	//   ....[34]....
        /*3680*/ 	.word	0x000080a0
        /*3684*/ 	.word	0x000000ff
        /*3688*/ 	.word	0x00038480
        /*368c*/ 	.short	0x010a
        /*368e*/ 	.byte	0x04
	.zero		1


	//   ....[35]....
        /*3690*/ 	.word	0x000080e0
        /*3694*/ 	.word	0x000000ff
        /*3698*/ 	.word	0x00038480
        /*369c*/ 	.short	0x010a
        /*369e*/ 	.byte	0x04
	.zero		1


	//   ....[36]....
        /*36a0*/ 	.word	0x0000c510
        /*36a4*/ 	.word	0x00000004
        /*36a8*/ 	.word	0x00000000
        /*36ac*/ 	.short	0x0101
        /*36ae*/ 	.byte	0x3f
	.zero		1


	//   ....[37]....
        /*36b0*/ 	.word	0x0000c6f0
        /*36b4*/ 	.word	0x00000000
        /*36b8*/ 	.word	0x00000000
        /*36bc*/ 	.short	0x0101
        /*36be*/ 	.byte	0x3f
	.zero		1


	//   ....[38]....
        /*36c0*/ 	.word	0x0000ce60
        /*36c4*/ 	.word	0x000000ff
        /*36c8*/ 	.word	0x000384b0
        /*36cc*/ 	.short	0x010a
        /*36ce*/ 	.byte	0x2b
	.zero		1


	//   ....[39]....
        /*36d0*/ 	.word	0x0000d600
        /*36d4*/ 	.word	0x000000ff
        /*36d8*/ 	.word	0x00000000
        /*36dc*/ 	.short	0x0101
        /*36de*/ 	.byte	0x04
	.zero		1


	//   ....[40]....
        /*36e0*/ 	.word	0x0000d630
        /*36e4*/ 	.word	0x000000ff
        /*36e8*/ 	.word	0x000384b8
        /*36ec*/ 	.short	0x010a
        /*36ee*/ 	.byte	0x2b
	.zero		1


	//   ....[41]....
        /*36f0*/ 	.word	0x0000dbd0
        /*36f4*/ 	.word	0x000000ff
        /*36f8*/ 	.word	0x00000000
        /*36fc*/ 	.short	0x0101
        /*36fe*/ 	.byte	0x04
	.zero		1


	//   ....[42]....
        /*3700*/ 	.word	0x0000dc00
        /*3704*/ 	.word	0x000000ff
        /*3708*/ 	.word	0x000384c0
        /*370c*/ 	.short	0x010a
        /*370e*/ 	.byte	0x2b
	.zero		1


	//   ....[43]....
        /*3710*/ 	.word	0x0000e2d0
        /*3714*/ 	.word	0x000000ff
        /*3718*/ 	.word	0x00000000
        /*371c*/ 	.short	0x0101
        /*371e*/ 	.byte	0x04
	.zero		1


	//   ....[44]....
        /*3720*/ 	.word	0x0000e300
        /*3724*/ 	.word	0x000000ff
        /*3728*/ 	.word	0x000384c8
        /*372c*/ 	.short	0x010a
        /*372e*/ 	.byte	0x2b
	.zero		1


	//   ....[45]....
        /*3730*/ 	.word	0x0000e8d0
        /*3734*/ 	.word	0x000000ff
        /*3738*/ 	.word	0x00000000
        /*373c*/ 	.short	0x0101
        /*373e*/ 	.byte	0x04
	.zero		1


	//   ....[46]....
        /*3740*/ 	.word	0x0000e920
        /*3744*/ 	.word	0x000000ff
        /*3748*/ 	.word	0x000384b0
        /*374c*/ 	.short	0x010a
        /*374e*/ 	.byte	0x2b
	.zero		1


	//   ....[47]....
        /*3750*/ 	.word	0x0000eff0
        /*3754*/ 	.word	0x000000ff
        /*3758*/ 	.word	0x00000000
        /*375c*/ 	.short	0x0101
        /*375e*/ 	.byte	0x04
	.zero		1


	//   ....[48]....
        /*3760*/ 	.word	0x0000f020
        /*3764*/ 	.word	0x000000ff
        /*3768*/ 	.word	0x000384b8
        /*376c*/ 	.short	0x010a
        /*376e*/ 	.byte	0x2b
	.zero		1


	//   ....[49]....
        /*3770*/ 	.word	0x0000f5f0
        /*3774*/ 	.word	0x000000ff
        /*3778*/ 	.word	0x00000000
        /*377c*/ 	.short	0x0101
        /*377e*/ 	.byte	0x04
	.zero		1


	//   ....[50]....
        /*3780*/ 	.word	0x0000f620
        /*3784*/ 	.word	0x000000ff
        /*3788*/ 	.word	0x000384c0
        /*378c*/ 	.short	0x010a
        /*378e*/ 	.byte	0x2b
	.zero		1


	//   ....[51]....
        /*3790*/ 	.word	0x0000fcf0
        /*3794*/ 	.word	0x000000ff
        /*3798*/ 	.word	0x00000000
        /*379c*/ 	.short	0x0101
        /*379e*/ 	.byte	0x04
	.zero		1


	//   ....[52]....
        /*37a0*/ 	.word	0x0000fd20
        /*37a4*/ 	.word	0x000000ff
        /*37a8*/ 	.word	0x000384c8
        /*37ac*/ 	.short	0x010a
        /*37ae*/ 	.byte	0x2b
	.zero		1


	//   ....[53]....
        /*37b0*/ 	.word	0x000102f0
        /*37b4*/ 	.word	0x000000ff
        /*37b8*/ 	.word	0x00000000
        /*37bc*/ 	.short	0x0101
        /*37be*/ 	.byte	0x04
	.zero		1


	//   ....[54]....
        /*37c0*/ 	.word	0x00010320
        /*37c4*/ 	.word	0x000000ff
        /*37c8*/ 	.word	0x000384b0
        /*37cc*/ 	.short	0x010a
        /*37ce*/ 	.byte	0x2b
	.zero		1


	//   ....[55]....
        /*37d0*/ 	.word	0x000109f0
        /*37d4*/ 	.word	0x000000ff
        /*37d8*/ 	.word	0x00000000
        /*37dc*/ 	.short	0x0101
        /*37de*/ 	.byte	0x04
	.zero		1


	//   ....[56]....
        /*37e0*/ 	.word	0x00010a20
        /*37e4*/ 	.word	0x000000ff
        /*37e8*/ 	.word	0x000384b8
        /*37ec*/ 	.short	0x010a
        /*37ee*/ 	.byte	0x2b
	.zero		1


	//   ....[57]....
        /*37f0*/ 	.word	0x00010ff0
        /*37f4*/ 	.word	0x000000ff
        /*37f8*/ 	.word	0x00000000
        /*37fc*/ 	.short	0x0101
        /*37fe*/ 	.byte	0x04
	.zero		1


	//   ....[58]....
        /*3800*/ 	.word	0x00011020
        /*3804*/ 	.word	0x000000ff
        /*3808*/ 	.word	0x000384c0
        /*380c*/ 	.short	0x010a
        /*380e*/ 	.byte	0x2b
	.zero		1


	//   ....[59]....
        /*3810*/ 	.word	0x000116f0
        /*3814*/ 	.word	0x000000ff
        /*3818*/ 	.word	0x00000000
        /*381c*/ 	.short	0x0101
        /*381e*/ 	.byte	0x04
	.zero		1


	//   ....[60]....
        /*3820*/ 	.word	0x00011720
        /*3824*/ 	.word	0x000000ff
        /*3828*/ 	.word	0x000384c8
        /*382c*/ 	.short	0x010a
        /*382e*/ 	.byte	0x2b
	.zero		1


	//   ....[61]....
        /*3830*/ 	.word	0x00011cf0
        /*3834*/ 	.word	0x000000ff
        /*3838*/ 	.word	0x00000000
        /*383c*/ 	.short	0x0101
        /*383e*/ 	.byte	0x04
	.zero		1


	//   ....[62]....
        /*3840*/ 	.word	0x00011d20
        /*3844*/ 	.word	0x000000ff
        /*3848*/ 	.word	0x000384b0
        /*384c*/ 	.short	0x010a
        /*384e*/ 	.byte	0x2b
	.zero		1


	//   ....[63]....
        /*3850*/ 	.word	0x000123f0
        /*3854*/ 	.word	0x000000ff
        /*3858*/ 	.word	0x00000000
        /*385c*/ 	.short	0x0101
        /*385e*/ 	.byte	0x04
	.zero		1


	//   ....[64]....
        /*3860*/ 	.word	0x00012420
        /*3864*/ 	.word	0x000000ff
        /*3868*/ 	.word	0x000384b8
        /*386c*/ 	.short	0x010a
        /*386e*/ 	.byte	0x2b
	.zero		1


	//   ....[65]....
        /*3870*/ 	.word	0x000129f0
        /*3874*/ 	.word	0x000000ff
        /*3878*/ 	.word	0x00000000
        /*387c*/ 	.short	0x0101
        /*387e*/ 	.byte	0x04
	.zero		1


	//   ....[66]....
        /*3880*/ 	.word	0x00012a20
        /*3884*/ 	.word	0x000000ff
        /*3888*/ 	.word	0x000384c0
        /*388c*/ 	.short	0x010a
        /*388e*/ 	.byte	0x2b
	.zero		1


	//   ....[67]....
        /*3890*/ 	.word	0x000130f0
        /*3894*/ 	.word	0x000000ff
        /*3898*/ 	.word	0x00000000
        /*389c*/ 	.short	0x0101
        /*389e*/ 	.byte	0x04
	.zero		1


	//   ....[68]....
        /*38a0*/ 	.word	0x00013120
        /*38a4*/ 	.word	0x000000ff
        /*38a8*/ 	.word	0x000384c8
        /*38ac*/ 	.short	0x010a
        /*38ae*/ 	.byte	0x2b
	.zero		1


	//   ....[69]....
        /*38b0*/ 	.word	0x00013770
        /*38b4*/ 	.word	0x000000ff
        /*38b8*/ 	.word	0x00000000
        /*38bc*/ 	.short	0x0101
        /*38be*/ 	.byte	0x05
	.zero		1


	//   ....[70]....
        /*38c0*/ 	.word	0x000137c0
        /*38c4*/ 	.word	0x000000ff
        /*38c8*/ 	.word	0x00038400
        /*38cc*/ 	.short	0x010a
        /*38ce*/ 	.byte	0x04
	.zero		1


	//   ....[71]....
        /*38d0*/ 	.word	0x000138d0
        /*38d4*/ 	.word	0x000000ff
        /*38d8*/ 	.word	0x00000000
        /*38dc*/ 	.short	0x0101
        /*38de*/ 	.byte	0x04
	.zero		1


	//   ....[72]....
        /*38e0*/ 	.word	0x00013e00
        /*38e4*/ 	.word	0x000000ff
        /*38e8*/ 	.word	0x00000000
        /*38ec*/ 	.short	0x0101
        /*38ee*/ 	.byte	0x2b
	.zero		1


	//   ....[73]....
        /*38f0*/ 	.word	0x000145c0
        /*38f4*/ 	.word	0x000000ff
        /*38f8*/ 	.word	0x000384f8
        /*38fc*/ 	.short	0x010a
        /*38fe*/ 	.byte	0x23
	.zero		1


	//   ....[74]....
        /*3900*/ 	.word	0x000146c0
        /*3904*/ 	.word	0x000000ff
        /*3908*/ 	.word	0x00038400
        /*390c*/ 	.short	0x010a
        /*390e*/ 	.byte	0x08
	.zero		1


	//   ....[75]....
        /*3910*/ 	.word	0x000147f0
        /*3914*/ 	.word	0x000000ff
        /*3918*/ 	.word	0x00000000
        /*391c*/ 	.short	0x0101
        /*391e*/ 	.byte	0x08
	.zero		1


	//   ....[76]....
        /*3920*/ 	.word	0x000149e0
        /*3924*/ 	.word	0x000000ff
        /*3928*/ 	.word	0x000384d0
        /*392c*/ 	.short	0x010a
        /*392e*/ 	.byte	0x23
	.zero		1


	//   ....[77]....
        /*3930*/ 	.word	0x00014af0
        /*3934*/ 	.word	0x000000ff
        /*3938*/ 	.word	0x000384b0
        /*393c*/ 	.short	0x010b
        /*393e*/ 	.byte	0x23
	.zero		1


	//   ....[78]....
        /*3940*/ 	.word	0x00014b50
        /*3944*/ 	.word	0x000000ff
        /*3948*/ 	.word	0x00000000
        /*394c*/ 	.short	0x0101
        /*394e*/ 	.byte	0x09
	.zero		1


	//   ....[79]....
        /*3950*/ 	.word	0x00014b80
        /*3954*/ 	.word	0x000000ff
        /*3958*/ 	.word	0x000384d8
        /*395c*/ 	.short	0x010a
        /*395e*/ 	.byte	0x23
	.zero		1


	//   ....[80]....
        /*3960*/ 	.word	0x00014cb0
        /*3964*/ 	.word	0x000000ff
        /*3968*/ 	.word	0x000384b8
        /*396c*/ 	.short	0x010b
        /*396e*/ 	.byte	0x23
	.zero		1


	//   ....[81]....
        /*3970*/ 	.word	0x00014d20
        /*3974*/ 	.word	0x000000ff
        /*3978*/ 	.word	0x00000000
        /*397c*/ 	.short	0x0101
        /*397e*/ 	.byte	0x08
	.zero		1


	//   ....[82]....
        /*3980*/ 	.word	0x00014d50
        /*3984*/ 	.word	0x000000ff
        /*3988*/ 	.word	0x000384e0
        /*398c*/ 	.short	0x010a
        /*398e*/ 	.byte	0x23
	.zero		1


	//   ....[83]....
        /*3990*/ 	.word	0x00014e70
        /*3994*/ 	.word	0x000000ff
        /*3998*/ 	.word	0x000384c0
        /*399c*/ 	.short	0x010b
        /*399e*/ 	.byte	0x23
	.zero		1


	//   ....[84]....
        /*39a0*/ 	.word	0x00014ed0
        /*39a4*/ 	.word	0x000000ff
        /*39a8*/ 	.word	0x00000000
        /*39ac*/ 	.short	0x0101
        /*39ae*/ 	.byte	0x2a
	.zero		1


	//   ....[85]....
        /*39b0*/ 	.word	0x00014f00
        /*39b4*/ 	.word	0x000000ff
        /*39b8*/ 	.word	0x000384e8
        /*39bc*/ 	.short	0x010a
        /*39be*/ 	.byte	0x23
	.zero		1


	//   ....[86]....
        /*39c0*/ 	.word	0x00015020
        /*39c4*/ 	.word	0x000000ff
        /*39c8*/ 	.word	0x000384c8
        /*39cc*/ 	.short	0x010b
        /*39ce*/ 	.byte	0x23
	.zero		1


	//   ....[87]....
        /*39d0*/ 	.word	0x00015090
        /*39d4*/ 	.word	0x000000ff
        /*39d8*/ 	.word	0x00000000
        /*39dc*/ 	.short	0x0101
        /*39de*/ 	.byte	0x2b
	.zero		1


	//   ....[88]....
        /*39e0*/ 	.word	0x000150d0
        /*39e4*/ 	.word	0x000000ff
        /*39e8*/ 	.word	0x000384d0
        /*39ec*/ 	.short	0x010a
        /*39ee*/ 	.byte	0x23
	.zero		1


	//   ....[89]....
        /*39f0*/ 	.word	0x000151e0
        /*39f4*/ 	.word	0x000000ff
        /*39f8*/ 	.word	0x000384b0
        /*39fc*/ 	.short	0x010b
        /*39fe*/ 	.byte	0x23
	.zero		1


	//   ....[90]....
        /*3a00*/ 	.word	0x00015220
        /*3a04*/ 	.word	0x000000ff
        /*3a08*/ 	.word	0x00000000
        /*3a0c*/ 	.short	0x0101
        /*3a0e*/ 	.byte	0x09
	.zero		1


	//   ....[91]....
        /*3a10*/ 	.word	0x00015250
        /*3a14*/ 	.word	0x000000ff
        /*3a18*/ 	.word	0x000384d8
        /*3a1c*/ 	.short	0x010a
        /*3a1e*/ 	.byte	0x23
	.zero		1


	//   ....[92]....
        /*3a20*/ 	.word	0x00015370
        /*3a24*/ 	.word	0x000000ff
        /*3a28*/ 	.word	0x000384b8
        /*3a2c*/ 	.short	0x010b
        /*3a2e*/ 	.byte	0x23
	.zero		1


	//   ....[93]....
        /*3a30*/ 	.word	0x000153b0
        /*3a34*/ 	.word	0x000000ff
        /*3a38*/ 	.word	0x00000000
        /*3a3c*/ 	.short	0x0101
        /*3a3e*/ 	.byte	0x08
	.zero		1


	//   ....[94]....
        /*3a40*/ 	.word	0x000153f0
        /*3a44*/ 	.word	0x000000ff
        /*3a48*/ 	.word	0x000384e0
        /*3a4c*/ 	.short	0x010a
        /*3a4e*/ 	.byte	0x23
	.zero		1


	//   ....[95]....
        /*3a50*/ 	.word	0x00015500
        /*3a54*/ 	.word	0x000000ff
        /*3a58*/ 	.word	0x000384c0
        /*3a5c*/ 	.short	0x010b
        /*3a5e*/ 	.byte	0x23
	.zero		1


	//   ....[96]....
        /*3a60*/ 	.word	0x00015540
        /*3a64*/ 	.word	0x000000ff
        /*3a68*/ 	.word	0x00000000
        /*3a6c*/ 	.short	0x0101
        /*3a6e*/ 	.byte	0x2a
	.zero		1


	//   ....[97]....
        /*3a70*/ 	.word	0x00015570
        /*3a74*/ 	.word	0x000000ff
        /*3a78*/ 	.word	0x000384e8
        /*3a7c*/ 	.short	0x010a
        /*3a7e*/ 	.byte	0x23
	.zero		1


	//   ....[98]....
        /*3a80*/ 	.word	0x00015690
        /*3a84*/ 	.word	0x000000ff
        /*3a88*/ 	.word	0x000384c8
        /*3a8c*/ 	.short	0x010b
        /*3a8e*/ 	.byte	0x23
	.zero		1


	//   ....[99]....
        /*3a90*/ 	.word	0x000156d0
        /*3a94*/ 	.word	0x000000ff
        /*3a98*/ 	.word	0x00000000
        /*3a9c*/ 	.short	0x0101
        /*3a9e*/ 	.byte	0x2b
	.zero		1


	//   ....[100]....
        /*3aa0*/ 	.word	0x00015710
        /*3aa4*/ 	.word	0x000000ff
        /*3aa8*/ 	.word	0x000384d0
        /*3aac*/ 	.short	0x010a
        /*3aae*/ 	.byte	0x23
	.zero		1


	//   ....[101]....
        /*3ab0*/ 	.word	0x00015820
        /*3ab4*/ 	.word	0x000000ff
        /*3ab8*/ 	.word	0x000384b0
        /*3abc*/ 	.short	0x010b
        /*3abe*/ 	.byte	0x23
	.zero		1


	//   ....[102]....
        /*3ac0*/ 	.word	0x00015860
        /*3ac4*/ 	.word	0x000000ff
        /*3ac8*/ 	.word	0x00000000
        /*3acc*/ 	.short	0x0101
        /*3ace*/ 	.byte	0x09
	.zero		1


	//   ....[103]....
        /*3ad0*/ 	.word	0x00015890
        /*3ad4*/ 	.word	0x000000ff
        /*3ad8*/ 	.word	0x000384d8
        /*3adc*/ 	.short	0x010a
        /*3ade*/ 	.byte	0x23
	.zero		1


	//   ....[104]....
        /*3ae0*/ 	.word	0x000159b0
        /*3ae4*/ 	.word	0x000000ff
        /*3ae8*/ 	.word	0x000384b8
        /*3aec*/ 	.short	0x010b
        /*3aee*/ 	.byte	0x23
	.zero		1


	//   ....[105]....
        /*3af0*/ 	.word	0x000159f0
        /*3af4*/ 	.word	0x000000ff
        /*3af8*/ 	.word	0x00000000
        /*3afc*/ 	.short	0x0101
        /*3afe*/ 	.byte	0x08
	.zero		1


	//   ....[106]....
        /*3b00*/ 	.word	0x00015a30
        /*3b04*/ 	.word	0x000000ff
        /*3b08*/ 	.word	0x000384e0
        /*3b0c*/ 	.short	0x010a
        /*3b0e*/ 	.byte	0x23
	.zero		1


	//   ....[107]....
        /*3b10*/ 	.word	0x00015b40
        /*3b14*/ 	.word	0x000000ff
        /*3b18*/ 	.word	0x000384c0
        /*3b1c*/ 	.short	0x010b
        /*3b1e*/ 	.byte	0x23
	.zero		1


	//   ....[108]....
        /*3b20*/ 	.word	0x00015b80
        /*3b24*/ 	.word	0x000000ff
        /*3b28*/ 	.word	0x00000000
        /*3b2c*/ 	.short	0x0101
        /*3b2e*/ 	.byte	0x2a
	.zero		1


	//   ....[109]....
        /*3b30*/ 	.word	0x00015bb0
        /*3b34*/ 	.word	0x000000ff
        /*3b38*/ 	.word	0x000384e8
        /*3b3c*/ 	.short	0x010a
        /*3b3e*/ 	.byte	0x23
	.zero		1


	//   ....[110]....
        /*3b40*/ 	.word	0x00015cd0
        /*3b44*/ 	.word	0x000000ff
        /*3b48*/ 	.word	0x000384c8
        /*3b4c*/ 	.short	0x010b
        /*3b4e*/ 	.byte	0x23
	.zero		1


	//   ....[111]....
        /*3b50*/ 	.word	0x00015d10
        /*3b54*/ 	.word	0x000000ff
        /*3b58*/ 	.word	0x00000000
        /*3b5c*/ 	.short	0x0101
        /*3b5e*/ 	.byte	0x2b
	.zero		1


	//   ....[112]....
        /*3b60*/ 	.word	0x00015d50
        /*3b64*/ 	.word	0x000000ff
        /*3b68*/ 	.word	0x000384d0
        /*3b6c*/ 	.short	0x010a
        /*3b6e*/ 	.byte	0x23
	.zero		1


	//   ....[113]....
        /*3b70*/ 	.word	0x00015e60
        /*3b74*/ 	.word	0x000000ff
        /*3b78*/ 	.word	0x000384b0
        /*3b7c*/ 	.short	0x010b
        /*3b7e*/ 	.byte	0x23
	.zero		1


	//   ....[114]....
        /*3b80*/ 	.word	0x00015ea0
        /*3b84*/ 	.word	0x000000ff
        /*3b88*/ 	.word	0x00000000
        /*3b8c*/ 	.short	0x0101
        /*3b8e*/ 	.byte	0x09
	.zero		1


	//   ....[115]....
        /*3b90*/ 	.word	0x00015ed0
        /*3b94*/ 	.word	0x000000ff
        /*3b98*/ 	.word	0x000384d8
        /*3b9c*/ 	.short	0x010a
        /*3b9e*/ 	.byte	0x23
	.zero		1


	//   ....[116]....
        /*3ba0*/ 	.word	0x00015fe0
        /*3ba4*/ 	.word	0x000000ff
        /*3ba8*/ 	.word	0x000384b8
        /*3bac*/ 	.short	0x010b
        /*3bae*/ 	.byte	0x23
	.zero		1


	//   ....[117]....
        /*3bb0*/ 	.word	0x00016020
        /*3bb4*/ 	.word	0x000000ff
        /*3bb8*/ 	.word	0x00000000
        /*3bbc*/ 	.short	0x0101
        /*3bbe*/ 	.byte	0x08
	.zero		1


	//   ....[118]....
        /*3bc0*/ 	.word	0x00016060
        /*3bc4*/ 	.word	0x000000ff
        /*3bc8*/ 	.word	0x000384e0
        /*3bcc*/ 	.short	0x010a
        /*3bce*/ 	.byte	0x23
	.zero		1


	//   ....[119]....
        /*3bd0*/ 	.word	0x00016160
        /*3bd4*/ 	.word	0x000000ff
        /*3bd8*/ 	.word	0x000384c0
        /*3bdc*/ 	.short	0x010b
        /*3bde*/ 	.byte	0x23
	.zero		1


	//   ....[120]....
        /*3be0*/ 	.word	0x000161a0
        /*3be4*/ 	.word	0x000000ff
        /*3be8*/ 	.word	0x00000000
        /*3bec*/ 	.short	0x0101
        /*3bee*/ 	.byte	0x2a
	.zero		1


	//   ....[121]....
        /*3bf0*/ 	.word	0x000161d0
        /*3bf4*/ 	.word	0x000000ff
        /*3bf8*/ 	.word	0x000384e8
        /*3bfc*/ 	.short	0x010a
        /*3bfe*/ 	.byte	0x23
	.zero		1


	//   ....[122]....
        /*3c00*/ 	.word	0x000162f0
        /*3c04*/ 	.word	0x000000ff
        /*3c08*/ 	.word	0x000384c8
        /*3c0c*/ 	.short	0x010b
        /*3c0e*/ 	.byte	0x23
	.zero		1


	//   ....[123]....
        /*3c10*/ 	.word	0x00016340
        /*3c14*/ 	.word	0x000000ff
        /*3c18*/ 	.word	0x00000000
        /*3c1c*/ 	.short	0x0101
        /*3c1e*/ 	.byte	0x2b
	.zero		1


	//   ....[124]....
        /*3c20*/ 	.word	0x00016890
        /*3c24*/ 	.word	0x000000ff
        /*3c28*/ 	.word	0x000384d0
        /*3c2c*/ 	.short	0x010a
        /*3c2e*/ 	.byte	0x23
	.zero		1


	//   ....[125]....
        /*3c30*/ 	.word	0x000168d0
        /*3c34*/ 	.word	0x000000ff
        /*3c38*/ 	.word	0x000384d8
        /*3c3c*/ 	.short	0x010a
        /*3c3e*/ 	.byte	0x23
	.zero		1


	//   ....[126]....
        /*3c40*/ 	.word	0x00016910
        /*3c44*/ 	.word	0x000000ff
        /*3c48*/ 	.word	0x000384e0
        /*3c4c*/ 	.short	0x010a
        /*3c4e*/ 	.byte	0x23
	.zero		1


	//   ....[127]....
        /*3c50*/ 	.word	0x00016980
        /*3c54*/ 	.word	0x00000003
        /*3c58*/ 	.word	0x000384e8
        /*3c5c*/ 	.short	0x010a
        /*3c5e*/ 	.byte	0x3f
	.zero		1


	//   ....[128]....
        /*3c60*/ 	.word	0x00017770
        /*3c64*/ 	.word	0x00000008
        /*3c68*/ 	.word	0x00038498
        /*3c6c*/ 	.short	0x010a
        /*3c6e*/ 	.byte	0x3f
	.zero		1


	//   ....[129]....
        /*3c70*/ 	.word	0x00017a30
        /*3c74*/ 	.word	0x000000ff
        /*3c78*/ 	.word	0x000384f8
        /*3c7c*/ 	.short	0x0101
        /*3c7e*/ 	.byte	0x12
	.zero		1


	//   ....[130]....
        /*3c80*/ 	.word	0x00017af0
        /*3c84*/ 	.word	0x00000003
        /*3c88*/ 	.word	0x00038400
        /*3c8c*/ 	.short	0x010a
        /*3c8e*/ 	.byte	0x3f
	.zero		1


	//   ....[131]....
        /*3c90*/ 	.word	0x00017c30
        /*3c94*/ 	.word	0x00000002
        /*3c98*/ 	.word	0x00000000
        /*3c9c*/ 	.short	0x0101
        /*3c9e*/ 	.byte	0x3f
	.zero		1


	//   ....[132]....
        /*3ca0*/ 	.word	0x00018470
        /*3ca4*/ 	.word	0x00000007
        /*3ca8*/ 	.word	0x00000000
        /*3cac*/ 	.short	0x010a
        /*3cae*/ 	.byte	0x3f
	.zero		1


	//   ....[133]....
        /*3cb0*/ 	.word	0x000184f0
        /*3cb4*/ 	.word	0x00000009
        /*3cb8*/ 	.word	0x00000000
        /*3cbc*/ 	.short	0x010a
        /*3cbe*/ 	.byte	0x3f
	.zero		1


	//   ....[134]....
        /*3cc0*/ 	.word	0x00018580
        /*3cc4*/ 	.word	0x00000003
        /*3cc8*/ 	.word	0x00000000
        /*3ccc*/ 	.short	0x010a
        /*3cce*/ 	.byte	0x3f
	.zero		1


	//   ....[135]....
        /*3cd0*/ 	.word	0x0001a200
        /*3cd4*/ 	.word	0x0000000c
        /*3cd8*/ 	.word	0x00038440
        /*3cdc*/ 	.short	0x010a
        /*3cde*/ 	.byte	0x3f
	.zero		1


	//   ....[136]....
        /*3ce0*/ 	.word	0x0001a320
        /*3ce4*/ 	.word	0x0000000c
        /*3ce8*/ 	.word	0x00038400
        /*3cec*/ 	.short	0x0101
        /*3cee*/ 	.byte	0x3f
	.zero		1


	//   ....[137]....
        /*3cf0*/ 	.word	0x0001a3f0
        /*3cf4*/ 	.word	0x00000003
        /*3cf8*/ 	.word	0x00038440
        /*3cfc*/ 	.short	0x010a
        /*3cfe*/ 	.byte	0x3f
	.zero		1


	//   ....[138]....
        /*3d00*/ 	.word	0x0001a4a0
        /*3d04*/ 	.word	0x00000003
        /*3d08*/ 	.word	0x00038440
        /*3d0c*/ 	.short	0x010a
        /*3d0e*/ 	.byte	0x3f
	.zero		1


	//   ....[139]....
        /*3d10*/ 	.word	0x0001a550
        /*3d14*/ 	.word	0x00000003
        /*3d18*/ 	.word	0x00038440
        /*3d1c*/ 	.short	0x010a
        /*3d1e*/ 	.byte	0x3f
	.zero		1


	//   ....[140]....
        /*3d20*/ 	.word	0x0001a600
        /*3d24*/ 	.word	0x00000003
        /*3d28*/ 	.word	0x00038440
        /*3d2c*/ 	.short	0x010a
        /*3d2e*/ 	.byte	0x3f
	.zero		1


	//   ....[141]....
        /*3d30*/ 	.word	0x0001a6b0
        /*3d34*/ 	.word	0x00000003
        /*3d38*/ 	.word	0x00038440
        /*3d3c*/ 	.short	0x010a
        /*3d3e*/ 	.byte	0x3f
	.zero		1


	//   ....[142]....
        /*3d40*/ 	.word	0x0001a760
        /*3d44*/ 	.word	0x00000003
        /*3d48*/ 	.word	0x00038440
        /*3d4c*/ 	.short	0x010a
        /*3d4e*/ 	.byte	0x3f
	.zero		1


	//   ....[143]....
        /*3d50*/ 	.word	0x0001a810
        /*3d54*/ 	.word	0x00000003
        /*3d58*/ 	.word	0x00038440
        /*3d5c*/ 	.short	0x010a
        /*3d5e*/ 	.byte	0x3f
	.zero		1


	//   ....[144]....
        /*3d60*/ 	.word	0x0001a8c0
        /*3d64*/ 	.word	0x00000003
        /*3d68*/ 	.word	0x00038440
        /*3d6c*/ 	.short	0x010a
        /*3d6e*/ 	.byte	0x3f
	.zero		1


	//   ....[145]....
        /*3d70*/ 	.word	0x0001a920
        /*3d74*/ 	.word	0x00000003
        /*3d78*/ 	.word	0x00038480
        /*3d7c*/ 	.short	0x010a
        /*3d7e*/ 	.byte	0x3f
	.zero		1


	//   ....[146]....
        /*3d80*/ 	.word	0x0001a980
        /*3d84*/ 	.word	0x00000008
        /*3d88*/ 	.word	0x00038480
        /*3d8c*/ 	.short	0x010a
        /*3d8e*/ 	.byte	0x3f
	.zero		1


	//   ....[147]....
        /*3d90*/ 	.word	0x0001aa40
        /*3d94*/ 	.word	0x00000004
        /*3d98*/ 	.word	0x000384b0
        /*3d9c*/ 	.short	0x010a
        /*3d9e*/ 	.byte	0x3f
	.zero		1


	//   ....[148]....
        /*3da0*/ 	.word	0x0001aaa0
        /*3da4*/ 	.word	0x0000000c
        /*3da8*/ 	.word	0x000384b8
        /*3dac*/ 	.short	0x010a
        /*3dae*/ 	.byte	0x3f
	.zero		1


	//   ....[149]....
        /*3db0*/ 	.word	0x0001ab00
        /*3db4*/ 	.word	0x0000000c
        /*3db8*/ 	.word	0x000384c0
        /*3dbc*/ 	.short	0x010a
        /*3dbe*/ 	.byte	0x3f
	.zero		1


	//   ....[150]....
        /*3dc0*/ 	.word	0x0001ab60
        /*3dc4*/ 	.word	0x0000000c
        /*3dc8*/ 	.word	0x000384c8
        /*3dcc*/ 	.short	0x010a
        /*3dce*/ 	.byte	0x3f
	.zero		1


	//   ....[151]....
        /*3dd0*/ 	.word	0x0001abc0
        /*3dd4*/ 	.word	0x0000000d
        /*3dd8*/ 	.word	0x000384b0
        /*3ddc*/ 	.short	0x010a
        /*3dde*/ 	.byte	0x3f
	.zero		1


	//   ....[152]....
        /*3de0*/ 	.word	0x0001ac20
        /*3de4*/ 	.word	0x0000000d
        /*3de8*/ 	.word	0x000384b8
        /*3dec*/ 	.short	0x010a
        /*3dee*/ 	.byte	0x3f
	.zero		1


	//   ....[153]....
        /*3df0*/ 	.word	0x0001ac80
        /*3df4*/ 	.word	0x0000000d
        /*3df8*/ 	.word	0x000384c0
        /*3dfc*/ 	.short	0x010a
        /*3dfe*/ 	.byte	0x3f
	.zero		1


	//   ....[154]....
        /*3e00*/ 	.word	0x0001ace0
        /*3e04*/ 	.word	0x0000000d
        /*3e08*/ 	.word	0x000384c8
        /*3e0c*/ 	.short	0x010a
        /*3e0e*/ 	.byte	0x3f
	.zero		1


	//   ....[155]....
        /*3e10*/ 	.word	0x0001ad40
        /*3e14*/ 	.word	0x0000000c
        /*3e18*/ 	.word	0x000384b0
        /*3e1c*/ 	.short	0x010a
        /*3e1e*/ 	.byte	0x3f
	.zero		1


	//   ....[156]....
        /*3e20*/ 	.word	0x0001ada0
        /*3e24*/ 	.word	0x0000000c
        /*3e28*/ 	.word	0x000384b8
        /*3e2c*/ 	.short	0x010a
        /*3e2e*/ 	.byte	0x3f
	.zero		1


	//   ....[157]....
        /*3e30*/ 	.word	0x0001ae00
        /*3e34*/ 	.word	0x0000000c
        /*3e38*/ 	.word	0x000384c0
        /*3e3c*/ 	.short	0x010a
        /*3e3e*/ 	.byte	0x3f
	.zero		1


	//   ....[158]....
        /*3e40*/ 	.word	0x0001ae60
        /*3e44*/ 	.word	0x0000000c
        /*3e48*/ 	.word	0x000384c8
        /*3e4c*/ 	.short	0x010a
        /*3e4e*/ 	.byte	0x3f
	.zero		1


	//   ....[159]....
        /*3e50*/ 	.word	0x0001aec0
        /*3e54*/ 	.word	0x0000000d
        /*3e58*/ 	.word	0x000384b0
        /*3e5c*/ 	.short	0x010a
        /*3e5e*/ 	.byte	0x3f
	.zero		1


	//   ....[160]....
        /*3e60*/ 	.word	0x0001af20
        /*3e64*/ 	.word	0x0000000d
        /*3e68*/ 	.word	0x000384b8
        /*3e6c*/ 	.short	0x010a
        /*3e6e*/ 	.byte	0x3f
	.zero		1


	//   ....[161]....
        /*3e70*/ 	.word	0x0001af80
        /*3e74*/ 	.word	0x0000000d
        /*3e78*/ 	.word	0x000384c0
        /*3e7c*/ 	.short	0x010a
        /*3e7e*/ 	.byte	0x3f
	.zero		1


	//   ....[162]....
        /*3e80*/ 	.word	0x0001afe0
        /*3e84*/ 	.word	0x0000000d
        /*3e88*/ 	.word	0x000384c8
        /*3e8c*/ 	.short	0x010a
        /*3e8e*/ 	.byte	0x3f
	.zero		1


	//   ....[163]....
        /*3e90*/ 	.word	0x0001b040
        /*3e94*/ 	.word	0x00000003
        /*3e98*/ 	.word	0x00038400
        /*3e9c*/ 	.short	0x010a
        /*3e9e*/ 	.byte	0x3f
	.zero		1


	//   ....[164]....
        /*3ea0*/ 	.word	0x0001b0a0
        /*3ea4*/ 	.word	0x00000003
        /*3ea8*/ 	.word	0x000384f8
        /*3eac*/ 	.short	0x010a
        /*3eae*/ 	.byte	0x3f
	.zero		1


	//   ....[165]....
        /*3eb0*/ 	.word	0x0001b100
        /*3eb4*/ 	.word	0x00000003
        /*3eb8*/ 	.word	0x00038400
        /*3ebc*/ 	.short	0x010a
        /*3ebe*/ 	.byte	0x3f
	.zero		1


	//   ....[166]....
        /*3ec0*/ 	.word	0x0001b160
        /*3ec4*/ 	.word	0x00000003
        /*3ec8*/ 	.word	0x000384d0
        /*3ecc*/ 	.short	0x010a
        /*3ece*/ 	.byte	0x3f
	.zero		1


	//   ....[167]....
        /*3ed0*/ 	.word	0x0001b1c0
        /*3ed4*/ 	.word	0x00000003
        /*3ed8*/ 	.word	0x000384d8
        /*3edc*/ 	.short	0x010a
        /*3ede*/ 	.byte	0x3f
	.zero		1


	//   ....[168]....
        /*3ee0*/ 	.word	0x0001b220
        /*3ee4*/ 	.word	0x00000003
        /*3ee8*/ 	.word	0x000384e0
        /*3eec*/ 	.short	0x010a
        /*3eee*/ 	.byte	0x3f
	.zero		1


	//   ....[169]....
        /*3ef0*/ 	.word	0x0001b280
        /*3ef4*/ 	.word	0x00000003
        /*3ef8*/ 	.word	0x000384e8
        /*3efc*/ 	.short	0x010a
        /*3efe*/ 	.byte	0x3f
	.zero		1


	//   ....[170]....
        /*3f00*/ 	.word	0x0001b2e0
        /*3f04*/ 	.word	0x00000003
        /*3f08*/ 	.word	0x000384d0
        /*3f0c*/ 	.short	0x010a
        /*3f0e*/ 	.byte	0x3f
	.zero		1


	//   ....[171]....
        /*3f10*/ 	.word	0x0001b340
        /*3f14*/ 	.word	0x00000003
        /*3f18*/ 	.word	0x000384d8
        /*3f1c*/ 	.short	0x010a
        /*3f1e*/ 	.byte	0x3f
	.zero		1


	//   ....[172]....
        /*3f20*/ 	.word	0x0001b3a0
        /*3f24*/ 	.word	0x00000003
        /*3f28*/ 	.word	0x000384e0
        /*3f2c*/ 	.short	0x010a
        /*3f2e*/ 	.byte	0x3f
	.zero		1


	//   ....[173]....
        /*3f30*/ 	.word	0x0001b400
        /*3f34*/ 	.word	0x00000003
        /*3f38*/ 	.word	0x000384e8
        /*3f3c*/ 	.short	0x010a
        /*3f3e*/ 	.byte	0x3f
	.zero		1


	//   ....[174]....
        /*3f40*/ 	.word	0x0001b460
        /*3f44*/ 	.word	0x00000003
        /*3f48*/ 	.word	0x000384d0
        /*3f4c*/ 	.short	0x010a
        /*3f4e*/ 	.byte	0x3f
	.zero		1


	//   ....[175]....
        /*3f50*/ 	.word	0x0001b4c0
        /*3f54*/ 	.word	0x00000003
        /*3f58*/ 	.word	0x000384d8
        /*3f5c*/ 	.short	0x010a
        /*3f5e*/ 	.byte	0x3f
	.zero		1


	//   ....[176]....
        /*3f60*/ 	.word	0x0001b520
        /*3f64*/ 	.word	0x00000003
        /*3f68*/ 	.word	0x000384e0
        /*3f6c*/ 	.short	0x010a
        /*3f6e*/ 	.byte	0x3f
	.zero		1


	//   ....[177]....
        /*3f70*/ 	.word	0x0001b580
        /*3f74*/ 	.word	0x00000003
        /*3f78*/ 	.word	0x000384e8
        /*3f7c*/ 	.short	0x010a
        /*3f7e*/ 	.byte	0x3f
	.zero		1


	//   ....[178]....
        /*3f80*/ 	.word	0x0001b5e0
        /*3f84*/ 	.word	0x00000003
        /*3f88*/ 	.word	0x000384d0
        /*3f8c*/ 	.short	0x010a
        /*3f8e*/ 	.byte	0x3f
	.zero		1


	//   ....[179]....
        /*3f90*/ 	.word	0x0001b640
        /*3f94*/ 	.word	0x00000003
        /*3f98*/ 	.word	0x000384d8
        /*3f9c*/ 	.short	0x010a
        /*3f9e*/ 	.byte	0x3f
	.zero		1


	//   ....[180]....
        /*3fa0*/ 	.word	0x0001b6a0
        /*3fa4*/ 	.word	0x00000003
        /*3fa8*/ 	.word	0x000384e0
        /*3fac*/ 	.short	0x010a
        /*3fae*/ 	.byte	0x3f
	.zero		1


	//   ....[181]....
        /*3fb0*/ 	.word	0x0001b700
        /*3fb4*/ 	.word	0x00000003
        /*3fb8*/ 	.word	0x000384e8
        /*3fbc*/ 	.short	0x010a
        /*3fbe*/ 	.byte	0x3f
	.zero		1


	//   ....[182]....
        /*3fc0*/ 	.word	0x0001b760
        /*3fc4*/ 	.word	0x00000003
        /*3fc8*/ 	.word	0x000384d0
        /*3fcc*/ 	.short	0x010a
        /*3fce*/ 	.byte	0x3f
	.zero		1


	//   ....[183]....
        /*3fd0*/ 	.word	0x0001b7c0
        /*3fd4*/ 	.word	0x00000003
        /*3fd8*/ 	.word	0x000384d8
        /*3fdc*/ 	.short	0x010a
        /*3fde*/ 	.byte	0x3f
	.zero		1


	//   ....[184]....
        /*3fe0*/ 	.word	0x0001b820
        /*3fe4*/ 	.word	0x00000003
        /*3fe8*/ 	.word	0x000384e0
        /*3fec*/ 	.short	0x010a
        /*3fee*/ 	.byte	0x3f
	.zero		1


	//   ....[185]....
        /*3ff0*/ 	.word	0x0001b8f0
        /*3ff4*/ 	.word	0x00000008
        /*3ff8*/ 	.word	0x00038498
        /*3ffc*/ 	.short	0x010a
        /*3ffe*/ 	.byte	0x3f
	.zero		1


	//   ....[186]....
        /*4000*/ 	.word	0x0001b940
        /*4004*/ 	.word	0x00000003
        /*4008*/ 	.word	0x00038400
        /*400c*/ 	.short	0x010a
        /*400e*/ 	.byte	0x3f
	.zero		1


	//   ....[187]....
        /*4010*/ 	.word	0x0001bb50
        /*4014*/ 	.word	0x00000007
        /*4018*/ 	.word	0x00000000
        /*401c*/ 	.short	0x010a
        /*401e*/ 	.byte	0x3f
	.zero		1


	//   ....[188]....
        /*4020*/ 	.word	0x0001bba0
        /*4024*/ 	.word	0x00000009
        /*4028*/ 	.word	0x00000000
        /*402c*/ 	.short	0x010a
        /*402e*/ 	.byte	0x3f
	.zero		1


	//   ....[189]....
        /*4030*/ 	.word	0x0001bbf0
        /*4034*/ 	.word	0x0000000c
        /*4038*/ 	.word	0x00038440
        /*403c*/ 	.short	0x010a
        /*403e*/ 	.byte	0x3f
	.zero		1


	//   ....[190]....
        /*4040*/ 	.word	0x0001bc40
        /*4044*/ 	.word	0x00000003
        /*4048*/ 	.word	0x00038440
        /*404c*/ 	.short	0x010a
        /*404e*/ 	.byte	0x3f
	.zero		1


	//   ....[191]....
        /*4050*/ 	.word	0x0001bc90
        /*4054*/ 	.word	0x00000003
        /*4058*/ 	.word	0x00038440
        /*405c*/ 	.short	0x010a
        /*405e*/ 	.byte	0x3f
	.zero		1


	//   ....[192]....
        /*4060*/ 	.word	0x0001bce0
        /*4064*/ 	.word	0x00000003
        /*4068*/ 	.word	0x00038440
        /*406c*/ 	.short	0x010a
        /*406e*/ 	.byte	0x3f
	.zero		1


	//   ....[193]....
        /*4070*/ 	.word	0x0001bd30
        /*4074*/ 	.word	0x00000003
        /*4078*/ 	.word	0x00038440
        /*407c*/ 	.short	0x010a
        /*407e*/ 	.byte	0x3f
	.zero		1


	//   ....[194]....
        /*4080*/ 	.word	0x0001bd80
        /*4084*/ 	.word	0x00000003
        /*4088*/ 	.word	0x00038440
        /*408c*/ 	.short	0x010a
        /*408e*/ 	.byte	0x3f
	.zero		1


	//   ....[195]....
        /*4090*/ 	.word	0x0001bdd0
        /*4094*/ 	.word	0x00000003
        /*4098*/ 	.word	0x00038440
        /*409c*/ 	.short	0x010a
        /*409e*/ 	.byte	0x3f
	.zero		1


	//   ....[196]....
        /*40a0*/ 	.word	0x0001be20
        /*40a4*/ 	.word	0x00000003
        /*40a8*/ 	.word	0x00038440
        /*40ac*/ 	.short	0x010a
        /*40ae*/ 	.byte	0x3f
	.zero		1


	//----- nvinfo : EIATTR_NUM_MBARRIERS
	.align		4
.L_39:
        /*40b0*/ 	.byte	0x03, 0x38
        /*40b2*/ 	.short	0x0020


	//----- nvinfo : EIATTR_EXIT_INSTR_OFFSETS
	.align		4
        /*40b4*/ 	.byte	0x04, 0x1c
        /*40b6*/ 	.short	(.L_41 - .L_40)


	//   ....[0]....
.L_40:
        /*40b8*/ 	.word	0x00002e60


	//   ....[1]....
        /*40bc*/ 	.word	0x00002f20


	//   ....[2]....
        /*40c0*/ 	.word	0x00013e10


	//   ....[3]....
        /*40c4*/ 	.word	0x00013eb0


	//   ....[4]....
        /*40c8*/ 	.word	0x000169d0


	//   ....[5]....
        /*40cc*/ 	.word	0x000185d0


	//   ....[6]....
        /*40d0*/ 	.word	0x0001a8f0


	//----- nvinfo : EIATTR_MAX_THREADS
	.align		4
.L_41:
        /*40d4*/ 	.byte	0x04, 0x05
        /*40d6*/ 	.short	(.L_43 - .L_42)
.L_42:
        /*40d8*/ 	.word	0x00000180
        /*40dc*/ 	.word	0x00000001
        /*40e0*/ 	.word	0x00000001


	//----- nvinfo : EIATTR_CRS_STACK_SIZE
	.align		4
.L_43:
        /*40e4*/ 	.byte	0x04, 0x1e
        /*40e6*/ 	.short	(.L_45 - .L_44)
.L_44:
        /*40e8*/ 	.word	0x00000000


	//----- nvinfo : EIATTR_CBANK_PARAM_SIZE
	.align		4
.L_45:
        /*40ec*/ 	.byte	0x03, 0x19
        /*40ee*/ 	.short	0x0770


	//----- nvinfo : EIATTR_PARAM_CBANK
	.align		4
        /*40f0*/ 	.byte	0x04, 0x0a
        /*40f2*/ 	.short	(.L_47 - .L_46)
	.align		4
.L_46:
        /*40f4*/ 	.word	index@(.nv.constant0._ZN7cutlass13device_kernelINS_4gemm6kernel13GemmUniversalINS1_17GroupProblemShapeIN4cute5tupleIJiiiEEEEENS1_10collective13CollectiveMmaINS1_39MainloopSm90ArrayTmaGmmaWarpSpecializedILi3ENS6_IJNS5_1CILi2EEENSC_ILi1EEESE_EEENS1_43KernelPtrArrayTmaWarpSpecializedCooperativeEEENS6_IJNSC_ILi256EEESI_NSC_ILi64EEEEEENS_10bfloat16_tEPNS6_IJlSE_NSC_ILi0EEEEEESL_SO_NS5_8TiledMMAINS5_8MMA_AtomIJNS5_4SM904GMMA28MMA_64x256x16_F32BF16BF16_SSILNSS_5MajorE0ELSU_0ELNSS_7ScaleInE1ELSV_1EEEEEENS5_6LayoutISF_NS6_IJSE_SM_SM_EEEEENS6_IJNS5_10UnderscoreES11_S11_EEEEENS5_13SM90_TMA_LOADENS5_14ComposedLayoutINS5_7SwizzleILi3ELi4ELi3EEENS5_18smem_ptr_flag_bitsILi16EEENSY_INS6_IJNSC_ILi8EEESJ_EEENS6_IJSJ_SE_EEEEEEEvNS5_8identityENS5_23SM90_TMA_LOAD_MULTICASTES1E_vS1F_EENS_8epilogue10collective18CollectiveEpilogueINS1I_30Sm90PtrArrayTmaWarpSpecializedILi4ELi2ELi16ELb1ELb0ELi2EEEJSK_NS6_IJNSC_ILi128EEENSC_ILi32EEEEEENS_6half_tEPNS6_IJSE_lSM_EEES1Q_S1S_NS1I_6fusion15FusionCallbacksIS1M_NS1T_17LinearCombinationIS1Q_fS1Q_fLNS_15FloatRoundStyleE2EEESK_S1P_JEEES14_NS15_IS17_S19_NSY_INS6_IJSJ_S1A_EEENS6_IJSE_SJ_EEEEEEENS5_17SM75_U16x8_LDSM_TENS5_14SM90_TMA_STOREES22_NS5_17SM90_U16x8_STSM_TENS5_9Copy_AtomIJNS5_17SM90_U32x4_STSM_NES1Q_EEEvEEEvvEEEEvNT_6ParamsE)
        /*40f8*/ 	.short	0x0210
        /*40fa*/ 	.short	0x0770


	//----- nvinfo : EIATTR_SW_WAR
	.align		4
.L_47:
        /*40fc*/ 	.byte	0x04, 0x36
        /*40fe*/ 	.short	(.L_49 - .L_48)
.L_48:
        /*4100*/ 	.word	0x00000008
.L_49:


//--------------------- .nv.callgraph             --------------------------
	.section	.nv.callgraph,"",@"SHT_CUDA_CALLGRAPH"
	.align	4
	.sectionentsize	8
	.align		4
        /*0000*/ 	.word	0x00000000
	.align		4
        /*0004*/ 	.word	0xffffffff
	.align		4
        /*0008*/ 	.word	index@(_ZN7cutlass13device_kernelINS_4gemm6kernel13GemmUniversalINS1_17GroupProblemShapeIN4cute5tupleIJiiiEEEEENS1_10collective13CollectiveMmaINS1_39MainloopSm90ArrayTmaGmmaWarpSpecializedILi3ENS6_IJNS5_1CILi2EEENSC_ILi1EEESE_EEENS1_43KernelPtrArrayTmaWarpSpecializedCooperativeEEENS6_IJNSC_ILi256EEESI_NSC_ILi64EEEEEENS_10bfloat16_tEPNS6_IJlSE_NSC_ILi0EEEEEESL_SO_NS5_8TiledMMAINS5_8MMA_AtomIJNS5_4SM904GMMA28MMA_64x256x16_F32BF16BF16_SSILNSS_5MajorE0ELSU_0ELNSS_7ScaleInE1ELSV_1EEEEEENS5_6LayoutISF_NS6_IJSE_SM_SM_EEEEENS6_IJNS5_10UnderscoreES11_S11_EEEEENS5_13SM90_TMA_LOADENS5_14ComposedLayoutINS5_7SwizzleILi3ELi4ELi3EEENS5_18smem_ptr_flag_bitsILi16EEENSY_INS6_IJNSC_ILi8EEESJ_EEENS6_IJSJ_SE_EEEEEEEvNS5_8identityENS5_23SM90_TMA_LOAD_MULTICASTES1E_vS1F_EENS_8epilogue10collective18CollectiveEpilogueINS1I_30Sm90PtrArrayTmaWarpSpecializedILi4ELi2ELi16ELb1ELb0ELi2EEEJSK_NS6_IJNSC_ILi128EEENSC_ILi32EEEEEENS_6half_tEPNS6_IJSE_lSM_EEES1Q_S1S_NS1I_6fusion15FusionCallbacksIS1M_NS1T_17LinearCombinationIS1Q_fS1Q_fLNS_15FloatRoundStyleE2EEESK_S1P_JEEES14_NS15_IS17_S19_NSY_INS6_IJSJ_S1A_EEENS6_IJSE_SJ_EEEEEEENS5_17SM75_U16x8_LDSM_TENS5_14SM90_TMA_STOREES22_NS5_17SM90_U16x8_STSM_TENS5_9Copy_AtomIJNS5_17SM90_U32x4_STSM_NES1Q_EEEvEEEvvEEEEvNT_6ParamsE)
	.align		4
        /*000c*/ 	.word	index@(__assertfail)
	.align		4
        /*0010*/ 	.word	0x00000000
	.align		4
        /*0014*/ 	.word	0xfffffffe
	.align		4
        /*0018*/ 	.word	0x00000000
	.align		4
        /*001c*/ 	.word	0xfffffffd
	.align		4
        /*0020*/ 	.word	0x00000000
	.align		4
        /*0024*/ 	.word	0xfffffffc


//--------------------- .nv.constant4             --------------------------
	.section	.nv.constant4,"a",@progbits
	.align	8
	.align		8
.nv.constant4:
        /*0000*/ 	.dword	__assertfail
	.align		8
        /*0008*/ 	.dword	__unnamed_1
	.align		8
        /*0010*/ 	.dword	_ZN39_INTERNAL_4f5d242c_4_k_cu_ca6748c6_37494cuda3std3__45__cpo5beginE
	.align		8
        /*0018*/ 	.dword	_ZN39_INTERNAL_4f5d242c_4_k_cu_ca6748c6_37494cuda3std3__45__cpo3endE
	.align		8
        /*0020*/ 	.dword	_ZN39_INTERNAL_4f5d242c_4_k_cu_ca6748c6_37494cuda3std3__45__cpo6cbeginE
	.align		8
        /*0028*/ 	.dword	_ZN39_INTERNAL_4f5d242c_4_k_cu_ca6748c6_37494cuda3std3__45__cpo4cendE
	.align		8
        /*0030*/ 	.dword	_ZN39_INTERNAL_4f5d242c_4_k_cu_ca6748c6_37494cuda3std3__441_GLOBAL__N__4f5d242c_4_k_cu_ca6748c6_37496ignoreE
	.align		8
        /*0038*/ 	.dword	_ZN39_INTERNAL_4f5d242c_4_k_cu_ca6748c6_37494cuda3std3__419piecewise_constructE
	.align		8
        /*0040*/ 	.dword	_ZN39_INTERNAL_4f5d242c_4_k_cu_ca6748c6_37494cuda3std3__48in_placeE
	.align		8
        /*0048*/ 	.dword	_ZN39_INTERNAL_4f5d242c_4_k_cu_ca6748c6_37494cuda3std6ranges3__45__cpo4swapE
	.align		8
        /*0050*/ 	.dword	_ZN39_INTERNAL_4f5d242c_4_k_cu_ca6748c6_37494cuda3std6ranges3__45__cpo9iter_moveE
	.align		8
        /*0058*/ 	.dword	_ZN39_INTERNAL_4f5d242c_4_k_cu_ca6748c6_37494cute7productE
	.align		8
        /*0060*/ 	.dword	_ZN39_INTERNAL_4f5d242c_4_k_cu_ca6748c6_37494cute1_E
	.align		8
        /*0068*/ 	.dword	$str$24
	.align		8
        /*0070*/ 	.dword	$str$25


//--------------------- .text._ZN7cutlass13device_kernelINS_4gemm6kernel13GemmUniversalINS1_17GroupProblemShapeIN4cute5tupleIJiiiEEEEENS1_10collective13CollectiveMmaINS1_39MainloopSm90ArrayTmaGmmaWarpSpecializedILi3ENS6_IJNS5_1CILi2EEENSC_ILi1EEESE_EEENS1_43KernelPtrArrayTmaWarpSpecializedCooperativeEEENS6_IJNSC_ILi256EEESI_NSC_ILi64EEEEEENS_10bfloat16_tEPNS6_IJlSE_NSC_ILi0EEEEEESL_SO_NS5_8TiledMMAINS5_8MMA_AtomIJNS5_4SM904GMMA28MMA_64x256x16_F32BF16BF16_SSILNSS_5MajorE0ELSU_0ELNSS_7ScaleInE1ELSV_1EEEEEENS5_6LayoutISF_NS6_IJSE_SM_SM_EEEEENS6_IJNS5_10UnderscoreES11_S11_EEEEENS5_13SM90_TMA_LOADENS5_14ComposedLayoutINS5_7SwizzleILi3ELi4ELi3EEENS5_18smem_ptr_flag_bitsILi16EEENSY_INS6_IJNSC_ILi8EEESJ_EEENS6_IJSJ_SE_EEEEEEEvNS5_8identityENS5_23SM90_TMA_LOAD_MULTICASTES1E_vS1F_EENS_8epilogue10collective18CollectiveEpilogueINS1I_30Sm90PtrArrayTmaWarpSpecializedILi4ELi2ELi16ELb1ELb0ELi2EEEJSK_NS6_IJNSC_ILi128EEENSC_ILi32EEEEEENS_6half_tEPNS6_IJSE_lSM_EEES1Q_S1S_NS1I_6fusion15FusionCallbacksIS1M_NS1T_17LinearCombinationIS1Q_fS1Q_fLNS_15FloatRoundStyleE2EEESK_S1P_JEEES14_NS15_IS17_S19_NSY_INS6_IJSJ_S1A_EEENS6_IJSE_SJ_EEEEEEENS5_17SM75_U16x8_LDSM_TENS5_14SM90_TMA_STOREES22_NS5_17SM90_U16x8_STSM_TENS5_9Copy_AtomIJNS5_17SM90_U32x4_STSM_NES1Q_EEEvEEEvvEEEEvNT_6ParamsE --------------------------
	.section	.text._ZN7cutlass13device_kernelINS_4gemm6kernel13GemmUniversalINS1_17GroupProblemShapeIN4cute5tupleIJiiiEEEEENS1_10collective13CollectiveMmaINS1_39MainloopSm90ArrayTmaGmmaWarpSpecializedILi3ENS6_IJNS5_1CILi2EEENSC_ILi1EEESE_EEENS1_43KernelPtrArrayTmaWarpSpecializedCooperativeEEENS6_IJNSC_ILi256EEESI_NSC_ILi64EEEEEENS_10bfloat16_tEPNS6_IJlSE_NSC_ILi0EEEEEESL_SO_NS5_8TiledMMAINS5_8MMA_AtomIJNS5_4SM904GMMA28MMA_64x256x16_F32BF16BF16_SSILNSS_5MajorE0ELSU_0ELNSS_7ScaleInE1ELSV_1EEEEEENS5_6LayoutISF_NS6_IJSE_SM_SM_EEEEENS6_IJNS5_10UnderscoreES11_S11_EEEEENS5_13SM90_TMA_LOADENS5_14ComposedLayoutINS5_7SwizzleILi3ELi4ELi3EEENS5_18smem_ptr_flag_bitsILi16EEENSY_INS6_IJNSC_ILi8EEESJ_EEENS6_IJSJ_SE_EEEEEEEvNS5_8identityENS5_23SM90_TMA_LOAD_MULTICASTES1E_vS1F_EENS_8epilogue10collective18CollectiveEpilogueINS1I_30Sm90PtrArrayTmaWarpSpecializedILi4ELi2ELi16ELb1ELb0ELi2EEEJSK_NS6_IJNSC_ILi128EEENSC_ILi32EEEEEENS_6half_tEPNS6_IJSE_lSM_EEES1Q_S1S_NS1I_6fusion15FusionCallbacksIS1M_NS1T_17LinearCombinationIS1Q_fS1Q_fLNS_15FloatRoundStyleE2EEESK_S1P_JEEES14_NS15_IS17_S19_NSY_INS6_IJSJ_S1A_EEENS6_IJSE_SJ_EEEEEEENS5_17SM75_U16x8_LDSM_TENS5_14SM90_TMA_STOREES22_NS5_17SM90_U16x8_STSM_TENS5_9Copy_AtomIJNS5_17SM90_U32x4_STSM_NES1Q_EEEvEEEvvEEEEvNT_6ParamsE,"ax",@progbits
	.align	128
.text._ZN7cutlass13device_kernelINS_4gemm6kernel13GemmUniversalINS1_17GroupProblemShapeIN4cute5tupleIJiiiEEEEENS1_10collective13CollectiveMmaINS1_39MainloopSm90ArrayTmaGmmaWarpSpecializedILi3ENS6_IJNS5_1CILi2EEENSC_ILi1EEESE_EEENS1_43KernelPtrArrayTmaWarpSpecializedCooperativeEEENS6_IJNSC_ILi256EEESI_NSC_ILi64EEEEEENS_10bfloat16_tEPNS6_IJlSE_NSC_ILi0EEEEEESL_SO_NS5_8TiledMMAINS5_8MMA_AtomIJNS5_4SM904GMMA28MMA_64x256x16_F32BF16BF16_SSILNSS_5MajorE0ELSU_0ELNSS_7ScaleInE1ELSV_1EEEEEENS5_6LayoutISF_NS6_IJSE_SM_SM_EEEEENS6_IJNS5_10UnderscoreES11_S11_EEEEENS5_13SM90_TMA_LOADENS5_14ComposedLayoutINS5_7SwizzleILi3ELi4ELi3EEENS5_18smem_ptr_flag_bitsILi16EEENSY_INS6_IJNSC_ILi8EEESJ_EEENS6_IJSJ_SE_EEEEEEEvNS5_8identityENS5_23SM90_TMA_LOAD_MULTICASTES1E_vS1F_EENS_8epilogue10collective18CollectiveEpilogueINS1I_30Sm90PtrArrayTmaWarpSpecializedILi4ELi2ELi16ELb1ELb0ELi2EEEJSK_NS6_IJNSC_ILi128EEENSC_ILi32EEEEEENS_6half_tEPNS6_IJSE_lSM_EEES1Q_S1S_NS1I_6fusion15FusionCallbacksIS1M_NS1T_17LinearCombinationIS1Q_fS1Q_fLNS_15FloatRoundStyleE2EEESK_S1P_JEEES14_NS15_IS17_S19_NSY_INS6_IJSJ_S1A_EEENS6_IJSE_SJ_EEEEEEENS5_17SM75_U16x8_LDSM_TENS5_14SM90_TMA_STOREES22_NS5_17SM90_U16x8_STSM_TENS5_9Copy_AtomIJNS5_17SM90_U32x4_STSM_NES1Q_EEEvEEEvvEEEEvNT_6ParamsE:
        .type           _ZN7cutlass13device_kernelINS_4gemm6kernel13GemmUniversalINS1_17GroupProblemShapeIN4cute5tupleIJiiiEEEEENS1_10collective13CollectiveMmaINS1_39MainloopSm90ArrayTmaGmmaWarpSpecializedILi3ENS6_IJNS5_1CILi2EEENSC_ILi1EEESE_EEENS1_43KernelPtrArrayTmaWarpSpecializedCooperativeEEENS6_IJNSC_ILi256EEESI_NSC_ILi64EEEEEENS_10bfloat16_tEPNS6_IJlSE_NSC_ILi0EEEEEESL_SO_NS5_8TiledMMAINS5_8MMA_AtomIJNS5_4SM904GMMA28MMA_64x256x16_F32BF16BF16_SSILNSS_5MajorE0ELSU_0ELNSS_7ScaleInE1ELSV_1EEEEEENS5_6LayoutISF_NS6_IJSE_SM_SM_EEEEENS6_IJNS5_10UnderscoreES11_S11_EEEEENS5_13SM90_TMA_LOADENS5_14ComposedLayoutINS5_7SwizzleILi3ELi4ELi3EEENS5_18smem_ptr_flag_bitsILi16EEENSY_INS6_IJNSC_ILi8EEESJ_EEENS6_IJSJ_SE_EEEEEEEvNS5_8identityENS5_23SM90_TMA_LOAD_MULTICASTES1E_vS1F_EENS_8epilogue10collective18CollectiveEpilogueINS1I_30Sm90PtrArrayTmaWarpSpecializedILi4ELi2ELi16ELb1ELb0ELi2EEEJSK_NS6_IJNSC_ILi128EEENSC_ILi32EEEEEENS_6half_tEPNS6_IJSE_lSM_EEES1Q_S1S_NS1I_6fusion15FusionCallbacksIS1M_NS1T_17LinearCombinationIS1Q_fS1Q_fLNS_15FloatRoundStyleE2EEESK_S1P_JEEES14_NS15_IS17_S19_NSY_INS6_IJSJ_S1A_EEENS6_IJSE_SJ_EEEEEEENS5_17SM75_U16x8_LDSM_TENS5_14SM90_TMA_STOREES22_NS5_17SM90_U16x8_STSM_TENS5_9Copy_AtomIJNS5_17SM90_U32x4_STSM_NES1Q_EEEvEEEvvEEEEvNT_6ParamsE,@function
        .size           _ZN7cutlass13device_kernelINS_4gemm6kernel13GemmUniversalINS1_17GroupProblemShapeIN4cute5tupleIJiiiEEEEENS1_10collective13CollectiveMmaINS1_39MainloopSm90ArrayTmaGmmaWarpSpecializedILi3ENS6_IJNS5_1CILi2EEENSC_ILi1EEESE_EEENS1_43KernelPtrArrayTmaWarpSpecializedCooperativeEEENS6_IJNSC_ILi256EEESI_NSC_ILi64EEEEEENS_10bfloat16_tEPNS6_IJlSE_NSC_ILi0EEEEEESL_SO_NS5_8TiledMMAINS5_8MMA_AtomIJNS5_4SM904GMMA28MMA_64x256x16_F32BF16BF16_SSILNSS_5MajorE0ELSU_0ELNSS_7ScaleInE1ELSV_1EEEEEENS5_6LayoutISF_NS6_IJSE_SM_SM_EEEEENS6_IJNS5_10UnderscoreES11_S11_EEEEENS5_13SM90_TMA_LOADENS5_14ComposedLayoutINS5_7SwizzleILi3ELi4ELi3EEENS5_18smem_ptr_flag_bitsILi16EEENSY_INS6_IJNSC_ILi8EEESJ_EEENS6_IJSJ_SE_EEEEEEEvNS5_8identityENS5_23SM90_TMA_LOAD_MULTICASTES1E_vS1F_EENS_8epilogue10collective18CollectiveEpilogueINS1I_30Sm90PtrArrayTmaWarpSpecializedILi4ELi2ELi16ELb1ELb0ELi2EEEJSK_NS6_IJNSC_ILi128EEENSC_ILi32EEEEEENS_6half_tEPNS6_IJSE_lSM_EEES1Q_S1S_NS1I_6fusion15FusionCallbacksIS1M_NS1T_17LinearCombinationIS1Q_fS1Q_fLNS_15FloatRoundStyleE2EEESK_S1P_JEEES14_NS15_IS17_S19_NSY_INS6_IJSJ_S1A_EEENS6_IJSE_SJ_EEEEEEENS5_17SM75_U16x8_LDSM_TENS5_14SM90_TMA_STOREES22_NS5_17SM90_U16x8_STSM_TENS5_9Copy_AtomIJNS5_17SM90_U32x4_STSM_NES1Q_EEEvEEEvvEEEEvNT_6ParamsE,(.L_x_420 - _ZN7cutlass13device_kernelINS_4gemm6kernel13GemmUniversalINS1_17GroupProblemShapeIN4cute5tupleIJiiiEEEEENS1_10collective13CollectiveMmaINS1_39MainloopSm90ArrayTmaGmmaWarpSpecializedILi3ENS6_IJNS5_1CILi2EEENSC_ILi1EEESE_EEENS1_43KernelPtrArrayTmaWarpSpecializedCooperativeEEENS6_IJNSC_ILi256EEESI_NSC_ILi64EEEEEENS_10bfloat16_tEPNS6_IJlSE_NSC_ILi0EEEEEESL_SO_NS5_8TiledMMAINS5_8MMA_AtomIJNS5_4SM904GMMA28MMA_64x256x16_F32BF16BF16_SSILNSS_5MajorE0ELSU_0ELNSS_7ScaleInE1ELSV_1EEEEEENS5_6LayoutISF_NS6_IJSE_SM_SM_EEEEENS6_IJNS5_10UnderscoreES11_S11_EEEEENS5_13SM90_TMA_LOADENS5_14ComposedLayoutINS5_7SwizzleILi3ELi4ELi3EEENS5_18smem_ptr_flag_bitsILi16EEENSY_INS6_IJNSC_ILi8EEESJ_EEENS6_IJSJ_SE_EEEEEEEvNS5_8identityENS5_23SM90_TMA_LOAD_MULTICASTES1E_vS1F_EENS_8epilogue10collective18CollectiveEpilogueINS1I_30Sm90PtrArrayTmaWarpSpecializedILi4ELi2ELi16ELb1ELb0ELi2EEEJSK_NS6_IJNSC_ILi128EEENSC_ILi32EEEEEENS_6half_tEPNS6_IJSE_lSM_EEES1Q_S1S_NS1I_6fusion15FusionCallbacksIS1M_NS1T_17LinearCombinationIS1Q_fS1Q_fLNS_15FloatRoundStyleE2EEESK_S1P_JEEES14_NS15_IS17_S19_NSY_INS6_IJSJ_S1A_EEENS6_IJSE_SJ_EEEEEEENS5_17SM75_U16x8_LDSM_TENS5_14SM90_TMA_STOREES22_NS5_17SM90_U16x8_STSM_TENS5_9Copy_AtomIJNS5_17SM90_U32x4_STSM_NES1Q_EEEvEEEvvEEEEvNT_6ParamsE)
        .other          _ZN7cutlass13device_kernelINS_4gemm6kernel13GemmUniversalINS1_17GroupProblemShapeIN4cute5tupleIJiiiEEEEENS1_10collective13CollectiveMmaINS1_39MainloopSm90ArrayTmaGmmaWarpSpecializedILi3ENS6_IJNS5_1CILi2EEENSC_ILi1EEESE_EEENS1_43KernelPtrArrayTmaWarpSpecializedCooperativeEEENS6_IJNSC_ILi256EEESI_NSC_ILi64EEEEEENS_10bfloat16_tEPNS6_IJlSE_NSC_ILi0EEEEEESL_SO_NS5_8TiledMMAINS5_8MMA_AtomIJNS5_4SM904GMMA28MMA_64x256x16_F32BF16BF16_SSILNSS_5MajorE0ELSU_0ELNSS_7ScaleInE1ELSV_1EEEEEENS5_6LayoutISF_NS6_IJSE_SM_SM_EEEEENS6_IJNS5_10UnderscoreES11_S11_EEEEENS5_13SM90_TMA_LOADENS5_14ComposedLayoutINS5_7SwizzleILi3ELi4ELi3EEENS5_18smem_ptr_flag_bitsILi16EEENSY_INS6_IJNSC_ILi8EEESJ_EEENS6_IJSJ_SE_EEEEEEEvNS5_8identityENS5_23SM90_TMA_LOAD_MULTICASTES1E_vS1F_EENS_8epilogue10collective18CollectiveEpilogueINS1I_30Sm90PtrArrayTmaWarpSpecializedILi4ELi2ELi16ELb1ELb0ELi2EEEJSK_NS6_IJNSC_ILi128EEENSC_ILi32EEEEEENS_6half_tEPNS6_IJSE_lSM_EEES1Q_S1S_NS1I_6fusion15FusionCallbacksIS1M_NS1T_17LinearCombinationIS1Q_fS1Q_fLNS_15FloatRoundStyleE2EEESK_S1P_JEEES14_NS15_IS17_S19_NSY_INS6_IJSJ_S1A_EEENS6_IJSE_SJ_EEEEEEENS5_17SM75_U16x8_LDSM_TENS5_14SM90_TMA_STOREES22_NS5_17SM90_U16x8_STSM_TENS5_9Copy_AtomIJNS5_17SM90_U32x4_STSM_NES1Q_EEEvEEEvvEEEEvNT_6ParamsE,@"STO_CUDA_ENTRY STV_DEFAULT"
_ZN7cutlass13device_kernelINS_4gemm6kernel13GemmUniversalINS1_17GroupProblemShapeIN4cute5tupleIJiiiEEEEENS1_10collective13CollectiveMmaINS1_39MainloopSm90ArrayTmaGmmaWarpSpecializedILi3ENS6_IJNS5_1CILi2EEENSC_ILi1EEESE_EEENS1_43KernelPtrArrayTmaWarpSpecializedCooperativeEEENS6_IJNSC_ILi256EEESI_NSC_ILi64EEEEEENS_10bfloat16_tEPNS6_IJlSE_NSC_ILi0EEEEEESL_SO_NS5_8TiledMMAINS5_8MMA_AtomIJNS5_4SM904GMMA28MMA_64x256x16_F32BF16BF16_SSILNSS_5MajorE0ELSU_0ELNSS_7ScaleInE1ELSV_1EEEEEENS5_6LayoutISF_NS6_IJSE_SM_SM_EEEEENS6_IJNS5_10UnderscoreES11_S11_EEEEENS5_13SM90_TMA_LOADENS5_14ComposedLayoutINS5_7SwizzleILi3ELi4ELi3EEENS5_18smem_ptr_flag_bitsILi16EEENSY_INS6_IJNSC_ILi8EEESJ_EEENS6_IJSJ_SE_EEEEEEEvNS5_8identityENS5_23SM90_TMA_LOAD_MULTICASTES1E_vS1F_EENS_8epilogue10collective18CollectiveEpilogueINS1I_30Sm90PtrArrayTmaWarpSpecializedILi4ELi2ELi16ELb1ELb0ELi2EEEJSK_NS6_IJNSC_ILi128EEENSC_ILi32EEEEEENS_6half_tEPNS6_IJSE_lSM_EEES1Q_S1S_NS1I_6fusion15FusionCallbacksIS1M_NS1T_17LinearCombinationIS1Q_fS1Q_fLNS_15FloatRoundStyleE2EEESK_S1P_JEEES14_NS15_IS17_S19_NSY_INS6_IJSJ_S1A_EEENS6_IJSE_SJ_EEEEEEENS5_17SM75_U16x8_LDSM_TENS5_14SM90_TMA_STOREES22_NS5_17SM90_U16x8_STSM_TENS5_9Copy_AtomIJNS5_17SM90_U32x4_STSM_NES1Q_EEEvEEEvvEEEEvNT_6ParamsE:
[----:B------:R-:W1:Y:S02]  /*0000*/  LDC R1, c[0x0][0x28] ;  /* 0x00000a00ff017b82 */ /* 0x000e640000000800 */
[----:B-1----:R-:W-:-:S06]  /*0010*/  VIADD R1, R1, 0xfffff800 ;  /* 0xfffff80001017836 */ /* 0x002fcc0000000000 */
[----:B------:R-:W1:Y:S01]  /*0020*/  LDC.64 R4, c[0x0][0x918] ;  /* 0x00024600ff047b82 */ /* 0x000e620000000a00 */
[----:B------:R-:W-:Y:S01]  /*0030*/  ULDC.64 UR56, c[0x0][0x208] ;  /* 0x0000820000387ab9 */ /* 0x000fe20000000a00 */
[----:B------:R-:W2:Y:S01]  /*0040*/  S2R R21, SR_TID.X ;  /* 0x0000000000157919 */ /* 0x000ea20000002100 */
[----:B------:R-:W-:Y:S01]  /*0050*/  ULDC UR4, c[0x0][0x910] ;  /* 0x0002440000047ab9 */ /* 0x000fe20000000800 */
[----:B------:R-:W-:Y:S01]  /*0060*/  ULDC.64 UR20, c[0x0][0x8d0] ;  /* 0x0002340000147ab9 */ /* 0x000fe20000000a00 */
[----:B------:R-:W-:Y:S01]  /*0070*/  ULDC.64 UR14, c[0x0][0x8c8] ;  /* 0x00023200000e7ab9 */ /* 0x000fe20000000a00 */
[----:B------:R-:W-:Y:S01]  /*0080*/  MOV R8, RZ ;  /* 0x000000ff00087202 */ /* 0x000fe20000000f00 */
[----:B------:R-:W-:Y:S01]  /*0090*/  IMAD.MOV.U32 R0, RZ, RZ, RZ ;  /* 0x000000ffff007224 */ /* 0x000fe200078e00ff */
[----:B------:R-:W3:Y:S01]  /*00a0*/  S2UR UR8, SR_CTAID.Y ;  /* 0x00000000000879c3 */ /* 0x000ee20000002600 */
[----:B------:R-:W-:Y:S01]  /*00b0*/  ULDC.64 UR16, c[0x0][0x8e0] ;  /* 0x0002380000107ab9 */ /* 0x000fe20000000a00 */
[----:B------:R-:W-:Y:S01]  /*00c0*/  ULDC.64 UR22, c[0x0][0x8e8] ;  /* 0x00023a0000167ab9 */ /* 0x000fe20000000a00 */
[----:B-1----:R-:W4:Y:S01]  /*00d0*/  LDG.E R7, desc[UR56][R4.64] ;  /* 0x0000003804077981 */ /* 0x002f22000c1e1900 */
[----:B------:R-:W-:-:S03]  /*00e0*/  IMAD.U32 R11, RZ, RZ, UR4 ;  /* 0x00000004ff0b7e24 */ /* 0x000fc6000f8e00ff */
[----:B------:R-:W4:Y:S01]  /*00f0*/  LDG.E R6, desc[UR56][R4.64+0x4] ;  /* 0x0000043804067981 */ /* 0x000f22000c1e1900 */
[----:B--2---:R-:W-:Y:S01]  /*0100*/  LOP3.LUT R20, R21, 0x1f, RZ, 0xc0, !PT ;  /* 0x0000001f15147812 */ /* 0x004fe200078ec0ff */
[----:B------:R-:W-:Y:S01]  /*0110*/  UISETP.NE.U32.AND UP0, UPT, UR20, URZ, UPT ;  /* 0x0000003f1400728c */ /* 0x000fe2000bf05070 */
[----:B------:R-:W1:Y:S01]  /*0120*/  S2UR UR40, SR_CTAID.X ;  /* 0x00000000002879c3 */ /* 0x000e620000002500 */
[----:B------:R-:W-:Y:S01]  /*0130*/  ULDC UR4, c[0x0][0x908] ;  /* 0x0002420000047ab9 */ /* 0x000fe20000000800 */
[----:B------:R-:W-:Y:S01]  /*0140*/  ISETP.GE.AND P0, PT, R20, R11, PT ;  /* 0x0000000b1400720c */ /* 0x000fe20003f06270 */
[----:B------:R-:W-:Y:S02]  /*0150*/  UISETP.NE.AND.EX UP0, UPT, UR21, URZ, UPT, UP0 ;  /* 0x0000003f1500728c */ /* 0x000fe4000bf05300 */
[----:B------:R-:W-:-:S09]  /*0160*/  UISETP.NE.AND UP3, UPT, UR4, 0x1, UPT ;  /* 0x000000010400788c */ /* 0x000fd2000bf65270 */
[----:B------:R-:W-:Y:S01]  /*0170*/  @UP0 ULDC UR10, c[0x0][0x8dc] ;  /* 0x00023700000a0ab9 */ /* 0x000fe20000000800 */
[----:B------:R-:W2:Y:S01]  /*0180*/  @!P0 LDC.64 R2, c[0x0][0x918] ;  /* 0x00024600ff028b82 */ /* 0x000ea20000000a00 */
[----:B---3--:R-:W-:Y:S01]  /*0190*/  @UP3 UMOV UR6, UR8 ;  /* 0x0000000800063c82 */ /* 0x008fe20008000000 */
[----:B------:R-:W-:Y:S01]  /*01a0*/  @UP3 ULDC UR18, c[0x0][0x10] ;  /* 0x0000040000123ab9 */ /* 0x000fe20000000800 */
[----:B------:R-:W-:Y:S01]  /*01b0*/  @UP3 UMOV UR4, UR6 ;  /* 0x0000000600043c82 */ /* 0x000fe20008000000 */
[----:B------:R-:W-:Y:S01]  /*01c0*/  @UP3 UMOV UR5, URZ ;  /* 0x0000003f00053c82 */ /* 0x000fe20008000000 */
[----:B------:R-:W-:Y:S01]  /*01d0*/  @!UP3 UMOV UR6, UR8 ;  /* 0x000000080006bc82 */ /* 0x000fe20008000000 */
[----:B-1----:R-:W-:Y:S01]  /*01e0*/  @UP3 UIMAD.WIDE.U32 UR18, UR40, UR18, UR4 ;  /* 0x00000012281232a5 */ /* 0x002fe2000f8e0004 */
[----:B------:R-:W-:Y:S01]  /*01f0*/  @UP3 UMOV UR9, URZ ;  /* 0x0000003f00093c82 */ /* 0x000fe20008000000 */
[----:B--2---:R-:W-:-:S05]  /*0200*/  @!P0 IMAD.WIDE.U32 R2, R20, 0xc, R2 ;  /* 0x0000000c14028825 */ /* 0x004fca00078e0002 */
[----:B------:R1:W5:Y:S04]  /*0210*/  @!P0 LDG.E R8, desc[UR56][R2.64] ;  /* 0x0000003802088981 */ /* 0x000368000c1e1900 */
[----:B------:R1:W5:Y:S01]  /*0220*/  @!P0 LDG.E R0, desc[UR56][R2.64+0x4] ;  /* 0x0000043802008981 */ /* 0x000362000c1e1900 */
[----:B------:R-:W-:Y:S01]  /*0230*/  ISETP.NE.U32.AND P0, PT, RZ, UR22, PT ;  /* 0x00000016ff007c0c */ /* 0x000fe2000bf05070 */
[----:B------:R-:W-:-:S03]  /*0240*/  @!UP3 ULDC UR7, c[0x0][0xc] ;  /* 0x000003000007bab9 */ /* 0x000fc60000000800 */
[----:B------:R-:W-:Y:S01]  /*0250*/  ISETP.NE.AND.EX P0, PT, RZ, UR23, PT, P0 ;  /* 0x00000017ff007c0c */ /* 0x000fe2000bf05300 */
[----:B------:R-:W-:Y:S01]  /*0260*/  UMOV UR41, URZ ;  /* 0x0000003f00297c82 */ /* 0x000fe20008000000 */
[----:B------:R-:W-:Y:S01]  /*0270*/  @UP3 UIADD3 UR9, UR19, UR9, URZ ;  /* 0x0000000913093290 */ /* 0x000fe2000fffe03f */
[----:B----4-:R-:W-:Y:S02]  /*0280*/  R2UR UR12, R7 ;  /* 0x00000000070c72ca */ /* 0x010fe400000e0000 */
[----:B------:R-:W-:-:S11]  /*0290*/  R2UR UR26, R6 ;  /* 0x00000000061a72ca */ /* 0x000fd600000e0000 */
[----:B------:R-:W-:-:S04]  /*02a0*/  UIADD3 UR11, UP1, UR12, UR14, URZ ;  /* 0x0000000e0c0b7290 */ /* 0x000fc8000ff3e03f */
[----:B------:R-:W-:Y:S02]  /*02b0*/  ULEA.HI.X.SX32 UR12, UR12, UR15, 0x1, UP1 ;  /* 0x0000000f0c0c7291 */ /* 0x000fe400088f0e3f */
[----:B------:R-:W-:-:S04]  /*02c0*/  UIADD3 UR11, UP1, UR11, -0x1, URZ ;  /* 0xffffffff0b0b7890 */ /* 0x000fc8000ff3e03f */
[----:B------:R-:W-:Y:S02]  /*02d0*/  UIADD3.X UR12, UR12, -0x1, URZ, UP1, !UPT ;  /* 0xffffffff0c0c7890 */ /* 0x000fe40008ffe43f */
[----:B------:R-:W-:-:S04]  /*02e0*/  @UP0 UIADD3 UR10, UP1, UR11, UR10, URZ ;  /* 0x0000000a0b0a0290 */ /* 0x000fc8000ff3e03f */
[----:B------:R-:W-:Y:S02]  /*02f0*/  @UP0 UIADD3.X UR28, URZ, UR12, URZ, UP1, !UPT ;  /* 0x0000000c3f1c0290 */ /* 0x000fe40008ffe43f */
[----:B------:R-:W-:Y:S02]  /*0300*/  UIADD3 UR13, UP1, UR26, UR16, URZ ;  /* 0x000000101a0d7290 */ /* 0x000fe4000ff3e03f */
[----:B------:R-:W-:Y:S02]  /*0310*/  @UP0 UIMAD.WIDE.U32 UR24, UR28, UR20, URZ ;  /* 0x000000141c1802a5 */ /* 0x000fe4000f8e003f */
[----:B------:R-:W-:Y:S02]  /*0320*/  ULEA.HI.X.SX32 UR8, UR26, UR17, 0x1, UP1 ;  /* 0x000000111a087291 */ /* 0x000fe400088f0e3f */
[----:B------:R-:W-:Y:S02]  /*0330*/  @UP0 UIMAD.WIDE.U32 UR24, UP1, UR10, UR21, UR24 ;  /* 0x000000150a1802a5 */ /* 0x000fe4000f820018 */
[----:B------:R-:W-:-:S02]  /*0340*/  @UP0 UIMAD.WIDE.U32 UR4, UR10, UR20, URZ ;  /* 0x000000140a0402a5 */ /* 0x000fc4000f8e003f */
[----:B------:R-:W-:Y:S02]  /*0350*/  @UP0 UIADD3.X UR27, URZ, URZ, URZ, UP1, !UPT ;  /* 0x0000003f3f1b0290 */ /* 0x000fe40008ffe43f */
[----:B------:R-:W-:Y:S01]  /*0360*/  @UP0 UIADD3 URZ, UP1, UR5, UR24, URZ ;  /* 0x00000018053f0290 */ /* 0x000fe2000ff3e03f */
[----:B------:R-:W-:Y:S01]  /*0370*/  @UP0 UMOV UR26, UR25 ;  /* 0x00000019001a0c82 */ /* 0x000fe20008000000 */
[----:B------:R-:W-:Y:S02]  /*0380*/  @!UP3 UIMAD.WIDE.U32 UR4, UR7, UR6, UR40 ;  /* 0x000000060704b2a5 */ /* 0x000fe4000f8e0028 */
[----:B------:R-:W-:Y:S02]  /*0390*/  @UP0 UIMAD.WIDE.U32.X UR24, UR28, UR21, UR26, UP1 ;  /* 0x000000151c1802a5 */ /* 0x000fe400088e041a */
[----:B------:R-:W-:Y:S01]  /*03a0*/  UIADD3 UR13, UP2, UR13, -0x1, URZ ;  /* 0xffffffff0d0d7890 */ /* 0x000fe2000ff5e03f */
[----:B------:R-:W-:Y:S02]  /*03b0*/  @UP3 UMOV UR10, UR18 ;  /* 0x00000012000a3c82 */ /* 0x000fe40008000000 */
[----:B------:R-:W-:Y:S01]  /*03c0*/  @!UP3 UMOV UR10, UR4 ;  /* 0x00000004000abc82 */ /* 0x000fe20008000000 */
[----:B------:R-:W-:Y:S01]  /*03d0*/  UIADD3.X UR19, UR8, -0x1, URZ, UP2, !UPT ;  /* 0xffffffff08137890 */ /* 0x000fe200097fe43f */
[----:B------:R-:W-:Y:S01]  /*03e0*/  @!UP3 UMOV UR9, UR5 ;  /* 0x000000050009bc82 */ /* 0x000fe20008000000 */
[----:B------:R-:W-:Y:S01]  /*03f0*/  @UP0 UMOV UR11, UR24 ;  /* 0x00000018000b0c82 */ /* 0x000fe20008000000 */
[----:B------:R-:W-:Y:S01]  /*0400*/  @UP0 UMOV UR12, UR25 ;  /* 0x00000019000c0c82 */ /* 0x000fe20008000000 */
[----:B-1----:R-:W-:Y:S08]  /*0410*/  @!P0 BRA `(.L_x_0) ;  /* 0x0000000000308947 */ /* 0x002ff00003800000 */
[----:B------:R-:W-:Y:S02]  /*0420*/  ULDC UR7, c[0x0][0x8f4] ;  /* 0x00023d0000077ab9 */ /* 0x000fe40000000800 */
[----:B------:R-:W-:-:S04]  /*0430*/  UIADD3 UR7, UP1, UR13, UR7, URZ ;  /* 0x000000070d077290 */ /* 0x000fc8000ff3e03f */
[----:B------:R-:W-:-:S04]  /*0440*/  UIADD3.X UR8, URZ, UR19, URZ, UP1, !UPT ;  /* 0x000000133f087290 */ /* 0x000fc80008ffe43f */
[----:B------:R-:W-:-:S04]  /*0450*/  UIMAD.WIDE.U32 UR4, UR8, UR22, URZ ;  /* 0x00000016080472a5 */ /* 0x000fc8000f8e003f */
[----:B------:R-:W-:Y:S02]  /*0460*/  UIMAD.WIDE.U32 UR18, UP1, UR7, UR23, UR4 ;  /* 0x00000017071272a5 */ /* 0x000fe4000f820004 */
[----:B------:R-:W-:Y:S02]  /*0470*/  UIMAD.WIDE.U32 UR4, UR7, UR22, URZ ;  /* 0x00000016070472a5 */ /* 0x000fe4000f8e003f */
[----:B------:R-:W-:Y:S02]  /*0480*/  UIADD3.X UR25, URZ, URZ, URZ, UP1, !UPT ;  /* 0x0000003f3f197290 */ /* 0x000fe40008ffe43f */
[----:B------:R-:W-:Y:S01]  /*0490*/  UIADD3 URZ, UP1, UR5, UR18, URZ ;  /* 0x00000012053f7290 */ /* 0x000fe2000ff3e03f */
[----:B------:R-:W-:-:S03]  /*04a0*/  UMOV UR24, UR19 ;  /* 0x0000001300187c82 */ /* 0x000fc60008000000 */
[----:B------:R-:W-:-:S07]  /*04b0*/  UIMAD.WIDE.U32.X UR4, UR8, UR23, UR24, UP1 ;  /* 0x00000017080472a5 */ /* 0x000fce00088e0418 */
[----:B------:R-:W-:Y:S01]  /*04c0*/  UMOV UR13, UR4 ;  /* 0x00000004000d7c82 */ /* 0x000fe20008000000 */
[----:B------:R-:W-:-:S05]  /*04d0*/  UMOV UR19, UR5 ;  /* 0x0000000500137c82 */ /* 0x000fca0008000000 */
.L_x_0:
[----:B------:R-:W-:Y:S01]  /*04e0*/  ULDC UR8, c[0x0][0x934] ;  /* 0x00024d0000087ab9 */ /* 0x000fe20000000800 */
[----:B------:R-:W-:Y:S01]  /*04f0*/  ULDC UR7, c[0x0][0x904] ;  /* 0x0002410000077ab9 */ /* 0x000fe20000000800 */
[----:B------:R-:W-:Y:S01]  /*0500*/  ULDC UR4, c[0x0][0x938] ;  /* 0x00024e0000047ab9 */ /* 0x000fe20000000800 */
[----:B------:R-:W-:Y:S02]  /*0510*/  USHF.L.U32 UR8, UR8, UR7, URZ ;  /* 0x0000000708087299 */ /* 0x000fe4000800063f */
[----:B------:R-:W-:Y:S01]  /*0520*/  USHF.L.U32 UR7, UR4, UR7, URZ ;  /* 0x0000000704077299 */ /* 0x000fe2000800063f */
[----:B------:R-:W-:Y:S01]  /*0530*/  ULDC UR26, c[0x0][0x8d8] ;  /* 0x00023600001a7ab9 */ /* 0x000fe20000000800 */
[----:B------:R-:W-:Y:S02]  /*0540*/  ULDC UR30, c[0x0][0x8f0] ;  /* 0x00023c00001e7ab9 */ /* 0x000fe40000000800 */
[----:B------:R-:W-:Y:S01]  /*0550*/  IMAD.U32 R10, RZ, RZ, UR8 ;  /* 0x00000008ff0a7e24 */ /* 0x000fe2000f8e00ff */
[----:B------:R-:W-:Y:S01]  /*0560*/  USHF.R.U64 UR18, UR11, UR26, UR12 ;  /* 0x0000001a0b127299 */ /* 0x000fe2000800120c */
[----:B------:R-:W-:Y:S01]  /*0570*/  MOV R9, UR7 ;  /* 0x0000000700097c02 */ /* 0x000fe20008000f00 */
[----:B------:R-:W-:-:S02]  /*0580*/  USHF.R.U64 UR11, UR13, UR30, UR19 ;  /* 0x0000001e0d0b7299 */ /* 0x000fc40008001213 */
[----:B------:R-:W-:Y:S01]  /*0590*/  IABS R2, R10 ;  /* 0x0000000a00027213 */ /* 0x000fe20000000000 */
[----:B------:R-:W-:Y:S01]  /*05a0*/  UIADD3 UR18, UR18, -0x1, UR8 ;  /* 0xffffffff12127890 */ /* 0x000fe2000fffe008 */
[----:B------:R-:W-:Y:S01]  /*05b0*/  IABS R3, R9 ;  /* 0x0000000900037213 */ /* 0x000fe20000000000 */
[----:B------:R-:W-:Y:S01]  /*05c0*/  UIADD3 UR11, UR11, -0x1, UR7 ;  /* 0xffffffff0b0b7890 */ /* 0x000fe2000fffe007 */
[----:B------:R-:W-:Y:S01]  /*05d0*/  R2UR UR28, R2 ;  /* 0x00000000021c72ca */ /* 0x000fe200000e0000 */
[----:B------:R-:W-:Y:S01]  /*05e0*/  UMOV UR12, URZ ;  /* 0x0000003f000c7c82 */ /* 0x000fe20008000000 */
[----:B------:R-:W-:Y:S01]  /*05f0*/  UISETP.GE.AND UP5, UPT, UR18, URZ, UPT ;  /* 0x0000003f1200728c */ /* 0x000fe2000bfa6270 */
[----:B------:R-:W-:Y:S01]  /*0600*/  IMAD.MOV.U32 R2, RZ, RZ, R3 ;  /* 0x000000ffff027224 */ /* 0x000fe200078e0003 */
[----:B------:R-:W-:Y:S01]  /*0610*/  UISETP.NE.AND UP4, UPT, UR8, URZ, UPT ;  /* 0x0000003f0800728c */ /* 0x000fe2000bf85270 */
[----:B------:R-:W-:-:S03]  /*0620*/  UMOV UR53, 0x1 ;  /* 0x0000000100357882 */ /* 0x000fc60000000000 */
[----:B------:R-:W-:-:S05]  /*0630*/  R2UR UR27, R2 ;  /* 0x00000000021b72ca */ /* 0x000fca00000e0000 */
[----:B------:R-:W1:Y:S08]  /*0640*/  I2F.RP R2, UR28 ;  /* 0x0000001c00027d06 */ /* 0x000e700008209400 */
[----:B------:R-:W2:Y:S08]  /*0650*/  I2F.RP R4, UR27 ;  /* 0x0000001b00047d06 */ /* 0x000eb00008209400 */
[----:B-1----:R-:W1:Y:S08]  /*0660*/  MUFU.RCP R2, R2 ;  /* 0x0000000200027308 */ /* 0x002e700000001000 */
[----:B--2---:R-:W2:Y:S01]  /*0670*/  MUFU.RCP R4, R4 ;  /* 0x0000000400047308 */ /* 0x004ea20000001000 */
[----:B-1----:R-:W-:-:S02]  /*0680*/  VIADD R3, R2, 0xffffffe ;  /* 0x0ffffffe02037836 */ /* 0x002fc40000000000 */
[----:B------:R-:W-:-:S05]  /*0690*/  IMAD.U32 R2, RZ, RZ, UR18 ;  /* 0x00000012ff027e24 */ /* 0x000fca000f8e00ff */
[----:B------:R-:W1:Y:S01]  /*06a0*/  F2I.FTZ.U32.TRUNC.NTZ R3, R3 ;  /* 0x0000000300037305 */ /* 0x000e62000021f000 */
[----:B------:R-:W-:Y:S02]  /*06b0*/  IABS R2, R2 ;  /* 0x0000000200027213 */ /* 0x000fe40000000000 */
[----:B--2---:R-:W-:Y:S02]  /*06c0*/  IADD3 R5, R4, 0xffffffe, RZ ;  /* 0x0ffffffe04057810 */ /* 0x004fe40007ffe0ff */
[----:B------:R-:W-:Y:S02]  /*06d0*/  IABS R4, R10 ;  /* 0x0000000a00047213 */ /* 0x000fe40000000000 */
[----:B------:R-:W-:Y:S02]  /*06e0*/  R2UR UR32, R2 ;  /* 0x00000000022072ca */ /* 0x000fe400000e0000 */
[----:B------:R-:W2:Y:S01]  /*06f0*/  F2I.FTZ.U32.TRUNC.NTZ R5, R5 ;  /* 0x0000000500057305 */ /* 0x000ea2000021f000 */
[----:B------:R-:W-:-:S02]  /*0700*/  IADD3 R4, RZ, -R4, RZ ;  /* 0x80000004ff047210 */ /* 0x000fc40007ffe0ff */
[----:B-1----:R-:W-:Y:S01]  /*0710*/  R2UR UR13, R3 ;  /* 0x00000000030d72ca */ /* 0x002fe200000e0000 */
[----:B------:R-:W-:Y:S01]  /*0720*/  IMAD.U32 R3, RZ, RZ, UR11 ;  /* 0x0000000bff037e24 */ /* 0x000fe2000f8e00ff */
[----:B--2---:R-:W-:-:S04]  /*0730*/  R2UR UR5, R5 ;  /* 0x00000000050572ca */ /* 0x004fc800000e0000 */
[----:B------:R-:W-:Y:S01]  /*0740*/  IABS R5, R3 ;  /* 0x0000000300057213 */ /* 0x000fe20000000000 */
[----:B------:R-:W-:Y:S01]  /*0750*/  IMAD.MOV.U32 R3, RZ, RZ, R4 ;  /* 0x000000ffff037224 */ /* 0x000fe200078e0004 */
[----:B------:R-:W-:-:S05]  /*0760*/  IABS R4, R9 ;  /* 0x0000000900047213 */ /* 0x000fca0000000000 */
[----:B------:R-:W-:Y:S01]  /*0770*/  UIADD3 UR4, URZ, -UR13, URZ ;  /* 0x8000000d3f047290 */ /* 0x000fe2000fffe03f */
[----:B------:R-:W-:Y:S01]  /*0780*/  IMAD.MOV.U32 R2, RZ, RZ, R5 ;  /* 0x000000ffff027224 */ /* 0x000fe200078e0005 */
[----:B------:R-:W-:Y:S02]  /*0790*/  IADD3 R4, RZ, -R4, RZ ;  /* 0x80000004ff047210 */ /* 0x000fe40007ffe0ff */
[----:B------:R-:W-:Y:S01]  /*07a0*/  UIMAD UR4, UR4, UR28, URZ ;  /* 0x0000001c040472a4 */ /* 0x000fe2000f8e023f */
[----:B------:R-:W-:Y:S02]  /*07b0*/  R2UR UR29, R3 ;  /* 0x00000000031d72ca */ /* 0x000fe400000e0000 */
[----:B------:R-:W-:Y:S01]  /*07c0*/  R2UR UR33, R2 ;  /* 0x00000000022172ca */ /* 0x000fe200000e0000 */
[----:B------:R-:W-:Y:S01]  /*07d0*/  UIADD3 UR24, URZ, -UR5, URZ ;  /* 0x800000053f187290 */ /* 0x000fe2000fffe03f */
[----:B------:R-:W-:Y:S01]  /*07e0*/  IMAD.MOV.U32 R2, RZ, RZ, R4 ;  /* 0x000000ffff027224 */ /* 0x000fe200078e0004 */
[----:B------:R-:W-:Y:S01]  /*07f0*/  UIMAD.WIDE.U32 UR12, UR13, UR4, UR12 ;  /* 0x000000040d0c72a5 */ /* 0x000fe2000f8e000c */
[----:B------:R-:W-:Y:S01]  /*0800*/  SHF.R.U32.HI R3, RZ, 0x5, R21 ;  /* 0x00000005ff037819 */ /* 0x000fe20000011615 */
[----:B------:R-:W-:Y:S01]  /*0810*/  UIMAD UR24, UR24, UR27, URZ ;  /* 0x0000001b181872a4 */ /* 0x000fe2000f8e023f */
[----:B------:R-:W-:Y:S01]  /*0820*/  UMOV UR4, URZ ;  /* 0x0000003f00047c82 */ /* 0x000fe20008000000 */
[----:B------:R-:W-:-:S02]  /*0830*/  R2UR UR31, R2 ;  /* 0x00000000021f72ca */ /* 0x000fc400000e0000 */
[----:B------:R-:W-:Y:S01]  /*0840*/  UIMAD.WIDE.U32 UR24, UR5, UR24, UR4 ;  /* 0x00000018051872a5 */ /* 0x000fe2000f8e0004 */
[----:B------:R-:W1:Y:S01]  /*0850*/  SHFL.IDX PT, R4, R3, RZ, 0x1f ;  /* 0x00001fff03047589 */ /* 0x000e6200000e0000 */
[----:B------:R-:W-:Y:S01]  /*0860*/  UIMAD.WIDE.U32 UR4, UR13, UR32, URZ ;  /* 0x000000200d0472a5 */ /* 0x000fe2000f8e003f */
[----:B------:R-:W-:-:S03]  /*0870*/  SHF.R.U32.HI R2, RZ, 0x7, R21 ;  /* 0x00000007ff027819 */ /* 0x000fc60000011615 */
[----:B------:R-:W-:Y:S01]  /*0880*/  UIMAD UR5, UR5, UR29, UR32 ;  /* 0x0000001d050572a4 */ /* 0x000fe2000f8e0220 */
[----:B------:R-:W-:Y:S02]  /*0890*/  UMOV UR19, UR25 ;  /* 0x0000001900137c82 */ /* 0x000fe40008000000 */
[----:B------:R-:W2:Y:S01]  /*08a0*/  SHFL.IDX PT, R2, R2, RZ, 0x1f ;  /* 0x00001fff02027589 */ /* 0x000ea200000e0000 */
[----:B------:R-:W-:Y:S02]  /*08b0*/  UIMAD.WIDE.U32 UR24, UR19, UR33, URZ ;  /* 0x00000021131872a5 */ /* 0x000fe4000f8e003f */
[----:B------:R-:W-:Y:S02]  /*08c0*/  UISETP.GT.U32.AND UP1, UPT, UR28, UR5, UPT ;  /* 0x000000051c00728c */ /* 0x000fe4000bf24070 */
[----:B------:R-:W-:Y:S02]  /*08d0*/  UIMAD UR25, UR25, UR31, UR33 ;  /* 0x0000001f191972a4 */ /* 0x000fe4000f8e0221 */
[----:B------:R-:W-:-:S02]  /*08e0*/  ULOP3.LUT UR32, URZ, UR8, URZ, 0x33, !UPT ;  /* 0x000000083f207292 */ /* 0x000fc4000f8e333f */
[----:B------:R-:W-:Y:S02]  /*08f0*/  UISETP.GT.U32.AND UP2, UPT, UR27, UR25, UPT ;  /* 0x000000191b00728c */ /* 0x000fe4000bf44070 */
[----:B------:R-:W-:-:S03]  /*0900*/  ULOP3.LUT UR33, URZ, UR7, URZ, 0x33, !UPT ;  /* 0x000000073f217292 */ /* 0x000fc6000f8e333f */
[----:B------:R-:W-:Y:S01]  /*0910*/  @!UP1 UIADD3 UR5, UR5, -UR28, URZ ;  /* 0x8000001c05059290 */ /* 0x000fe2000fffe03f */
[----:B-1----:R-:W-:-:S03]  /*0920*/  R2UR UR34, R4 ;  /* 0x00000000042272ca */ /* 0x002fc600000e0000 */
[----:B------:R-:W-:Y:S02]  /*0930*/  UISETP.GT.U32.AND UP6, UPT, UR28, UR5, UPT ;  /* 0x000000051c00728c */ /* 0x000fe4000bfc4070 */
[----:B------:R-:W-:Y:S02]  /*0940*/  @!UP2 UIADD3 UR25, UR25, -UR27, URZ ;  /* 0x8000001b1919a290 */ /* 0x000fe4000fffe03f */
[----:B------:R-:W-:Y:S02]  /*0950*/  UISETP.NE.AND UP2, UPT, UR7, URZ, UPT ;  /* 0x0000003f0700728c */ /* 0x000fe4000bf45270 */
[----:B------:R-:W-:Y:S01]  /*0960*/  UISETP.GT.U32.AND UP1, UPT, UR27, UR25, UPT ;  /* 0x000000191b00728c */ /* 0x000fe2000bf24070 */
[----:B--2---:R-:W-:-:S04]  /*0970*/  R2UR UR12, R2 ;  /* 0x00000000020c72ca */ /* 0x004fc800000e0000 */
[----:B------:R-:W-:Y:S01]  /*0980*/  @!UP6 UIADD3 UR5, UR5, -UR28, URZ ;  /* 0x8000001c0505e290 */ /* 0x000fe2000fffe03f */
[----:B------:R-:W-:Y:S01]  /*0990*/  ISETP.NE.AND P1, PT, RZ, UR34, PT ;  /* 0x00000022ff007c0c */ /* 0x000fe2000bf25270 */
[----:B------:R-:W-:Y:S02]  /*09a0*/  UISETP.GE.AND UP6, UPT, UR11, URZ, UPT ;  /* 0x0000003f0b00728c */ /* 0x000fe4000bfc6270 */
[----:B------:R-:W-:Y:S02]  /*09b0*/  USHF.R.S32.HI UR4, URZ, 0x1f, UR34 ;  /* 0x0000001f3f047899 */ /* 0x000fe40008011422 */
[----:B------:R-:W-:Y:S02]  /*09c0*/  @!UP1 UIADD3 UR25, UR25, -UR27, URZ ;  /* 0x8000001b19199290 */ /* 0x000fe4000fffe03f */
[----:B------:R-:W-:Y:S02]  /*09d0*/  @!UP5 UIADD3 UR5, -UR5, URZ, URZ ;  /* 0x0000003f0505d290 */ /* 0x000fe4000fffe13f */
[----:B------:R-:W-:-:S02]  /*09e0*/  ULEA.HI UR4, UR4, UR34, URZ, 0x2 ;  /* 0x0000002204047291 */ /* 0x000fc4000f8f103f */
[----:B------:R-:W-:Y:S02]  /*09f0*/  USEL UR5, UR32, UR5, !UP4 ;  /* 0x0000000520057287 */ /* 0x000fe4000e000000 */
[----:B------:R-:W-:Y:S02]  /*0a00*/  @!UP6 UIADD3 UR25, -UR25, URZ, URZ ;  /* 0x0000003f1919e290 */ /* 0x000fe4000fffe13f */
[----:B------:R-:W-:Y:S02]  /*0a10*/  ULOP3.LUT UR4, UR4, 0xfffffffc, URZ, 0xc0, !UPT ;  /* 0xfffffffc04047892 */ /* 0x000fe4000f8ec03f */
[----:B------:R-:W-:Y:S02]  /*0a20*/  USEL UR25, UR33, UR25, !UP2 ;  /* 0x0000001921197287 */ /* 0x000fe4000d000000 */
[----:B------:R-:W-:Y:S02]  /*0a30*/  UIADD3 UR5, UR18, -UR5, URZ ;  /* 0x8000000512057290 */ /* 0x000fe4000fffe03f */
[----:B------:R-:W-:-:S02]  /*0a40*/  UIADD3 UR25, UR11, -UR25, URZ ;  /* 0x800000190b197290 */ /* 0x000fc4000fffe03f */
[----:B------:R-:W-:Y:S02]  /*0a50*/  UIADD3 UR54, UR34, -UR4, URZ ;  /* 0x8000000422367290 */ /* 0x000fe4000fffe03f */
[----:B------:R-:W-:Y:S02]  /*0a60*/  UIMAD UR24, UR5, UR25, URZ ;  /* 0x00000019051872a4 */ /* 0x000fe4000f8e023f */
[----:B------:R-:W-:Y:S02]  /*0a70*/  USEL UR4, UR25, UR5, !UP3 ;  /* 0x0000000519047287 */ /* 0x000fe4000d800000 */
[----:B------:R-:W-:Y:S02]  /*0a80*/  UISETP.NE.AND UP1, UPT, UR12, URZ, UPT ;  /* 0x0000003f0c00728c */ /* 0x000fe4000bf25270 */
[----:B------:R-:W-:Y:S02]  /*0a90*/  USHF.R.S32.HI UR25, URZ, 0x1f, UR24 ;  /* 0x0000001f3f197899 */ /* 0x000fe40008011418 */
[----:B------:R-:W-:Y:S01]  /*0aa0*/  IMAD.U32 R6, RZ, RZ, UR24 ;  /* 0x00000018ff067e24 */ /* 0x000fe2000f8e00ff */
[----:B------:R-:W-:-:S02]  /*0ab0*/  USHF.R.S32.HI UR5, URZ, 0x1f, UR4 ;  /* 0x0000001f3f057899 */ /* 0x000fc40008011404 */
[----:B------:R-:W-:Y:S01]  /*0ac0*/  IMAD.U32 R4, RZ, RZ, UR4 ;  /* 0x00000004ff047e24 */ /* 0x000fe2000f8e00ff */
[----:B------:R-:W-:Y:S01]  /*0ad0*/  UISETP.EQ.AND UP5, UPT, UR54, 0x3, !UP1 ;  /* 0x000000033600788c */ /* 0x000fe2000cfa2270 */
[----:B------:R-:W-:-:S03]  /*0ae0*/  MOV R7, UR25 ;  /* 0x0000001900077c02 */ /* 0x000fc60008000f00 */
[----:B------:R-:W-:Y:S01]  /*0af0*/  USEL UR53, UR53, 0x2, UP5 ;  /* 0x0000000235357887 */ /* 0x000fe2000a800000 */
[----:B------:R-:W-:Y:S01]  /*0b00*/  IMAD.U32 R5, RZ, RZ, UR5 ;  /* 0x00000005ff057e24 */ /* 0x000fe2000f8e00ff */
[----:B------:R-:W-:Y:S10]  /*0b10*/  @P1 BRA `(.L_x_1) ;  /* 0x0000000000841947 */ /* 0x000ff40003800000 */
[----:B------:R-:W-:Y:S01]  /*0b20*/  ELECT P1, URZ, PT ;  /* 0x00000000003f782f */ /* 0x000fe20003820000 */
[----:B------:R-:W-:-:S12]  /*0b30*/  BSSY B0, `(.L_x_1) ;  /* 0x000001f000007945 */ /* 0x000fd80003800000 */
[----:B------:R-:W-:Y:S05]  /*0b40*/  @!P1 BRA `(.L_x_2) ;  /* 0x0000000000749947 */ /* 0x000fea0003800000 */
[----:B------:R-:W1:Y:S01]  /*0b50*/  S2UR UR11, SR_CgaCtaId ;  /* 0x00000000000b79c3 */ /* 0x000e620000008800 */
[----:B------:R-:W-:Y:S01]  /*0b60*/  UMOV UR4, 0x400 ;  /* 0x0000040000047882 */ /* 0x000fe20000000000 */
[----:B------:R-:W-:Y:S01]  /*0b70*/  UMOV UR5, 0x1 ;  /* 0x0000000100057882 */ /* 0x000fe20000000000 */
[----:B------:R-:W-:Y:S02]  /*0b80*/  UMOV UR24, 0x140 ;  /* 0x0000014000187882 */ /* 0x000fe40000000000 */
[----:B------:R-:W-:-:S04]  /*0b90*/  UIADD3 UR24, -UR24, 0x100000, URZ ;  /* 0x0010000018187890 */ /* 0x000fc8000fffe13f */
[----:B------:R-:W-:Y:S02]  /*0ba0*/  USHF.L.U32 UR25, UR24, 0xb, URZ ;  /* 0x0000000b18197899 */ /* 0x000fe4000800063f */
[----:B------:R-:W-:Y:S02]  /*0bb0*/  USHF.L.U32 UR24, UR24, 0x1, URZ ;  /* 0x0000000118187899 */ /* 0x000fe4000800063f */
[----:B-1----:R-:W-:Y:S02]  /*0bc0*/  ULEA UR11, UR11, UR4, 0x18 ;  /* 0x000000040b0b7291 */ /* 0x002fe4000f8ec03f */
[----:B------:R-:W-:-:S04]  /*0bd0*/  UIADD3 UR4, -UR5, 0x100000, URZ ;  /* 0x0010000005047890 */ /* 0x000fc8000fffe13f */
[----:B------:R-:W-:Y:S02]  /*0be0*/  USHF.L.U32 UR5, UR4, 0xb, URZ ;  /* 0x0000000b04057899 */ /* 0x000fe4000800063f */
[----:B------:R-:W-:Y:S01]  /*0bf0*/  USHF.L.U32 UR4, UR4, 0x1, URZ ;  /* 0x0000000104047899 */ /* 0x000fe2000800063f */
[----:B------:R-:W1:Y:S11]  /*0c00*/  FENCE.VIEW.ASYNC.S ;  /* 0x00000000000073c6 */ /* 0x000e760000000000 */
[----:B-1----:R1:W2:Y:S01]  /*0c10*/  SYNCS.EXCH.64 URZ, [UR11+0x38400], UR4 ;  /* 0x038400040b3f75b2 */ /* 0x0022a20008000100 */
[----:B------:R1:W3:Y:S01]  /*0c20*/  SYNCS.EXCH.64 URZ, [UR11+0x38440], UR24 ;  /* 0x038440180b3f75b2 */ /* 0x0002e20008000100 */
[----:B------:R1:W4:Y:S01]  /*0c30*/  SYNCS.EXCH.64 URZ, [UR11+0x38408], UR4 ;  /* 0x038408040b3f75b2 */ /* 0x0003220008000100 */
[----:B------:R1:W1:Y:S01]  /*0c40*/  SYNCS.EXCH.64 URZ, [UR11+0x38448], UR24 ;  /* 0x038448180b3f75b2 */ /* 0x0002620008000100 */
        /* <DEDUP_REMOVED lines=12> */
[----:B------:R-:W-:Y:S01]  /*0d10*/  NOP ;  /* 0x0000000000007918 */ /* 0x000fe20000000000 */
.L_x_2:
[----:B-1----:R-:W-:Y:S05]  /*0d20*/  BSYNC B0 ;  /* 0x0000000000007941 */ /* 0x002fea0003800000 */
.L_x_1:
[----:B------:R-:W1:Y:S01]  /*0d30*/  SHFL.IDX PT, R12, R3, RZ, 0x1f ;  /* 0x00001fff030c7589 */ /* 0x000e6200000e0000 */
[----:B------:R-:W-:Y:S01]  /*0d40*/  UIADD3 UR18, UR12, -0x1, URZ ;  /* 0xffffffff0c127890 */ /* 0x000fe2000fffe03f */
[----:B------:R-:W-:Y:S01]  /*0d50*/  I2FP.F32.U32 R2, UR6 ;  /* 0x0000000600027c45 */ /* 0x000fe20008201000 */
[----:B------:R-:W-:Y:S01]  /*0d60*/  UISETP.LT.U32.AND UP6, UPT, UR54, 0x2, !UP1 ;  /* 0x000000023600788c */ /* 0x000fe2000cfc1070 */
[----:B------:R-:W-:Y:S01]  /*0d70*/  NOP ;  /* 0x0000000000007918 */ /* 0x000fe20000000000 */
[----:B------:R-:W-:Y:S02]  /*0d80*/  UISETP.GE.U32.AND UP5, UPT, UR18, 0x2, UPT ;  /* 0x000000021200788c */ /* 0x000fe4000bfa6070 */
[----:B------:R-:W-:-:S04]  /*0d90*/  USEL UR52, URZ, 0x1, !UP6 ;  /* 0x000000013f347887 */ /* 0x000fc8000f000000 */
[----:B------:R-:W-:Y:S01]  /*0da0*/  USEL UR52, UR52, 0x2, UP5 ;  /* 0x0000000234347887 */ /* 0x000fe2000a800000 */
[----:B-1----:R-:W-:-:S13]  /*0db0*/  ISETP.NE.AND P1, PT, R12, RZ, PT ;  /* 0x000000ff0c00720c */ /* 0x002fda0003f25270 */
[----:B------:R-:W-:Y:S05]  /*0dc0*/  @P1 BRA `(.L_x_3) ;  /* 0x0000000000501947 */ /* 0x000fea0003800000 */
[----:B------:R-:W1:Y:S01]  /*0dd0*/  S2UR UR5, SR_CgaCtaId ;  /* 0x00000000000579c3 */ /* 0x000e620000008800 */
[----:B------:R-:W-:Y:S01]  /*0de0*/  UMOV UR4, 0x400 ;  /* 0x0000040000047882 */ /* 0x000fe20000000000 */
[----:B------:R-:W-:Y:S01]  /*0df0*/  UMOV UR24, 0x1 ;  /* 0x0000000100187882 */ /* 0x000fe20000000000 */
[----:B------:R-:W-:Y:S01]  /*0e00*/  UMOV UR25, 0x4 ;  /* 0x0000000400197882 */ /* 0x000fe20000000000 */
[----:B------:R-:W-:Y:S01]  /*0e10*/  ELECT P1, URZ, PT ;  /* 0x00000000003f782f */ /* 0x000fe20003820000 */
[----:B-1----:R-:W-:Y:S02]  /*0e20*/  ULEA UR11, UR5, UR4, 0x18 ;  /* 0x00000004050b7291 */ /* 0x002fe4000f8ec03f */
[----:B------:R-:W-:-:S04]  /*0e30*/  UIADD3 UR4, -UR24, 0x100000, URZ ;  /* 0x0010000018047890 */ /* 0x000fc8000fffe13f */
[----:B------:R-:W-:Y:S02]  /*0e40*/  USHF.L.U32 UR5, UR4, 0xb, URZ ;  /* 0x0000000b04057899 */ /* 0x000fe4000800063f */
[----:B------:R-:W-:Y:S02]  /*0e50*/  USHF.L.U32 UR4, UR4, 0x1, URZ ;  /* 0x0000000104047899 */ /* 0x000fe4000800063f */
[----:B------:R-:W-:-:S04]  /*0e60*/  UIADD3 UR24, -UR25, 0x100000, URZ ;  /* 0x0010000019187890 */ /* 0x000fc8000fffe13f */
[----:B------:R-:W-:Y:S02]  /*0e70*/  USHF.L.U32 UR25, UR24, 0xb, URZ ;  /* 0x0000000b18197899 */ /* 0x000fe4000800063f */
[----:B------:R-:W-:Y:S01]  /*0e80*/  USHF.L.U32 UR24, UR24, 0x1, URZ ;  /* 0x0000000118187899 */ /* 0x000fe2000800063f */
[----:B------:R-:W1:Y:S03]  /*0e90*/  FENCE.VIEW.ASYNC.S ;  /* 0x00000000000073c6 */ /* 0x000e660000000000 */
[----:B-1----:R1:W1:Y:S08]  /*0ea0*/  SYNCS.EXCH.64 URZ, [UR11+0x38480], UR4 ;  /* 0x038480040b3f75b2 */ /* 0x0022700008000100 */
[----:B------:R1:W1:Y:S01]  /*0eb0*/  SYNCS.EXCH.64 URZ, [UR11+0x38498], UR24 ;  /* 0x038498180b3f75b2 */ /* 0x0002620008000100 */
[----:B------:R1:W1:Y:S01]  /*0ec0*/  SYNCS.EXCH.64 URZ, [UR11+0x38488], UR4 ;  /* 0x038488040b3f75b2 */ /* 0x0002620008000100 */
[----:B------:R1:W1:Y:S01]  /*0ed0*/  SYNCS.EXCH.64 URZ, [UR11+0x384a0], UR24 ;  /* 0x0384a0180b3f75b2 */ /* 0x0002620008000100 */
[----:B------:R1:W1:Y:S01]  /*0ee0*/  SYNCS.EXCH.64 URZ, [UR11+0x38490], UR4 ;  /* 0x038490040b3f75b2 */ /* 0x0002620008000100 */
[----:B------:R1:W1:Y:S01]  /*0ef0*/  SYNCS.EXCH.64 URZ, [UR11+0x384a8], UR24 ;  /* 0x0384a8180b3f75b2 */ /* 0x0002620008000100 */
[----:B------:R-:W-:Y:S01]  /*0f00*/  NOP ;  /* 0x0000000000007918 */ /* 0x000fe20000000000 */
.L_x_3:
[----:B------:R-:W2:Y:S01]  /*0f10*/  SHFL.IDX PT, R15, R3, RZ, 0x1f ;  /* 0x00001fff030f7589 */ /* 0x000ea200000e0000 */
[----:B-1----:R-:W-:Y:S01]  /*0f20*/  ULDC UR4, c[0x0][0x154] ;  /* 0x0000550000047ab9 */ /* 0x002fe20000000800 */
[----:B------:R-:W1:Y:S01]  /*0f30*/  LDC R14, c[0x0][0x148] ;  /* 0x00005200ff0e7b82 */ /* 0x000e620000000800 */
[----:B------:R-:W-:Y:S01]  /*0f40*/  FMUL R13, R2, UR4 ;  /* 0x00000004020d7c20 */ /* 0x000fe20008400000 */
[----:B------:R-:W-:Y:S01]  /*0f50*/  UISETP.EQ.AND UP6, UPT, UR54, 0x2, !UP1 ;  /* 0x000000023600788c */ /* 0x000fe2000cfc2270 */
[----:B------:R-:W-:Y:S01]  /*0f60*/  I2FP.F32.U32 R2, UR40 ;  /* 0x0000002800027c45 */ /* 0x000fe20008201000 */
[----:B------:R-:W-:Y:S01]  /*0f70*/  ULDC UR4, c[0x0][0x150] ;  /* 0x0000540000047ab9 */ /* 0x000fe20000000800 */
[----:B------:R-:W-:Y:S01]  /*0f80*/  NOP ;  /* 0x0000000000007918 */ /* 0x000fe20000000000 */
[----:B------:R-:W-:Y:S01]  /*0f90*/  USEL UR51, URZ, 0x1, !UP6 ;  /* 0x000000013f337887 */ /* 0x000fe2000f000000 */
[----:B------:R-:W3:Y:S01]  /*0fa0*/  F2I.U32.TRUNC.NTZ R13, R13 ;  /* 0x0000000d000d7305 */ /* 0x000ee2000020f000 */
[----:B------:R-:W-:-:S02]  /*0fb0*/  FMUL R17, R2, UR4 ;  /* 0x0000000402117c20 */ /* 0x000fc40008400000 */
[----:B------:R-:W-:Y:S01]  /*0fc0*/  USEL UR51, UR51, 0x2, UP5 ;  /* 0x0000000233337887 */ /* 0x000fe2000a800000 */
[----:B--2---:R-:W-:Y:S02]  /*0fd0*/  ISETP.NE.AND P1, PT, R15, RZ, PT ;  /* 0x000000ff0f00720c */ /* 0x004fe40003f25270 */
[----:B---3--:R-:W-:-:S05]  /*0fe0*/  IADD3 R19, -R13, RZ, RZ ;  /* 0x000000ff0d137210 */ /* 0x008fca0007ffe1ff */
[----:B-1----:R-:W-:-:S06]  /*0ff0*/  IMAD R19, R14, R19, UR6 ;  /* 0x000000060e137e24 */ /* 0x002fcc000f8e0213 */
[----:B------:R-:W-:Y:S05]  /*1000*/  @P1 BRA `(.L_x_4) ;  /* 0x0000000000581947 */ /* 0x000fea0003800000 */
[----:B------:R-:W1:Y:S01]  /*1010*/  S2UR UR5, SR_CgaCtaId ;  /* 0x00000000000579c3 */ /* 0x000e620000008800 */
[----:B------:R-:W-:Y:S01]  /*1020*/  UMOV UR4, 0x400 ;  /* 0x0000040000047882 */ /* 0x000fe20000000000 */
[----:B------:R-:W-:Y:S01]  /*1030*/  UMOV UR11, 0x20 ;  /* 0x00000020000b7882 */ /* 0x000fe20000000000 */
[----:B------:R-:W-:Y:S01]  /*1040*/  UMOV UR24, 0x100 ;  /* 0x0000010000187882 */ /* 0x000fe20000000000 */
[----:B------:R-:W-:Y:S01]  /*1050*/  ELECT P1, URZ, PT ;  /* 0x00000000003f782f */ /* 0x000fe20003820000 */
        /* <DEDUP_REMOVED lines=10> */
[----:B------:R1:W1:Y:S01]  /*1100*/  SYNCS.EXCH.64 URZ, [UR6+0x384b8], UR4 ;  /* 0x0384b804063f75b2 */ /* 0x0002620008000100 */
[----:B------:R1:W1:Y:S01]  /*1110*/  SYNCS.EXCH.64 URZ, [UR6+0x384d8], UR24 ;  /* 0x0384d818063f75b2 */ /* 0x0002620008000100 */
[----:B------:R1:W1:Y:S01]  /*1120*/  SYNCS.EXCH.64 URZ, [UR6+0x384c0], UR4 ;  /* 0x0384c004063f75b2 */ /* 0x0002620008000100 */
[----:B------:R1:W1:Y:S01]  /*1130*/  SYNCS.EXCH.64 URZ, [UR6+0x384e0], UR24 ;  /* 0x0384e018063f75b2 */ /* 0x0002620008000100 */
[----:B------:R1:W1:Y:S01]  /*1140*/  SYNCS.EXCH.64 URZ, [UR6+0x384c8], UR4 ;  /* 0x0384c804063f75b2 */ /* 0x0002620008000100 */
[----:B------:R1:W1:Y:S01]  /*1150*/  SYNCS.EXCH.64 URZ, [UR6+0x384e8], UR24 ;  /* 0x0384e818063f75b2 */ /* 0x0002620008000100 */
[----:B------:R-:W-:Y:S01]  /*1160*/  NOP ;  /* 0x0000000000007918 */ /* 0x000fe20000000000 */
.L_x_4:
[----:B------:R-:W-:Y:S01]  /*1170*/  SHF.R.S32.HI R2, RZ, 0x1f, R21 ;  /* 0x0000001fff027819 */ /* 0x000fe20000011415 */
[----:B------:R-:W4:Y:S01]  /*1180*/  SHFL.IDX PT, R15, R3, RZ, 0x1f ;  /* 0x00001fff030f7589 */ /* 0x000f2200000e0000 */
[----:B------:R-:W-:Y:S01]  /*1190*/  ELECT P1, URZ, PT ;  /* 0x00000000003f782f */ /* 0x000fe20003820000 */
[----:B------:R-:W2:Y:S01]  /*11a0*/  LDC R18, c[0x0][0x144] ;  /* 0x00005100ff127b82 */ /* 0x000ea20000000800 */
[----:B------:R-:W-:Y:S01]  /*11b0*/  LEA.HI R13, R2, R21, RZ, 0x7 ;  /* 0x00000015020d7211 */ /* 0x000fe200078f38ff */
[----:B------:R-:W3:Y:S01]  /*11c0*/  F2I.U32.TRUNC.NTZ R17, R17 ;  /* 0x0000001100117305 */ /* 0x000ee2000020f000 */
[----:B-1----:R-:W-:Y:S01]  /*11d0*/  UMOV UR4, 0x20 ;  /* 0x0000002000047882 */ /* 0x002fe20000000000 */
[----:B------:R-:W-:Y:S01]  /*11e0*/  NOP ;  /* 0x0000000000007918 */ /* 0x000fe20000000000 */
[----:B------:R-:W-:Y:S01]  /*11f0*/  LOP3.LUT R14, R13, 0xffffff80, RZ, 0xc0, !PT ;  /* 0xffffff800d0e7812 */ /* 0x000fe200078ec0ff */
[----:B------:R-:W-:Y:S01]  /*1200*/  IMAD.MOV.U32 R22, RZ, RZ, 0x1 ;  /* 0x00000001ff167424 */ /* 0x000fe200078e00ff */
[----:B------:R-:W-:-:S03]  /*1210*/  ULDC UR39, c[0x0][0xc] ;  /* 0x0000030000277ab9 */ /* 0x000fc60000000800 */
[----:B------:R-:W-:-:S05]  /*1220*/  IMAD.IADD R14, R21, 0x1, -R14 ;  /* 0x00000001150e7824 */ /* 0x000fca00078e0a0e */
[----:B------:R-:W-:-:S04]  /*1230*/  SHF.R.S32.HI R13, RZ, 0x1f, R14 ;  /* 0x0000001fff0d7819 */ /* 0x000fc8000001140e */
[----:B------:R-:W-:Y:S02]  /*1240*/  LEA.HI R13, R13, R14, RZ, 0x3 ;  /* 0x0000000e0d0d7211 */ /* 0x000fe400078f18ff */
[----:B----4-:R-:W-:Y:S02]  /*1250*/  ISETP.NE.OR P1, PT, R15, RZ, !P1 ;  /* 0x000000ff0f00720c */ /* 0x010fe40004f25670 */
[--C-:B------:R-:W-:Y:S02]  /*1260*/  SHF.R.S32.HI R15, RZ, 0x3, R13.reuse ;  /* 0x00000003ff0f7819 */ /* 0x100fe4000001140d */
[----:B------:R-:W-:Y:S02]  /*1270*/  SHF.R.S32.HI R16, RZ, 0x1f, R13 ;  /* 0x0000001fff107819 */ /* 0x000fe4000001140d */
[----:B------:R-:W-:Y:S02]  /*1280*/  SHF.R.S32.HI R13, RZ, 0x1f, R12 ;  /* 0x0000001fff0d7819 */ /* 0x000fe4000001140c */
[----:B------:R-:W-:-:S02]  /*1290*/  LEA.HI R16, R16, R15, RZ, 0x2 ;  /* 0x0000000f10107211 */ /* 0x000fc400078f10ff */
[----:B------:R-:W-:Y:S02]  /*12a0*/  LEA.HI R13, R13, R12, RZ, 0x2 ;  /* 0x0000000c0d0d7211 */ /* 0x000fe400078f10ff */
[----:B------:R-:W-:Y:S01]  /*12b0*/  LOP3.LUT R16, R16, 0xfffffffc, RZ, 0xc0, !PT ;  /* 0xfffffffc10107812 */ /* 0x000fe200078ec0ff */
[----:B------:R-:W-:Y:S01]  /*12c0*/  VOTEU.ALL UP5, P1 ;  /* 0x00000000003f7886 */ /* 0x000fe200008a0000 */
[----:B------:R-:W-:Y:S01]  /*12d0*/  LOP3.LUT R13, R13, 0x3ffffffc, RZ, 0xc0, !PT ;  /* 0x3ffffffc0d0d7812 */ /* 0x000fe200078ec0ff */
[----:B------:R-:W-:Y:S02]  /*12e0*/  VOTEU.ALL UP6, P1 ;  /* 0x00000000003f7886 */ /* 0x000fe400008c0000 */
[----:B------:R-:W-:Y:S01]  /*12f0*/  IMAD.IADD R16, R15, 0x1, -R16 ;  /* 0x000000010f107824 */ /* 0x000fe200078e0a10 */
[----:B------:R-:W-:Y:S01]  /*1300*/  IADD3 R13, R12, -R13, RZ ;  /* 0x8000000d0c0d7210 */ /* 0x000fe20007ffe0ff */
[----:B---3--:R-:W-:Y:S01]  /*1310*/  IMAD.MOV R15, RZ, RZ, -R17 ;  /* 0x000000ffff0f7224 */ /* 0x008fe200078e0a11 */
[----:B------:R-:W1:Y:S01]  /*1320*/  @!UP5 S2UR UR11, SR_CgaCtaId ;  /* 0x00000000000bd9c3 */ /* 0x000e620000008800 */
[----:B------:R-:W-:Y:S01]  /*1330*/  @!UP5 UMOV UR6, 0x400 ;  /* 0x000004000006d882 */ /* 0x000fe20000000000 */
[----:B------:R-:W-:-:S04]  /*1340*/  @!UP5 UIADD3 UR4, -UR4, 0x100000, URZ ;  /* 0x001000000404d890 */ /* 0x000fc8000fffe13f */
[----:B------:R-:W-:Y:S02]  /*1350*/  @!UP5 USHF.L.U32 UR5, UR4, 0xb, URZ ;  /* 0x0000000b0405d899 */ /* 0x000fe4000800063f */
[----:B------:R-:W-:Y:S01]  /*1360*/  @!UP5 USHF.L.U32 UR4, UR4, 0x1, URZ ;  /* 0x000000010404d899 */ /* 0x000fe2000800063f */
[----:B------:R-:W-:Y:S02]  /*1370*/  IMAD R13, R13, 0x4, R16 ;  /* 0x000000040d0d7824 */ /* 0x000fe400078e0210 */
[----:B--2---:R-:W-:-:S03]  /*1380*/  IMAD R15, R18, R15, UR40 ;  /* 0x00000028120f7e24 */ /* 0x004fc6000f8e020f */
[----:B------:R-:W-:-:S04]  /*1390*/  LEA.HI R12, R13, R13, RZ, 0x1 ;  /* 0x0000000d0d0c7211 */ /* 0x000fc800078f08ff */
[----:B------:R-:W-:-:S04]  /*13a0*/  LOP3.LUT R12, R12, 0xfffffffe, RZ, 0xc0, !PT ;  /* 0xfffffffe0c0c7812 */ /* 0x000fc800078ec0ff */
[----:B------:R-:W-:-:S04]  /*13b0*/  IADD3 R12, R13, -R12, RZ ;  /* 0x8000000c0d0c7210 */ /* 0x000fc80007ffe0ff */
[----:B------:R-:W-:Y:S01]  /*13c0*/  ISETP.NE.AND P2, PT, R12, R15, PT ;  /* 0x0000000f0c00720c */ /* 0x000fe20003f45270 */
[----:B------:R-:W-:Y:S01]  /*13d0*/  IMAD.SHL.U32 R12, R13, 0x4, RZ ;  /* 0x000000040d0c7824 */ /* 0x000fe200078e00ff */
[----:B------:R-:W2:Y:S01]  /*13e0*/  LDC R15, c[0x0][0x140] ;  /* 0x00005000ff0f7b82 */ /* 0x000ea20000000800 */
[----:B-1----:R-:W-:-:S03]  /*13f0*/  @!UP5 ULEA UR6, UR11, UR6, 0x18 ;  /* 0x000000060b06d291 */ /* 0x002fc6000f8ec03f */
[----:B------:R-:W-:Y:S01]  /*1400*/  LOP3.LUT R23, R13, 0xc, R12, 0x78, !PT ;  /* 0x0000000c0d177812 */ /* 0x000fe200078e780c */
[----:B------:R-:W-:Y:S01]  /*1410*/  VOTEU.ALL UP5, P1 ;  /* 0x00000000003f7886 */ /* 0x000fe200008a0000 */
[----:B------:R-:W-:-:S04]  /*1420*/  LOP3.LUT P1, RZ, R14, 0x7, RZ, 0xc0, !PT ;  /* 0x000000070eff7812 */ /* 0x000fc8000782c0ff */
[C---:B------:R-:W-:Y:S02]  /*1430*/  ISETP.LT.U32.AND P1, PT, R23.reuse, 0x2, !P1 ;  /* 0x000000021700780c */ /* 0x040fe40004f21070 */
[----:B------:R-:W-:Y:S01]  /*1440*/  @P2 LEA.HI R12, R23, R23, RZ, 0x1 ;  /* 0x00000017170c2211 */ /* 0x000fe200078f08ff */
[----:B------:R-:W1:Y:S02]  /*1450*/  FENCE.VIEW.ASYNC.S ;  /* 0x00000000000073c6 */ /* 0x000e640000000000 */
[----:B-1----:R-:W1:Y:S01]  /*1460*/  @!UP5 SYNCS.EXCH.64 URZ, [UR6+0x384f0], UR4 ;  /* 0x0384f004063fd5b2 */ /* 0x002e620008000100 */
[----:B------:R-:W-:Y:S02]  /*1470*/  SEL R13, RZ, 0x1, !P1 ;  /* 0x00000001ff0d7807 */ /* 0x000fe40004800000 */
[----:B------:R-:W-:-:S04]  /*1480*/  @P2 SHF.R.S32.HI R12, RZ, 0x1, R12 ;  /* 0x00000001ff0c2819 */ /* 0x000fc8000001140c */
[----:B------:R-:W-:Y:S02]  /*1490*/  @P2 ISETP.NE.AND P3, PT, R12, R19, PT ;  /* 0x000000130c00220c */ /* 0x000fe40003f65270 */
[----:B--2---:R-:W-:Y:S02]  /*14a0*/  ISETP.EQ.U32.AND P4, PT, R15, 0x1, PT ;  /* 0x000000010f00780c */ /* 0x004fe40003f82070 */
[----:B------:R-:W-:Y:S01]  /*14b0*/  @P2 SEL R22, RZ, 0x1, P3 ;  /* 0x00000001ff162807 */ /* 0x000fe20001800000 */
[----:B------:R2:W3:Y:S03]  /*14c0*/  @!UP6 SYNCS.EXCH.64 URZ, [UR6+0x384f8], UR4 ;  /* 0x0384f804063fe5b2 */ /* 0x0004e60008000100 */
[----:B------:R-:W-:Y:S01]  /*14d0*/  LOP3.LUT R22, R22, R13, RZ, 0xc0, !PT ;  /* 0x0000000d16167212 */ /* 0x000fe200078ec0ff */
[----:B------:R-:W-:Y:S01]  /*14e0*/  NOP ;  /* 0x0000000000007918 */ /* 0x000fe20000000000 */
[----:B--2---:R-:W-:-:S05]  /*14f0*/  ULDC.U8 UR4, c[0x0][0x900] ;  /* 0x0002400000047ab9 */ /* 0x004fca0000000000 */
[----:B-1----:R-:W-:Y:S05]  /*1500*/  @!P4 BRA `(.L_x_5) ;  /* 0x000000000008c947 */ /* 0x002fea0003800000 */
[----:B---3--:R-:W-:Y:S01]  /*1510*/  UCGABAR_ARV ;  /* 0x00000000000079c7 */ /* 0x008fe20008000000 */
[----:B------:R-:W-:Y:S05]  /*1520*/  BRA `(.L_x_6) ;  /* 0x0000000000047947 */ /* 0x000fea0003800000 */
.L_x_5:
[----:B---3--:R-:W-:Y:S01]  /*1530*/  NOP ;  /* 0x0000000000007918 */ /* 0x008fe20000000000 */
.L_x_6:
[----:B------:R-:W-:Y:S05]  /*1540*/  @!P4 BRA `(.L_x_7) ;  /* 0x00000000000cc947 */ /* 0x000fea0003800000 */
[----:B------:R-:W-:Y:S01]  /*1550*/  UCGABAR_WAIT ;  /* 0x0000000000007dc7 */ /* 0x000fe20008000000 */
[----:B------:R-:W-:Y:S01]  /*1560*/  CCTL.IVALL ;  /* 0x00000000ff00798f */ /* 0x000fe20002000000 */
[----:B------:R-:W-:Y:S05]  /*1570*/  BRA `(.L_x_8) ;  /* 0x0000000000047947 */ /* 0x000fea0003800000 */
.L_x_7:
[----:B------:R-:W-:Y:S06]  /*1580*/  BAR.SYNC.DEFER_BLOCKING 0x0 ;  /* 0x0000000000007b1d */ /* 0x000fec0000010000 */
.L_x_8:
[----:B------:R-:W1:Y:S01]  /*1590*/  LDC.64 R14, c[0x0][0x8f8] ;  /* 0x00023e00ff0e7b82 */ /* 0x000e620000000a00 */
[----:B------:R-:W-:Y:S01]  /*15a0*/  MOV R12, UR9 ;  /* 0x00000009000c7c02 */ /* 0x000fe20008000f00 */
[----:B------:R-:W-:Y:S01]  /*15b0*/  UMOV UR6, URZ ;  /* 0x0000003f00067c82 */ /* 0x000fe20008000000 */
[----:B------:R-:W-:Y:S01]  /*15c0*/  ISETP.NE.AND P2, PT, RZ, UR4, PT ;  /* 0x00000004ff007c0c */ /* 0x000fe2000bf45270 */
[----:B------:R-:W-:Y:S01]  /*15d0*/  UMOV UR5, URZ ;  /* 0x0000003f00057c82 */ /* 0x000fe20008000000 */
[----:B------:R-:W-:Y:S01]  /*15e0*/  UMOV UR4, URZ ;  /* 0x0000003f00047c82 */ /* 0x000fe20008000000 */
[----:B------:R-:W-:Y:S01]  /*15f0*/  UMOV UR11, URZ ;  /* 0x0000003f000b7c82 */ /* 0x000fe20008000000 */
[----:B------:R-:W-:Y:S01]  /*1600*/  IMAD.MOV.U32 R16, RZ, RZ, -0x1 ;  /* 0xffffffffff107424 */ /* 0x000fe200078e00ff */
[----:B------:R-:W-:Y:S01]  /*1610*/  MOV R18, 0xffffffff ;  /* 0xffffffff00127802 */ /* 0x000fe20000000f00 */
[----:B------:R-:W-:Y:S01]  /*1620*/  IMAD.MOV.U32 R17, RZ, RZ, -0x1 ;  /* 0xffffffffff117424 */ /* 0x000fe200078e00ff */
[----:B-1----:R-:W-:-:S04]  /*1630*/  ISETP.LE.U32.AND P1, PT, R14, UR10, PT ;  /* 0x0000000a0e007c0c */ /* 0x002fc8000bf23070 */
[----:B------:R-:W-:Y:S02]  /*1640*/  ISETP.GE.U32.AND.EX P1, PT, R12, R15, PT, P1 ;  /* 0x0000000f0c00720c */ /* 0x000fe40003f26110 */
[----:B------:R-:W-:-:S11]  /*1650*/  P2R R15, PR, RZ, 0x4 ;  /* 0x00000004ff0f7803 */ /* 0x000fd60000000000 */
[----:B------:R-:W-:Y:S05]  /*1660*/  @P2 BRA P1, `(.L_x_9) ;  /* 0x0000001400f82947 */ /* 0x000fea0000800000 */
[----:B------:R-:W-:Y:S01]  /*1670*/  IMAD.U32 R13, RZ, RZ, UR9 ;  /* 0x00000009ff0d7e24 */ /* 0x000fe2000f8e00ff */
[----:B------:R-:W-:Y:S01]  /*1680*/  ISETP.LE.U32.AND P1, PT, R6, UR10, PT ;  /* 0x0000000a06007c0c */ /* 0x000fe2000bf23070 */
[----:B------:R-:W-:Y:S01]  /*1690*/  UMOV UR5, URZ ;  /* 0x0000003f00057c82 */ /* 0x000fe20008000000 */
[----:B------:R-:W-:Y:S01]  /*16a0*/  UMOV UR4, URZ ;  /* 0x0000003f00047c82 */ /* 0x000fe20008000000 */
[----:B------:R-:W-:Y:S01]  /*16b0*/  UMOV UR11, URZ ;  /* 0x0000003f000b7c82 */ /* 0x000fe20008000000 */
[----:B------:R-:W-:Y:S01]  /*16c0*/  ISETP.GE.U32.AND.EX P1, PT, R13, R7, PT, P1 ;  /* 0x000000070d00720c */ /* 0x000fe20003f26110 */
[----:B------:R-:W-:-:S12]  /*16d0*/  UMOV UR6, URZ ;  /* 0x0000003f00067c82 */ /* 0x000fd80008000000 */
[----:B------:R-:W-:Y:S05]  /*16e0*/  @!P1 BRA `(.L_x_10) ;  /* 0x0000001000c49947 */ /* 0x000fea0003800000 */
[----:B------:R-:W-:Y:S01]  /*16f0*/  VIADD R12, R20, 0x20 ;  /* 0x00000020140c7836 */ /* 0x000fe20000000000 */
[----:B------:R-:W-:Y:S01]  /*1700*/  MOV R6, R20 ;  /* 0x0000001400067202 */ /* 0x000fe20000000f00 */
[----:B-----5:R-:W-:Y:S01]  /*1710*/  IMAD.MOV.U32 R14, RZ, RZ, R8 ;  /* 0x000000ffff0e7224 */ /* 0x020fe200078e0008 */
[----:B------:R-:W-:Y:S02]  /*1720*/  MOV R17, R0 ;  /* 0x0000000000117202 */ /* 0x000fe40000000f00 */
[----:B------:R-:W-:-:S13]  /*1730*/  ISETP.GE.AND P1, PT, R12, R11, PT ;  /* 0x0000000b0c00720c */ /* 0x000fda0003f26270 */
[----:B------:R-:W1:Y:S01]  /*1740*/  @!P1 LDC.64 R18, c[0x0][0x918] ;  /* 0x00024600ff129b82 */ /* 0x000e620000000a00 */
[----:B------:R-:W-:Y:S01]  /*1750*/  @!P1 VIADD R7, R6, 0x20 ;  /* 0x0000002006079836 */ /* 0x000fe20000000000 */
[----:B------:R-:W-:Y:S02]  /*1760*/  UIADD3 UR16, UP5, UR16, -0x1, URZ ;  /* 0xffffffff10107890 */ /* 0x000fe4000ffbe03f */
[----:B------:R-:W-:Y:S01]  /*1770*/  UIADD3 UR14, UP6, UR14, -0x1, URZ ;  /* 0xffffffff0e0e7890 */ /* 0x000fe2000ffde03f */
[----:B------:R-:W-:Y:S01]  /*1780*/  BSSY B0, `(.L_x_11) ;  /* 0x0000050000007945 */ /* 0x000fe20003800000 */
[----:B------:R-:W-:Y:S01]  /*1790*/  UIADD3.X UR17, UR17, -0x1, URZ, UP5, !UPT ;  /* 0xffffffff11117890 */ /* 0x000fe2000affe43f */
[----:B-1----:R-:W-:-:S05]  /*17a0*/  @!P1 IMAD.WIDE R18, R7, 0xc, R18 ;  /* 0x0000000c07129825 */ /* 0x002fca00078e0212 */
[----:B------:R1:W5:Y:S04]  /*17b0*/  @!P1 LDG.E R8, desc[UR56][R18.64] ;  /* 0x0000003812089981 */ /* 0x000368000c1e1900 */
[----:B------:R1:W5:Y:S01]  /*17c0*/  @!P1 LDG.E R0, desc[UR56][R18.64+0x4] ;  /* 0x0000043812009981 */ /* 0x000362000c1e1900 */
[----:B------:R-:W-:Y:S01]  /*17d0*/  ISETP.GE.AND P1, PT, R6, R11, PT ;  /* 0x0000000b0600720c */ /* 0x000fe20003f26270 */
[----:B------:R-:W-:Y:S01]  /*17e0*/  UIADD3.X UR15, UR15, -0x1, URZ, UP6, !UPT ;  /* 0xffffffff0f0f7890 */ /* 0x000fe2000b7fe43f */
[----:B------:R-:W-:Y:S01]  /*17f0*/  IMAD.MOV.U32 R13, RZ, RZ, RZ ;  /* 0x000000ffff0d7224 */ /* 0x000fe200078e00ff */
[----:B------:R-:W-:Y:S01]  /*1800*/  UIADD3 UR4, UR8, -0x1, URZ ;  /* 0xffffffff08047890 */ /* 0x000fe2000fffe03f */
[----:B------:R-:W-:Y:S01]  /*1810*/  IMAD.MOV.U32 R7, RZ, RZ, RZ ;  /* 0x000000ffff077224 */ /* 0x000fe200078e00ff */
[----:B------:R-:W-:Y:S01]  /*1820*/  UIADD3 UR5, UR7, -0x1, URZ ;  /* 0xffffffff07057890 */ /* 0x000fe2000fffe03f */
[----:B------:R-:W-:Y:S01]  /*1830*/  MOV R28, 0x7fffffff ;  /* 0x7fffffff001c7802 */ /* 0x000fe20000000f00 */
[----:B------:R-:W-:-:S06]  /*1840*/  IMAD.MOV.U32 R29, RZ, RZ, RZ ;  /* 0x000000ffff1d7224 */ /* 0x000fcc00078e00ff */
[----:B-1----:R-:W-:Y:S05]  /*1850*/  @P1 BRA `(.L_x_12) ;  /* 0x0000000400081947 */ /* 0x002fea0003800000 */
[----:B------:R-:W-:Y:S02]  /*1860*/  PLOP3.LUT P3, PT, PT, PT, UP0, 0x80, 0x0 ;  /* 0x000000000000781c */ /* 0x000fe40003f6f008 */
[C---:B------:R-:W-:Y:S02]  /*1870*/  IADD3 R26, P2, R17.reuse, UR16, RZ ;  /* 0x00000010111a7c10 */ /* 0x040fe4000ff5e0ff */
[C---:B------:R-:W-:Y:S02]  /*1880*/  IADD3 R28, P1, R14.reuse, UR14, RZ ;  /* 0x0000000e0e1c7c10 */ /* 0x040fe4000ff3e0ff */
[----:B------:R-:W-:Y:S02]  /*1890*/  LEA.HI.X.SX32 R27, R17, UR17, 0x1, P2 ;  /* 0x00000011111b7c11 */ /* 0x000fe400090f0eff */
[----:B------:R-:W-:-:S05]  /*18a0*/  LEA.HI.X.SX32 R29, R14, UR15, 0x1, P1 ;  /* 0x0000000f0e1d7c11 */ /* 0x000fca00088f0eff */
[----:B------:R-:W-:Y:S05]  /*18b0*/  @!P3 BRA `(.L_x_13) ;  /* 0x000000000030b947 */ /* 0x000fea0003800000 */
[----:B------:R-:W-:Y:S02]  /*18c0*/  ULDC UR6, c[0x0][0x8dc] ;  /* 0x0002370000067ab9 */ /* 0x000fe40000000800 */
[----:B------:R-:W-:-:S05]  /*18d0*/  IADD3 R17, P1, R28, UR6, RZ ;  /* 0x000000061c117c10 */ /* 0x000fca000ff3e0ff */
[----:B------:R-:W-:-:S04]  /*18e0*/  IMAD.X R29, RZ, RZ, R29, P1 ;  /* 0x000000ffff1d7224 */ /* 0x000fc800008e061d */
[----:B------:R-:W-:-:S04]  /*18f0*/  IMAD.WIDE.U32 R4, R29, UR20, RZ ;  /* 0x000000141d047c25 */ /* 0x000fc8000f8e00ff */
[----:B------:R-:W-:-:S04]  /*1900*/  IMAD.WIDE.U32 R18, P1, R17, UR21, R4 ;  /* 0x0000001511127c25 */ /* 0x000fc8000f820004 */
[----:B------:R-:W-:Y:S01]  /*1910*/  IMAD.WIDE.U32 R4, R17, UR20, RZ ;  /* 0x0000001411047c25 */ /* 0x000fe2000f8e00ff */
[----:B------:R-:W-:-:S03]  /*1920*/  IADD3.X R25, RZ, RZ, RZ, P1, !PT ;  /* 0x000000ffff197210 */ /* 0x000fc60000ffe4ff */
[----:B------:R-:W-:Y:S01]  /*1930*/  IMAD.MOV.U32 R24, RZ, RZ, R19 ;  /* 0x000000ffff187224 */ /* 0x000fe200078e0013 */
[----:B------:R-:W-:-:S05]  /*1940*/  IADD3 RZ, P1, R5, R18, RZ ;  /* 0x0000001205ff7210 */ /* 0x000fca0007f3e0ff */
[----:B------:R-:W-:-:S04]  /*1950*/  IMAD.WIDE.U32.X R4, R29, UR21, R24, P1 ;  /* 0x000000151d047c25 */ /* 0x000fc800088e0418 */
[----:B------:R-:W-:Y:S01]  /*1960*/  IMAD.MOV.U32 R28, RZ, RZ, R4 ;  /* 0x000000ffff1c7224 */ /* 0x000fe200078e0004 */
[----:B------:R-:W-:-:S07]  /*1970*/  MOV R29, R5 ;  /* 0x00000005001d7202 */ /* 0x000fce0000000f00 */
.L_x_13:
[----:B------:R-:W-:Y:S05]  /*1980*/  @!P0 BRA `(.L_x_14) ;  /* 0x0000000000308947 */ /* 0x000fea0003800000 */
[----:B------:R-:W-:Y:S02]  /*1990*/  ULDC UR6, c[0x0][0x8f4] ;  /* 0x00023d0000067ab9 */ /* 0x000fe40000000800 */
[----:B------:R-:W-:-:S05]  /*19a0*/  IADD3 R17, P1, R26, UR6, RZ ;  /* 0x000000061a117c10 */ /* 0x000fca000ff3e0ff */
[----:B------:R-:W-:-:S04]  /*19b0*/  IMAD.X R27, RZ, RZ, R27, P1 ;  /* 0x000000ffff1b7224 */ /* 0x000fc800008e061b */
[----:B------:R-:W-:-:S04]  /*19c0*/  IMAD.WIDE.U32 R4, R27, UR22, RZ ;  /* 0x000000161b047c25 */ /* 0x000fc8000f8e00ff */
[----:B------:R-:W-:-:S04]  /*19d0*/  IMAD.WIDE.U32 R18, P1, R17, UR23, R4 ;  /* 0x0000001711127c25 */ /* 0x000fc8000f820004 */
[----:B------:R-:W-:Y:S01]  /*19e0*/  IMAD.WIDE.U32 R4, R17, UR22, RZ ;  /* 0x0000001611047c25 */ /* 0x000fe2000f8e00ff */
[----:B------:R-:W-:-:S03]  /*19f0*/  MOV R24, R19 ;  /* 0x0000001300187202 */ /* 0x000fc60000000f00 */
[----:B------:R-:W-:Y:S01]  /*1a00*/  IMAD.X R25, RZ, RZ, RZ, P1 ;  /* 0x000000ffff197224 */ /* 0x000fe200008e06ff */
[----:B------:R-:W-:-:S05]  /*1a10*/  IADD3 RZ, P1, R5, R18, RZ ;  /* 0x0000001205ff7210 */ /* 0x000fca0007f3e0ff */
[----:B------:R-:W-:-:S04]  /*1a20*/  IMAD.WIDE.U32.X R4, R27, UR23, R24, P1 ;  /* 0x000000171b047c25 */ /* 0x000fc800088e0418 */
[----:B------:R-:W-:Y:S02]  /*1a30*/  IMAD.MOV.U32 R26, RZ, RZ, R4 ;  /* 0x000000ffff1a7224 */ /* 0x000fe400078e0004 */
[----:B------:R-:W-:-:S07]  /*1a40*/  IMAD.MOV.U32 R27, RZ, RZ, R5 ;  /* 0x000000ffff1b7224 */ /* 0x000fce00078e0005 */
.L_x_14:
[----:B------:R-:W-:Y:S02]  /*1a50*/  SHF.R.U64 R4, R26, UR30, R27 ;  /* 0x0000001e1a047c19 */ /* 0x000fe4000800121b */
[----:B------:R-:W-:-:S03]  /*1a60*/  SHF.R.U64 R5, R28, UR26, R29 ;  /* 0x0000001a1c057c19 */ /* 0x000fc6000800121d */
[----:B------:R-:W-:Y:S01]  /*1a70*/  VIADD R18, R4, UR5 ;  /* 0x0000000504127c36 */ /* 0x000fe20008000000 */
[----:B------:R-:W-:-:S04]  /*1a80*/  IADD3 R19, R5, UR4, RZ ;  /* 0x0000000405137c10 */ /* 0x000fc8000fffe0ff */
[----:B------:R-:W-:Y:S02]  /*1a90*/  IABS R17, R19 ;  /* 0x0000001300117213 */ /* 0x000fe40000000000 */
[----:B------:R-:W-:-:S03]  /*1aa0*/  IABS R14, R18 ;  /* 0x00000012000e7213 */ /* 0x000fc60000000000 */
[----:B------:R-:W-:-:S04]  /*1ab0*/  IMAD.HI.U32 R4, R17, UR13, RZ ;  /* 0x0000000d11047c27 */ /* 0x000fc8000f8e00ff */
[----:B------:R-:W-:-:S04]  /*1ac0*/  IMAD.HI.U32 R5, R14, UR19, RZ ;  /* 0x000000130e057c27 */ /* 0x000fc8000f8e00ff */
[----:B------:R-:W-:Y:S01]  /*1ad0*/  IMAD R4, R4, UR29, R17 ;  /* 0x0000001d04047c24 */ /* 0x000fe2000f8e0211 */
[----:B------:R-:W-:Y:S01]  /*1ae0*/  MOV R17, UR32 ;  /* 0x0000002000117c02 */ /* 0x000fe20008000f00 */
[----:B------:R-:W-:Y:S02]  /*1af0*/  IMAD R5, R5, UR31, R14 ;  /* 0x0000001f05057c24 */ /* 0x000fe4000f8e020e */
[----:B------:R-:W-:Y:S01]  /*1b00*/  IMAD.U32 R14, RZ, RZ, UR33 ;  /* 0x00000021ff0e7e24 */ /* 0x000fe2000f8e00ff */
[----:B------:R-:W-:Y:S02]  /*1b10*/  ISETP.LT.U32.AND P1, PT, R4, UR28, PT ;  /* 0x0000001c04007c0c */ /* 0x000fe4000bf21070 */
[----:B------:R-:W-:-:S11]  /*1b20*/  ISETP.LT.U32.AND P2, PT, R5, UR27, PT ;  /* 0x0000001b05007c0c */ /* 0x000fd6000bf41070 */
[----:B------:R-:W-:Y:S01]  /*1b30*/  @!P1 VIADD R4, R4, -UR28 ;  /* 0x8000001c04049c36 */ /* 0x000fe20008000000 */
[----:B------:R-:W-:Y:S02]  /*1b40*/  ISETP.GE.AND P1, PT, R18, RZ, PT ;  /* 0x000000ff1200720c */ /* 0x000fe40003f26270 */
[----:B------:R-:W-:Y:S02]  /*1b50*/  @!P2 IADD3 R5, R5, -UR27, RZ ;  /* 0x8000001b0505ac10 */ /* 0x000fe4000fffe0ff */
[----:B------:R-:W-:Y:S02]  /*1b60*/  ISETP.LT.U32.AND P3, PT, R4, UR28, PT ;  /* 0x0000001c04007c0c */ /* 0x000fe4000bf61070 */
[----:B------:R-:W-:Y:S02]  /*1b70*/  ISETP.LT.U32.AND P4, PT, R5, UR27, PT ;  /* 0x0000001b05007c0c */ /* 0x000fe4000bf81070 */
[----:B------:R-:W-:-:S09]  /*1b80*/  ISETP.GE.AND P2, PT, R19, RZ, PT ;  /* 0x000000ff1300720c */ /* 0x000fd20003f46270 */
[----:B------:R-:W-:Y:S01]  /*1b90*/  @!P3 VIADD R4, R4, -UR28 ;  /* 0x8000001c0404bc36 */ /* 0x000fe20008000000 */
[----:B------:R-:W-:Y:S01]  /*1ba0*/  PLOP3.LUT P3, PT, PT, PT, UP4, 0x80, 0x0 ;  /* 0x000000000000781c */ /* 0x000fe20003f6f048 */
[----:B------:R-:W-:Y:S01]  /*1bb0*/  @!P4 VIADD R5, R5, -UR27 ;  /* 0x8000001b0505cc36 */ /* 0x000fe20008000000 */
[----:B------:R-:W-:Y:S01]  /*1bc0*/  PLOP3.LUT P4, PT, PT, PT, UP2, 0x80, 0x0 ;  /* 0x000000000000781c */ /* 0x000fe20003f8f028 */
[----:B------:R-:W-:-:S03]  /*1bd0*/  @!P2 IMAD.MOV R4, RZ, RZ, -R4 ;  /* 0x000000ffff04a224 */ /* 0x000fc600078e0a04 */
[----:B------:R-:W-:Y:S02]  /*1be0*/  @!P1 IADD3 R5, -R5, RZ, RZ ;  /* 0x000000ff05059210 */ /* 0x000fe40007ffe1ff */
[----:B------:R-:W-:Y:S02]  /*1bf0*/  SEL R4, R17, R4, !P3 ;  /* 0x0000000411047207 */ /* 0x000fe40005800000 */
[----:B------:R-:W-:Y:S02]  /*1c00*/  SEL R5, R14, R5, !P4 ;  /* 0x000000050e057207 */ /* 0x000fe40006000000 */
[----:B------:R-:W-:Y:S01]  /*1c10*/  PLOP3.LUT P1, PT, PT, PT, UP3, 0x80, 0x0 ;  /* 0x000000000000781c */ /* 0x000fe20003f2f038 */
[----:B------:R-:W-:Y:S02]  /*1c20*/  IMAD.IADD R28, R19, 0x1, -R4 ;  /* 0x00000001131c7824 */ /* 0x000fe400078e0a04 */
[----:B------:R-:W-:-:S05]  /*1c30*/  IMAD.IADD R5, R18, 0x1, -R5 ;  /* 0x0000000112057824 */ /* 0x000fca00078e0a05 */
[----:B------:R-:W-:Y:S01]  /*1c40*/  SEL R4, R5, R28, !P1 ;  /* 0x0000001c05047207 */ /* 0x000fe20004800000 */
[----:B------:R-:W-:-:S03]  /*1c50*/  IMAD R28, R28, R5, RZ ;  /* 0x000000051c1c7224 */ /* 0x000fc600078e02ff */
[----:B------:R-:W-:Y:S02]  /*1c60*/  SHF.R.S32.HI R5, RZ, 0x1f, R4 ;  /* 0x0000001fff057819 */ /* 0x000fe40000011404 */
[----:B------:R-:W-:-:S07]  /*1c70*/  SHF.R.S32.HI R29, RZ, 0x1f, R28 ;  /* 0x0000001fff1d7819 */ /* 0x000fce000001141c */
.L_x_12:
[----:B------:R-:W-:Y:S05]  /*1c80*/  BSYNC B0 ;  /* 0x0000000000007941 */ /* 0x000fea0003800000 */
.L_x_11:
[----:B------:R-:W1:Y:S01]  /*1c90*/  SHFL.UP PT, R17, R28, 0x1, RZ ;  /* 0x042000001c117989 */ /* 0x000e6200000e00ff */
[C---:B------:R-:W-:Y:S02]  /*1ca0*/  ISETP.NE.AND P2, PT, R20.reuse, RZ, PT ;  /* 0x000000ff1400720c */ /* 0x040fe40003f45270 */
[C---:B------:R-:W-:Y:S01]  /*1cb0*/  ISETP.GE.U32.AND P3, PT, R20.reuse, 0x2, PT ;  /* 0x000000021400780c */ /* 0x040fe20003f66070 */
[----:B------:R-:W2:Y:S01]  /*1cc0*/  SHFL.UP PT, R14, R29, 0x1, RZ ;  /* 0x042000001d0e7989 */ /* 0x000ea200000e00ff */
[C---:B------:R-:W-:Y:S02]  /*1cd0*/  ISETP.GE.U32.AND P4, PT, R20.reuse, 0x4, PT ;  /* 0x000000041400780c */ /* 0x040fe40003f86070 */
[C---:B------:R-:W-:Y:S02]  /*1ce0*/  ISETP.GE.U32.AND P5, PT, R20.reuse, 0x8, PT ;  /* 0x000000081400780c */ /* 0x040fe40003fa6070 */
[----:B------:R-:W-:Y:S02]  /*1cf0*/  ISETP.GE.U32.AND P6, PT, R20, 0x10, PT ;  /* 0x000000101400780c */ /* 0x000fe40003fc6070 */
[----:B-1----:R-:W-:-:S02]  /*1d00*/  SEL R17, R17, RZ, P2 ;  /* 0x000000ff11117207 */ /* 0x002fc40001000000 */
[----:B--2---:R-:W-:Y:S02]  /*1d10*/  SEL R14, R14, RZ, P2 ;  /* 0x000000ff0e0e7207 */ /* 0x004fe40001000000 */
[----:B------:R-:W-:-:S04]  /*1d20*/  IADD3 R24, P1, R17, R28, RZ ;  /* 0x0000001c11187210 */ /* 0x000fc80007f3e0ff */
[----:B------:R-:W-:Y:S01]  /*1d30*/  IADD3.X R25, R14, R29, RZ, P1, !PT ;  /* 0x0000001d0e197210 */ /* 0x000fe20000ffe4ff */
[----:B------:R-:W1:Y:S04]  /*1d40*/  SHFL.UP PT, R17, R24, 0x2, RZ ;  /* 0x0440000018117989 */ /* 0x000e6800000e00ff */
[----:B------:R-:W2:Y:S01]  /*1d50*/  SHFL.UP PT, R14, R25, 0x2, RZ ;  /* 0x04400000190e7989 */ /* 0x000ea200000e00ff */
[----:B-1----:R-:W-:-:S04]  /*1d60*/  SEL R17, R17, RZ, P3 ;  /* 0x000000ff11117207 */ /* 0x002fc80001800000 */
[----:B------:R-:W-:Y:S02]  /*1d70*/  IADD3 R18, P1, R17, R24, RZ ;  /* 0x0000001811127210 */ /* 0x000fe40007f3e0ff */
[----:B--2---:R-:W-:-:S03]  /*1d80*/  SEL R14, R14, RZ, P3 ;  /* 0x000000ff0e0e7207 */ /* 0x004fc60001800000 */
[----:B------:R-:W1:Y:S02]  /*1d90*/  SHFL.UP PT, R17, R18, 0x4, RZ ;  /* 0x0480000012117989 */ /* 0x000e6400000e00ff */
[----:B------:R-:W-:-:S05]  /*1da0*/  IMAD.X R19, R14, 0x1, R25, P1 ;  /* 0x000000010e137824 */ /* 0x000fca00008e0619 */
        /* <DEDUP_REMOVED lines=10> */
[----:B------:R-:W1:Y:S01]  /*1e50*/  SHFL.UP PT, R17, R18, 0x10, RZ ;  /* 0x0600000012117989 */ /* 0x000e6200000e00ff */
[----:B------:R-:W-:-:S05]  /*1e60*/  IADD3.X R19, R14, R25, RZ, P1, !PT ;  /* 0x000000190e137210 */ /* 0x000fca0000ffe4ff */
[----:B------:R-:W2:Y:S01]  /*1e70*/  SHFL.UP PT, R14, R19, 0x10, RZ ;  /* 0x06000000130e7989 */ /* 0x000ea200000e00ff */
[----:B-1----:R-:W-:-:S04]  /*1e80*/  SEL R17, R17, RZ, P6 ;  /* 0x000000ff11117207 */ /* 0x002fc80003000000 */
[----:B------:R-:W-:Y:S02]  /*1e90*/  IADD3 R26, P1, R17, R18, RZ ;  /* 0x00000012111a7210 */ /* 0x000fe40007f3e0ff */
[----:B--2---:R-:W-:-:S05]  /*1ea0*/  SEL R14, R14, RZ, P6 ;  /* 0x000000ff0e0e7207 */ /* 0x004fca0003000000 */
[----:B------:R-:W-:Y:S01]  /*1eb0*/  IMAD.X R24, R14, 0x1, R19, P1 ;  /* 0x000000010e187824 */ /* 0x000fe200008e0613 */
[----:B------:R-:W-:-:S04]  /*1ec0*/  ISETP.GT.U32.AND P1, PT, R26, UR10, PT ;  /* 0x0000000a1a007c0c */ /* 0x000fc8000bf24070 */
[----:B------:R-:W-:-:S13]  /*1ed0*/  ISETP.GT.U32.AND.EX P1, PT, R24, UR9, PT, P1 ;  /* 0x0000000918007c0c */ /* 0x000fda000bf24110 */
[----:B------:R-:W-:-:S04]  /*1ee0*/  VOTE.ANY R14, PT, P1 ;  /* 0x00000000000e7806 */ /* 0x000fc800008e0100 */
[----:B------:R-:W-:-:S13]  /*1ef0*/  ISETP.NE.AND P1, PT, R14, RZ, PT ;  /* 0x000000ff0e00720c */ /* 0x000fda0003f25270 */
[----:B------:R-:W-:Y:S05]  /*1f00*/  @P1 BRA `(.L_x_15) ;  /* 0x00000008006c1947 */ /* 0x000fea0003800000 */
[----:B------:R-:W1:Y:S01]  /*1f10*/  LDC R11, c[0x0][0x910] ;  /* 0x00024400ff0b7b82 */ /* 0x000e620000000800 */
[----:B------:R-:W-:Y:S01]  /*1f20*/  IMAD.MOV.U32 R25, RZ, RZ, R24 ;  /* 0x000000ffff197224 */ /* 0x000fe200078e0018 */
[----:B------:R-:W-:Y:S01]  /*1f30*/  ULDC UR13, c[0x0][0x8f4] ;  /* 0x00023d00000d7ab9 */ /* 0x000fe20000000800 */
[----:B------:R-:W-:Y:S01]  /*1f40*/  ULDC UR6, c[0x0][0x8dc] ;  /* 0x0002370000067ab9 */ /* 0x000fe20000000800 */
[----:B------:R-:W-:Y:S01]  /*1f50*/  ULDC UR19, c[0x0][0x8d8] ;  /* 0x0002360000137ab9 */ /* 0x000fe20000000800 */
[----:B------:R-:W-:Y:S01]  /*1f60*/  ULDC UR24, c[0x0][0x8f0] ;  /* 0x00023c0000187ab9 */ /* 0x000fe20000000800 */
[----:B------:R-:W-:Y:S01]  /*1f70*/  ULDC.64 UR20, c[0x0][0x8d0] ;  /* 0x0002340000147ab9 */ /* 0x000fe20000000a00 */
[----:B------:R-:W-:-:S05]  /*1f80*/  ULDC.64 UR22, c[0x0][0x8e8] ;  /* 0x00023a0000167ab9 */ /* 0x000fca0000000a00 */
.L_x_20:
[----:B------:R-:W-:Y:S01]  /*1f90*/  MOV R6, R12 ;  /* 0x0000000c00067202 */ /* 0x000fe20000000f00 */
[----:B------:R-:W-:Y:S01]  /*1fa0*/  VIADD R12, R12, 0x20 ;  /* 0x000000200c0c7836 */ /* 0x000fe20000000000 */
[----:B-----5:R-:W-:Y:S01]  /*1fb0*/  MOV R14, R8 ;  /* 0x00000008000e7202 */ /* 0x020fe20000000f00 */
[----:B------:R-:W-:-:S03]  /*1fc0*/  IMAD.MOV.U32 R17, RZ, RZ, R0 ;  /* 0x000000ffff117224 */ /* 0x000fc600078e0000 */
[----:B-1----:R-:W-:-:S13]  /*1fd0*/  ISETP.GE.AND P1, PT, R12, R11, PT ;  /* 0x0000000b0c00720c */ /* 0x002fda0003f26270 */
[----:B------:R-:W1:Y:S01]  /*1fe0*/  @!P1 LDC.64 R18, c[0x0][0x918] ;  /* 0x00024600ff129b82 */ /* 0x000e620000000a00 */
[----:B------:R-:W-:Y:S01]  /*1ff0*/  @!P1 VIADD R7, R6, 0x20 ;  /* 0x0000002006079836 */ /* 0x000fe20000000000 */
[----:B------:R2:W3:Y:S01]  /*2000*/  SHFL.IDX PT, R13, R26, 0x1f, 0x1f ;  /* 0x03e01f001a0d7f89 */ /* 0x0004e200000e0000 */
[----:B------:R-:W-:Y:S02]  /*2010*/  BSSY B0, `(.L_x_16) ;  /* 0x0000064000007945 */ /* 0x000fe40003800000 */
[----:B-1----:R-:W-:-:S05]  /*2020*/  @!P1 IMAD.WIDE R18, R7, 0xc, R18 ;  /* 0x0000000c07129825 */ /* 0x002fca00078e0212 */
[----:B------:R2:W5:Y:S04]  /*2030*/  @!P1 LDG.E R8, desc[UR56][R18.64] ;  /* 0x0000003812089981 */ /* 0x000568000c1e1900 */
[----:B------:R2:W5:Y:S01]  /*2040*/  @!P1 LDG.E R0, desc[UR56][R18.64+0x4] ;  /* 0x0000043812009981 */ /* 0x000562000c1e1900 */
[----:B------:R-:W-:Y:S01]  /*2050*/  ISETP.GE.AND P1, PT, R6, R11, PT ;  /* 0x0000000b0600720c */ /* 0x000fe20003f26270 */
[----:B------:R-:W-:Y:S01]  /*2060*/  IMAD.MOV.U32 R28, RZ, RZ, 0x7fffffff ;  /* 0x7fffffffff1c7424 */ /* 0x000fe200078e00ff */
[----:B------:R-:W-:Y:S01]  /*2070*/  MOV R29, RZ ;  /* 0x000000ff001d7202 */ /* 0x000fe20000000f00 */
[----:B------:R2:W1:Y:S10]  /*2080*/  SHFL.IDX PT, R7, R25, 0x1f, 0x1f ;  /* 0x03e01f0019077f89 */ /* 0x00047400000e0000 */
[----:B--23--:R-:W-:Y:S05]  /*2090*/  @P1 BRA `(.L_x_17) ;  /* 0x00000004006c1947 */ /* 0x00cfea0003800000 */
[----:B------:R-:W-:Y:S02]  /*20a0*/  IABS R31, R9 ;  /* 0x00000009001f7213 */ /* 0x000fe40000000000 */
[C---:B------:R-:W-:Y:S02]  /*20b0*/  IADD3 R26, P1, R14.reuse, UR14, RZ ;  /* 0x0000000e0e1a7c10 */ /* 0x040fe4000ff3e0ff */
[----:B------:R-:W2:Y:S02]  /*20c0*/  I2F.RP R4, R31 ;  /* 0x0000001f00047306 */ /* 0x000ea40000209400 */
[----:B------:R-:W-:Y:S02]  /*20d0*/  LEA.HI.X.SX32 R27, R14, UR15, 0x1, P1 ;  /* 0x0000000f0e1b7c11 */ /* 0x000fe400088f0eff */
[----:B------:R-:W-:-:S04]  /*20e0*/  IADD3 R14, P1, R17, UR16, RZ ;  /* 0x00000010110e7c10 */ /* 0x000fc8000ff3e0ff */
[----:B------:R-:W-:Y:S02]  /*20f0*/  LEA.HI.X.SX32 R17, R17, UR17, 0x1, P1 ;  /* 0x0000001111117c11 */ /* 0x000fe400088f0eff */
[----:B------:R-:W-:Y:S01]  /*2100*/  PLOP3.LUT P1, PT, PT, PT, UP0, 0x80, 0x0 ;  /* 0x000000000000781c */ /* 0x000fe20003f2f008 */
[----:B--2---:R-:W2:Y:S02]  /*2110*/  MUFU.RCP R4, R4 ;  /* 0x0000000400047308 */ /* 0x004ea40000001000 */
[----:B--2---:R-:W-:-:S06]  /*2120*/  VIADD R5, R4, 0xffffffe ;  /* 0x0ffffffe04057836 */ /* 0x004fcc0000000000 */
[----:B------:R-:W2:Y:S02]  /*2130*/  F2I.FTZ.U32.TRUNC.NTZ R33, R5 ;  /* 0x0000000500217305 */ /* 0x000ea4000021f000 */
[----:B--2---:R-:W-:Y:S02]  /*2140*/  IMAD.MOV R28, RZ, RZ, -R33 ;  /* 0x000000ffff1c7224 */ /* 0x004fe400078e0a21 */
[----:B------:R-:W-:Y:S05]  /*2150*/  @!P1 BRA `(.L_x_18) ;  /* 0x00000000002c9947 */ /* 0x000fea0003800000 */
[----:B------:R-:W-:-:S04]  /*2160*/  IADD3 R29, P1, R26, UR6, RZ ;  /* 0x000000061a1d7c10 */ /* 0x000fc8000ff3e0ff */
[----:B------:R-:W-:-:S05]  /*2170*/  IADD3.X R27, RZ, R27, RZ, P1, !PT ;  /* 0x0000001bff1b7210 */ /* 0x000fca0000ffe4ff */
[----:B------:R-:W-:-:S04]  /*2180*/  IMAD.WIDE.U32 R4, R27, UR20, RZ ;  /* 0x000000141b047c25 */ /* 0x000fc8000f8e00ff */
[----:B------:R-:W-:-:S04]  /*2190*/  IMAD.WIDE.U32 R18, P1, R29, UR21, R4 ;  /* 0x000000151d127c25 */ /* 0x000fc8000f820004 */
[----:B------:R-:W-:-:S04]  /*21a0*/  IMAD.WIDE.U32 R4, R29, UR20, RZ ;  /* 0x000000141d047c25 */ /* 0x000fc8000f8e00ff */
[----:B------:R-:W-:Y:S01]  /*21b0*/  IMAD.X R25, RZ, RZ, RZ, P1 ;  /* 0x000000ffff197224 */ /* 0x000fe200008e06ff */
[----:B------:R-:W-:Y:S01]  /*21c0*/  IADD3 RZ, P1, R5, R18, RZ ;  /* 0x0000001205ff7210 */ /* 0x000fe20007f3e0ff */
[----:B------:R-:W-:-:S04]  /*21d0*/  IMAD.MOV.U32 R24, RZ, RZ, R19 ;  /* 0x000000ffff187224 */ /* 0x000fc800078e0013 */
[----:B------:R-:W-:-:S04]  /*21e0*/  IMAD.WIDE.U32.X R4, R27, UR21, R24, P1 ;  /* 0x000000151b047c25 */ /* 0x000fc800088e0418 */
[----:B------:R-:W-:Y:S01]  /*21f0*/  IMAD.MOV.U32 R27, RZ, RZ, R5 ;  /* 0x000000ffff1b7224 */ /* 0x000fe200078e0005 */
[----:B------:R-:W-:-:S07]  /*2200*/  MOV R26, R4 ;  /* 0x00000004001a7202 */ /* 0x000fce0000000f00 */
.L_x_18:
[----:B------:R-:W-:Y:S05]  /*2210*/  @!P0 BRA `(.L_x_19) ;  /* 0x00000000002c8947 */ /* 0x000fea0003800000 */
        /* <DEDUP_REMOVED lines=11> */
.L_x_19:
[----:B------:R-:W-:Y:S01]  /*22d0*/  SHF.R.U64 R14, R14, UR24, R17 ;  /* 0x000000180e0e7c19 */ /* 0x000fe20008001211 */
[----:B------:R-:W-:Y:S01]  /*22e0*/  IMAD.MOV.U32 R4, RZ, RZ, R28 ;  /* 0x000000ffff047224 */ /* 0x000fe200078e001c */
[----:B------:R-:W-:Y:S02]  /*22f0*/  IABS R5, R9 ;  /* 0x0000000900057213 */ /* 0x000fe40000000000 */
[----:B------:R-:W-:Y:S01]  /*2300*/  SHF.R.U64 R26, R26, UR19, R27 ;  /* 0x000000131a1a7c19 */ /* 0x000fe2000800121b */
[----:B------:R-:W-:Y:S01]  /*2310*/  VIADD R17, R14, UR5 ;  /* 0x000000050e117c36 */ /* 0x000fe20008000000 */
[----:B------:R-:W-:Y:S01]  /*2320*/  IADD3 R19, RZ, -R5, RZ ;  /* 0x80000005ff137210 */ /* 0x000fe20007ffe0ff */
[----:B------:R-:W-:Y:S01]  /*2330*/  IMAD R14, R4, R31, RZ ;  /* 0x0000001f040e7224 */ /* 0x000fe200078e02ff */
[----:B------:R-:W-:Y:S01]  /*2340*/  IABS R28, R10 ;  /* 0x0000000a001c7213 */ /* 0x000fe20000000000 */
[----:B------:R-:W-:Y:S01]  /*2350*/  IMAD.MOV.U32 R4, RZ, RZ, RZ ;  /* 0x000000ffff047224 */ /* 0x000fe200078e00ff */
[----:B------:R-:W-:Y:S01]  /*2360*/  IABS R18, R17 ;  /* 0x0000001100127213 */ /* 0x000fe20000000000 */
[----:B------:R-:W-:-:S02]  /*2370*/  IMAD.MOV.U32 R5, RZ, RZ, R33 ;  /* 0x000000ffff057224 */ /* 0x000fc400078e0021 */
[----:B------:R-:W-:Y:S02]  /*2380*/  VIADD R26, R26, UR4 ;  /* 0x000000041a1a7c36 */ /* 0x000fe40008000000 */
[----:B------:R-:W-:Y:S01]  /*2390*/  IMAD.HI.U32 R4, R33, R14, R4 ;  /* 0x0000000e21047227 */ /* 0x000fe200078e0004 */
[----:B------:R-:W-:Y:S02]  /*23a0*/  MOV R5, R18 ;  /* 0x0000001200057202 */ /* 0x000fe40000000f00 */
[----:B------:R-:W-:Y:S01]  /*23b0*/  IABS R18, R10 ;  /* 0x0000000a00127213 */ /* 0x000fe20000000000 */
[----:B------:R-:W-:Y:S01]  /*23c0*/  IMAD.MOV.U32 R14, RZ, RZ, R19 ;  /* 0x000000ffff0e7224 */ /* 0x000fe200078e0013 */
[----:B------:R-:W-:Y:S01]  /*23d0*/  IABS R27, R26 ;  /* 0x0000001a001b7213 */ /* 0x000fe20000000000 */
[----:B------:R-:W-:Y:S01]  /*23e0*/  IMAD.HI.U32 R4, R4, R5, RZ ;  /* 0x0000000504047227 */ /* 0x000fe200078e00ff */
[----:B------:R-:W2:Y:S03]  /*23f0*/  I2F.RP R19, R18 ;  /* 0x0000001200137306 */ /* 0x000ea60000209400 */
[----:B------:R-:W-:-:S05]  /*2400*/  IMAD R14, R4, R14, R5 ;  /* 0x0000000e040e7224 */ /* 0x000fca00078e0205 */
[----:B------:R-:W-:Y:S01]  /*2410*/  ISETP.GT.U32.AND P1, PT, R31, R14, PT ;  /* 0x0000000e1f00720c */ /* 0x000fe20003f24070 */
[----:B--2---:R-:W2:-:S12]  /*2420*/  MUFU.RCP R19, R19 ;  /* 0x0000001300137308 */ /* 0x004e980000001000 */
[----:B------:R-:W-:Y:S01]  /*2430*/  @!P1 IMAD.IADD R14, R14, 0x1, -R31 ;  /* 0x000000010e0e9824 */ /* 0x000fe200078e0a1f */
[----:B--2---:R-:W-:Y:S01]  /*2440*/  IADD3 R4, R19, 0xffffffe, RZ ;  /* 0x0ffffffe13047810 */ /* 0x004fe20007ffe0ff */
[----:B------:R-:W-:-:S03]  /*2450*/  IMAD.MOV R19, RZ, RZ, -R28 ;  /* 0x000000ffff137224 */ /* 0x000fc600078e0a1c */
[----:B------:R2:W3:Y:S02]  /*2460*/  F2I.FTZ.U32.TRUNC.NTZ R5, R4 ;  /* 0x0000000400057305 */ /* 0x0004e4000021f000 */
[----:B--2---:R-:W-:Y:S01]  /*2470*/  MOV R4, RZ ;  /* 0x000000ff00047202 */ /* 0x004fe20000000f00 */
[----:B---3--:R-:W-:-:S04]  /*2480*/  IMAD.MOV R25, RZ, RZ, -R5 ;  /* 0x000000ffff197224 */ /* 0x008fc800078e0a05 */
[----:B------:R-:W-:-:S04]  /*2490*/  IMAD R25, R25, R18, RZ ;  /* 0x0000001219197224 */ /* 0x000fc800078e02ff */
[----:B------:R-:W-:-:S04]  /*24a0*/  IMAD.HI.U32 R24, R5, R25, R4 ;  /* 0x0000001905187227 */ /* 0x000fc800078e0004 */
[----:B------:R-:W-:-:S04]  /*24b0*/  IMAD.MOV.U32 R5, RZ, RZ, R27 ;  /* 0x000000ffff057224 */ /* 0x000fc800078e001b */
[----:B------:R-:W-:-:S04]  /*24c0*/  IMAD.HI.U32 R4, R24, R5, RZ ;  /* 0x0000000518047227 */ /* 0x000fc800078e00ff */
[----:B------:R-:W-:-:S05]  /*24d0*/  IMAD R5, R4, R19, R5 ;  /* 0x0000001304057224 */ /* 0x000fca00078e0205 */
[----:B------:R-:W-:-:S13]  /*24e0*/  ISETP.GT.U32.AND P1, PT, R18, R5, PT ;  /* 0x000000051200720c */ /* 0x000fda0003f24070 */
[----:B------:R-:W-:Y:S02]  /*24f0*/  @!P1 IADD3 R5, R5, -R18, RZ ;  /* 0x8000001205059210 */ /* 0x000fe40007ffe0ff */
[----:B------:R-:W-:-:S13]  /*2500*/  ISETP.GT.U32.AND P1, PT, R31, R14, PT ;  /* 0x0000000e1f00720c */ /* 0x000fda0003f24070 */
[----:B------:R-:W-:Y:S01]  /*2510*/  @!P1 IMAD.IADD R14, R14, 0x1, -R31 ;  /* 0x000000010e0e9824 */ /* 0x000fe200078e0a1f */
[----:B------:R-:W-:-:S04]  /*2520*/  ISETP.GT.U32.AND P1, PT, R18, R5, PT ;  /* 0x000000051200720c */ /* 0x000fc80003f24070 */
[----:B------:R-:W-:-:S09]  /*2530*/  MOV R4, R14 ;  /* 0x0000000e00047202 */ /* 0x000fd20000000f00 */
[----:B------:R-:W-:Y:S01]  /*2540*/  @!P1 IMAD.IADD R5, R5, 0x1, -R18 ;  /* 0x0000000105059824 */ /* 0x000fe200078e0a12 */
[----:B------:R-:W-:-:S13]  /*2550*/  ISETP.GE.AND P1, PT, R17, RZ, PT ;  /* 0x000000ff1100720c */ /* 0x000fda0003f26270 */
[----:B------:R-:W-:Y:S01]  /*2560*/  @!P1 IMAD.MOV R4, RZ, RZ, -R4 ;  /* 0x000000ffff049224 */ /* 0x000fe200078e0a04 */
[----:B------:R-:W-:-:S13]  /*2570*/  ISETP.GE.AND P1, PT, R26, RZ, PT ;  /* 0x000000ff1a00720c */ /* 0x000fda0003f26270 */
[----:B------:R-:W-:Y:S01]  /*2580*/  @!P1 IMAD.MOV R5, RZ, RZ, -R5 ;  /* 0x000000ffff059224 */ /* 0x000fe200078e0a05 */
[----:B------:R-:W-:-:S13]  /*2590*/  ISETP.NE.AND P1, PT, RZ, UR7, PT ;  /* 0x00000007ff007c0c */ /* 0x000fda000bf25270 */
[----:B------:R-:W-:Y:S02]  /*25a0*/  @!P1 LOP3.LUT R4, RZ, UR7, RZ, 0x33, !PT ;  /* 0x00000007ff049c12 */ /* 0x000fe4000f8e33ff */
[----:B------:R-:W-:Y:S02]  /*25b0*/  ISETP.NE.AND P1, PT, RZ, UR8, PT ;  /* 0x00000008ff007c0c */ /* 0x000fe4000bf25270 */
[----:B------:R-:W-:-:S11]  /*25c0*/  IADD3 R4, -R4, R17, RZ ;  /* 0x0000001104047210 */ /* 0x000fd60007ffe1ff */
[----:B------:R-:W-:Y:S02]  /*25d0*/  @!P1 LOP3.LUT R5, RZ, UR8, RZ, 0x33, !PT ;  /* 0x00000008ff059c12 */ /* 0x000fe4000f8e33ff */
[----:B------:R-:W-:-:S03]  /*25e0*/  PLOP3.LUT P1, PT, PT, PT, UP3, 0x80, 0x0 ;  /* 0x000000000000781c */ /* 0x000fc60003f2f038 */
[----:B------:R-:W-:-:S04]  /*25f0*/  IMAD.IADD R5, R26, 0x1, -R5 ;  /* 0x000000011a057824 */ /* 0x000fc800078e0a05 */
[CC--:B------:R-:W-:Y:S01]  /*2600*/  IMAD R28, R4.reuse, R5.reuse, RZ ;  /* 0x00000005041c7224 */ /* 0x0c0fe200078e02ff */
[----:B------:R-:W-:-:S04]  /*2610*/  SEL R17, R4, R5, !P1 ;  /* 0x0000000504117207 */ /* 0x000fc80004800000 */
[--C-:B------:R-:W-:Y:S01]  /*2620*/  SHF.R.S32.HI R5, RZ, 0x1f, R17.reuse ;  /* 0x0000001fff057819 */ /* 0x100fe20000011411 */
[----:B------:R-:W-:Y:S01]  /*2630*/  IMAD.MOV.U32 R4, RZ, RZ, R17 ;  /* 0x000000ffff047224 */ /* 0x000fe200078e0011 */
[----:B------:R-:W-:-:S07]  /*2640*/  SHF.R.S32.HI R29, RZ, 0x1f, R28 ;  /* 0x0000001fff1d7819 */ /* 0x000fce000001141c */
.L_x_17:
[----:B------:R-:W-:Y:S05]  /*2650*/  BSYNC B0 ;  /* 0x0000000000007941 */ /* 0x000fea0003800000 */
.L_x_16:
[----:B------:R-:W2:Y:S04]  /*2660*/  SHFL.UP PT, R17, R28, 0x1, RZ ;  /* 0x042000001c117989 */ /* 0x000ea800000e00ff */
[----:B------:R-:W3:Y:S01]  /*2670*/  SHFL.UP PT, R14, R29, 0x1, RZ ;  /* 0x042000001d0e7989 */ /* 0x000ee200000e00ff */
[----:B--2---:R-:W-:Y:S02]  /*2680*/  SEL R17, R17, RZ, P2 ;  /* 0x000000ff11117207 */ /* 0x004fe40001000000 */
[----:B---3--:R-:W-:Y:S02]  /*2690*/  SEL R14, R14, RZ, P2 ;  /* 0x000000ff0e0e7207 */ /* 0x008fe40001000000 */
[----:B------:R-:W-:-:S04]  /*26a0*/  IADD3 R26, P1, R17, R28, RZ ;  /* 0x0000001c111a7210 */ /* 0x000fc80007f3e0ff */
[----:B------:R-:W-:Y:S01]  /*26b0*/  IADD3.X R19, R14, R29, RZ, P1, !PT ;  /* 0x0000001d0e137210 */ /* 0x000fe20000ffe4ff */
[----:B------:R-:W2:Y:S04]  /*26c0*/  SHFL.UP PT, R17, R26, 0x2, RZ ;  /* 0x044000001a117989 */ /* 0x000ea800000e00ff */
[----:B------:R-:W3:Y:S01]  /*26d0*/  SHFL.UP PT, R14, R19, 0x2, RZ ;  /* 0x04400000130e7989 */ /* 0x000ee200000e00ff */
[----:B--2---:R-:W-:Y:S02]  /*26e0*/  SEL R17, R17, RZ, P3 ;  /* 0x000000ff11117207 */ /* 0x004fe40001800000 */
[----:B---3--:R-:W-:Y:S02]  /*26f0*/  SEL R14, R14, RZ, P3 ;  /* 0x000000ff0e0e7207 */ /* 0x008fe40001800000 */
[----:B------:R-:W-:-:S05]  /*2700*/  IADD3 R18, P1, R17, R26, RZ ;  /* 0x0000001a11127210 */ /* 0x000fca0007f3e0ff */
[----:B------:R-:W-:Y:S01]  /*2710*/  IMAD.X R27, R14, 0x1, R19, P1 ;  /* 0x000000010e1b7824 */ /* 0x000fe200008e0613 */
        /* <DEDUP_REMOVED lines=18> */
[----:B------:R-:W-:-:S05]  /*2840*/  IADD3 R26, P1, R18, R13, RZ ;  /* 0x0000000d121a7210 */ /* 0x000fca0007f3e0ff */
[----:B-1----:R-:W-:Y:S01]  /*2850*/  IMAD.X R25, R24, 0x1, R7, P1 ;  /* 0x0000000118197824 */ /* 0x002fe200008e0607 */
[----:B------:R-:W-:-:S04]  /*2860*/  ISETP.GT.U32.AND P1, PT, R26, UR10, PT ;  /* 0x0000000a1a007c0c */ /* 0x000fc8000bf24070 */
[----:B------:R-:W-:-:S13]  /*2870*/  ISETP.GT.U32.AND.EX P1, PT, R25, UR9, PT, P1 ;  /* 0x0000000919007c0c */ /* 0x000fda000bf24110 */
[----:B------:R-:W-:-:S04]  /*2880*/  VOTE.ANY R14, PT, P1 ;  /* 0x00000000000e7806 */ /* 0x000fc800008e0100 */
[----:B------:R-:W-:-:S13]  /*2890*/  ISETP.NE.AND P1, PT, R14, RZ, PT ;  /* 0x000000ff0e00720c */ /* 0x000fda0003f25270 */
[----:B------:R-:W-:Y:S05]  /*28a0*/  @!P1 BRA `(.L_x_20) ;  /* 0xfffffff400b89947 */ /* 0x000fea000383ffff */
[----:B------:R-:W-:-:S07]  /*28b0*/  MOV R26, R18 ;  /* 0x00000012001a7202 */ /* 0x000fce0000000f00 */
.L_x_15:
[----:B------:R-:W1:Y:S08]  /*28c0*/  BREV R14, R14 ;  /* 0x0000000e000e7301 */ /* 0x000e700000000000 */
[----:B-1----:R-:W1:Y:S02]  /*28d0*/  FLO.U32.SH R17, R14 ;  /* 0x0000000e00117300 */ /* 0x002e6400000e0400 */
[----:B-1----:R-:W1:Y:S02]  /*28e0*/  SHFL.IDX PT, R6, R6, R17, 0x1f ;  /* 0x00001f1106067589 */ /* 0x002e6400000e0000 */
[----:B-1----:R-:W-:-:S13]  /*28f0*/  R2UR UR6, R6 ;  /* 0x00000000060672ca */ /* 0x002fda00000e0000 */
[----:B------:R-:W-:-:S05]  /*2900*/  VIADD R12, R20, UR6 ;  /* 0x00000006140c7c36 */ /* 0x000fca0008000000 */
[----:B------:R-:W-:-:S13]  /*2910*/  ISETP.GE.AND P1, PT, R12, R11, PT ;  /* 0x0000000b0c00720c */ /* 0x000fda0003f26270 */
[----:B------:R-:W1:Y:S02]  /*2920*/  @!P1 LDC.64 R18, c[0x0][0x918] ;  /* 0x00024600ff129b82 */ /* 0x000e640000000a00 */
[----:B-1----:R-:W-:-:S05]  /*2930*/  @!P1 IMAD.WIDE R18, R12, 0xc, R18 ;  /* 0x0000000c0c129825 */ /* 0x002fca00078e0212 */
[----:B-----5:R1:W5:Y:S04]  /*2940*/  @!P1 LDG.E R8, desc[UR56][R18.64] ;  /* 0x0000003812089981 */ /* 0x020368000c1e1900 */
[----:B------:R1:W5:Y:S01]  /*2950*/  @!P1 LDG.E R0, desc[UR56][R18.64+0x4] ;  /* 0x0000043812009981 */ /* 0x000362000c1e1900 */
[----:B------:R-:W-:-:S03]  /*2960*/  IADD3 R12, P1, P2, R26, R13, -R28 ;  /* 0x0000000d1a0c7210 */ /* 0x000fc60007a3e81c */
[----:B------:R-:W-:Y:S01]  /*2970*/  SHFL.IDX PT, R6, R28, R17, 0x1f ;  /* 0x00001f111c067589 */ /* 0x000fe200000e0000 */
[----:B------:R-:W-:-:S03]  /*2980*/  IADD3.X R24, R24, R7, ~R29, P1, P2 ;  /* 0x0000000718187210 */ /* 0x000fc60000fe4c1d */
[----:B------:R-:W2:Y:S04]  /*2990*/  SHFL.IDX PT, R12, R12, R17, 0x1f ;  /* 0x00001f110c0c7589 */ /* 0x000ea800000e0000 */
[----:B------:R-:W3:Y:S04]  /*29a0*/  SHFL.IDX PT, R24, R24, R17, 0x1f ;  /* 0x00001f1118187589 */ /* 0x000ee800000e0000 */
[----:B------:R1:W4:Y:S04]  /*29b0*/  SHFL.IDX PT, R7, R29, R17, 0x1f ;  /* 0x00001f111d077589 */ /* 0x00032800000e0000 */
[----:B------:R1:W1:Y:S04]  /*29c0*/  SHFL.IDX PT, R5, R5, R17, 0x1f ;  /* 0x00001f1105057589 */ /* 0x00026800000e0000 */
[----:B------:R1:W1:Y:S01]  /*29d0*/  SHFL.IDX PT, R4, R4, R17, 0x1f ;  /* 0x00001f1104047589 */ /* 0x00026200000e0000 */
[----:B--2---:R-:W-:-:S02]  /*29e0*/  R2UR UR5, R12 ;  /* 0x000000000c0572ca */ /* 0x004fc400000e0000 */
[----:B---3--:R-:W-:-:S15]  /*29f0*/  R2UR UR4, R24 ;  /* 0x00000000180472ca */ /* 0x008fde00000e0000 */
.L_x_10:
[----:B------:R-:W-:Y:S01]  /*2a00*/  ISETP.LE.AND P1, PT, R11, UR6, PT ;  /* 0x000000060b007c0c */ /* 0x000fe2000bf23270 */
[----:B-1----:R-:W-:Y:S01]  /*2a10*/  IMAD.MOV.U32 R17, RZ, RZ, -0x1 ;  /* 0xffffffffff117424 */ /* 0x002fe200078e00ff */
[----:B------:R-:W-:-:S11]  /*2a20*/  MOV R18, 0xffffffff ;  /* 0xffffffff00127802 */ /* 0x000fd60000000f00 */
[----:B------:R-:W-:Y:S05]  /*2a30*/  @P1 BRA `(.L_x_9) ;  /* 0x0000000400041947 */ /* 0x000fea0003800000 */
[----:B------:R-:W-:Y:S01]  /*2a40*/  UIADD3 UR15, UP2, -UR5, UR10, URZ ;  /* 0x0000000a050f7290 */ /* 0x000fe2000ff5e13f */
[----:B------:R-:W1:Y:S01]  /*2a50*/  S2UR UR19, SR_CTAID.Y ;  /* 0x00000000001379c3 */ /* 0x000e620000002600 */
[----:B------:R-:W-:Y:S01]  /*2a60*/  ULDC UR17, c[0x0][0x8c0] ;  /* 0x0002300000117ab9 */ /* 0x000fe20000000800 */
[----:B------:R-:W-:Y:S01]  /*2a70*/  ULDC UR21, c[0x0][0x8b0] ;  /* 0x00022c0000157ab9 */ /* 0x000fe20000000800 */
[----:B------:R-:W-:Y:S01]  /*2a80*/  UIADD3.X UR11, ~UR4, UR9, URZ, UP2, !UPT ;  /* 0x00000009040b7290 */ /* 0x000fe200097fe53f */
[--C-:B------:R-:W-:Y:S01]  /*2a90*/  SHF.R.U32.HI R25, RZ, UR21, R5.reuse ;  /* 0x00000015ff197c19 */ /* 0x100fe20008011605 */
[----:B------:R-:W-:Y:S01]  /*2aa0*/  ULDC UR20, c[0x0][0x904] ;  /* 0x0002410000147ab9 */ /* 0x000fe20000000800 */
[----:B------:R-:W-:Y:S01]  /*2ab0*/  ULDC UR13, c[0x0][0x8a8] ;  /* 0x00022a00000d7ab9 */ /* 0x000fe20000000800 */
[----:B------:R-:W-:Y:S01]  /*2ac0*/  USHF.R.U32.HI UR16, URZ, UR17, UR11 ;  /* 0x000000113f107299 */ /* 0x000fe2000801160b */
[----:B------:R-:W-:Y:S01]  /*2ad0*/  SHF.R.U64 R24, R4, UR21, R5 ;  /* 0x0000001504187c19 */ /* 0x000fe20008001205 */
[----:B------:R-:W-:-:S02]  /*2ae0*/  USHF.R.U64 UR15, UR15, UR17, UR11 ;  /* 0x000000110f0f7299 */ /* 0x000fc4000800120b */
[----:B------:R-:W-:Y:S02]  /*2af0*/  USHF.R.U32.HI UR14, URZ, UR21, UR16 ;  /* 0x000000153f0e7299 */ /* 0x000fe40008011610 */
[----:B------:R-:W-:Y:S02]  /*2b00*/  UIADD3 UR13, UR13, -0x1, URZ ;  /* 0xffffffff0d0d7890 */ /* 0x000fe4000fffe03f */
[----:B------:R-:W-:Y:S02]  /*2b10*/  USHF.R.U32.HI UR22, URZ, UR20, UR14 ;  /* 0x000000143f167299 */ /* 0x000fe4000801160e */
[----:B------:R-:W-:Y:S02]  /*2b20*/  USHF.R.U64 UR16, UR15, UR21, UR16 ;  /* 0x000000150f107299 */ /* 0x000fe40008001210 */
[----:B------:R-:W-:Y:S02]  /*2b30*/  ULOP3.LUT UR15, UR15, UR13, URZ, 0xc0, !UPT ;  /* 0x0000000d0f0f7292 */ /* 0x000fe4000f8ec03f */
[----:B------:R-:W-:Y:S01]  /*2b40*/  LOP3.LUT R11, R25, UR22, RZ, 0xfc, !PT ;  /* 0x00000016190b7c12 */ /* 0x000fe2000f8efcff */
[----:B------:R-:W-:-:S02]  /*2b50*/  USHF.R.U64 UR14, UR16, UR20, UR14 ;  /* 0x00000014100e7299 */ /* 0x000fc4000800120e */
[----:B-1----:R-:W-:Y:S01]  /*2b60*/  USEL UR11, UR40, UR19, !UP3 ;  /* 0x00000013280b7287 */ /* 0x002fe2000d800000 */
[----:B------:R-:W-:-:S13]  /*2b70*/  ISETP.NE.U32.AND P1, PT, R11, RZ, PT ;  /* 0x000000ff0b00720c */ /* 0x000fda0003f25070 */
[----:B------:R-:W-:Y:S05]  /*2b80*/  @!P1 BRA `(.L_x_21) ;  /* 0x0000000000149947 */ /* 0x000fea0003800000 */
[----:B------:R-:W-:-:S07]  /*2b90*/  MOV R12, 0x2bb0 ;  /* 0x00002bb0000c7802 */ /* 0x000fce0000000f00 */
[----:B----45:R-:W-:Y:S05]  /*2ba0*/  CALL.REL.NOINC `($__internal_0_$__cuda_sm20_div_u64) ;  /* 0x0000019000b07944 */ /* 0x030fea0003c00000 */
[----:B------:R-:W-:-:S04]  /*2bb0*/  IMAD.MOV R13, RZ, RZ, -R11 ;  /* 0x000000ffff0d7224 */ /* 0x000fc800078e0a0b */
[----:B------:R-:W-:Y:S01]  /*2bc0*/  IMAD R13, R24, R13, UR14 ;  /* 0x0000000e180d7e24 */ /* 0x000fe2000f8e020d */
[----:B------:R-:W-:Y:S06]  /*2bd0*/  BRA `(.L_x_22) ;  /* 0x0000000000507947 */ /* 0x000fec0003800000 */
.L_x_21:
[----:B------:R-:W1:Y:S01]  /*2be0*/  I2F.U32.RP R11, R24 ;  /* 0x00000018000b7306 */ /* 0x000e620000209000 */
[----:B------:R-:W-:-:S07]  /*2bf0*/  ISETP.NE.U32.AND P3, PT, R24, RZ, PT ;  /* 0x000000ff1800720c */ /* 0x000fce0003f65070 */
[----:B-1----:R-:W1:Y:S02]  /*2c00*/  MUFU.RCP R11, R11 ;  /* 0x0000000b000b7308 */ /* 0x002e640000001000 */
[----:B-1----:R-:W-:-:S06]  /*2c10*/  VIADD R12, R11, 0xffffffe ;  /* 0x0ffffffe0b0c7836 */ /* 0x002fcc0000000000 */
[----:B------:R1:W2:Y:S02]  /*2c20*/  F2I.FTZ.U32.TRUNC.NTZ R13, R12 ;  /* 0x0000000c000d7305 */ /* 0x0002a4000021f000 */
[----:B-1----:R-:W-:Y:S01]  /*2c30*/  IMAD.MOV.U32 R12, RZ, RZ, RZ ;  /* 0x000000ffff0c7224 */ /* 0x002fe200078e00ff */
[----:B--2---:R-:W-:-:S05]  /*2c40*/  IADD3 R17, RZ, -R13, RZ ;  /* 0x8000000dff117210 */ /* 0x004fca0007ffe0ff */
[----:B------:R-:W-:-:S04]  /*2c50*/  IMAD R17, R17, R24, RZ ;  /* 0x0000001811117224 */ /* 0x000fc800078e02ff */
[----:B------:R-:W-:-:S06]  /*2c60*/  IMAD.HI.U32 R13, R13, R17, R12 ;  /* 0x000000110d0d7227 */ /* 0x000fcc00078e000c */
[----:B------:R-:W-:-:S04]  /*2c70*/  IMAD.HI.U32 R11, R13, UR14, RZ ;  /* 0x0000000e0d0b7c27 */ /* 0x000fc8000f8e00ff */
[----:B------:R-:W-:-:S04]  /*2c80*/  IMAD.MOV R13, RZ, RZ, -R11 ;  /* 0x000000ffff0d7224 */ /* 0x000fc800078e0a0b */
[----:B------:R-:W-:-:S05]  /*2c90*/  IMAD R13, R24, R13, UR14 ;  /* 0x0000000e180d7e24 */ /* 0x000fca000f8e020d */
[----:B------:R-:W-:-:S13]  /*2ca0*/  ISETP.GE.U32.AND P1, PT, R13, R24, PT ;  /* 0x000000180d00720c */ /* 0x000fda0003f26070 */
[----:B------:R-:W-:Y:S01]  /*2cb0*/  @P1 IADD3 R13, R13, -R24, RZ ;  /* 0x800000180d0d1210 */ /* 0x000fe20007ffe0ff */
[----:B------:R-:W-:-:S03]  /*2cc0*/  @P1 VIADD R11, R11, 0x1 ;  /* 0x000000010b0b1836 */ /* 0x000fc60000000000 */
[----:B------:R-:W-:-:S13]  /*2cd0*/  ISETP.GE.U32.AND P2, PT, R13, R24, PT ;  /* 0x000000180d00720c */ /* 0x000fda0003f46070 */
[----:B------:R-:W-:Y:S01]  /*2ce0*/  @P2 VIADD R11, R11, 0x1 ;  /* 0x000000010b0b2836 */ /* 0x000fe20000000000 */
[----:B------:R-:W-:-:S04]  /*2cf0*/  @!P3 LOP3.LUT R11, RZ, R24, RZ, 0x33, !PT ;  /* 0x00000018ff0bb212 */ /* 0x000fc800078e33ff */
[----:B------:R-:W-:-:S05]  /*2d00*/  IADD3 R13, -R11, RZ, RZ ;  /* 0x000000ff0b0d7210 */ /* 0x000fca0007ffe1ff */
[----:B------:R-:W-:-:S07]  /*2d10*/  IMAD R13, R24, R13, UR14 ;  /* 0x0000000e180d7e24 */ /* 0x000fce000f8e020d */
.L_x_22:
[----:B------:R-:W1:Y:S01]  /*2d20*/  LDC R16, c[0x0][0x8a8] ;  /* 0x00022a00ff107b82 */ /* 0x000e620000000800 */
[----:B------:R-:W-:Y:S01]  /*2d30*/  ULDC UR14, c[0x0][0x904] ;  /* 0x00024100000e7ab9 */ /* 0x000fe20000000800 */
[----:B------:R-:W-:Y:S01]  /*2d40*/  UMOV UR13, 0xffffffff ;  /* 0xffffffff000d7882 */ /* 0x000fe20000000000 */
[----:B------:R-:W-:Y:S01]  /*2d50*/  PLOP3.LUT P1, PT, PT, PT, UP3, 0x80, 0x0 ;  /* 0x000000000000781c */ /* 0x000fe20003f2f038 */
[----:B------:R-:W-:-:S04]  /*2d60*/  USHF.L.U32 UR13, UR13, UR14, URZ ;  /* 0x0000000e0d0d7299 */ /* 0x000fc8000800063f */
[----:B------:R-:W2:Y:S02]  /*2d70*/  LDC R14, c[0x0][0x8b8] ;  /* 0x00022e00ff0e7b82 */ /* 0x000ea40000000800 */
[----:B------:R-:W-:Y:S01]  /*2d80*/  LOP3.LUT R12, RZ, UR13, RZ, 0x33, !PT ;  /* 0x0000000dff0c7c12 */ /* 0x000fe2000f8e33ff */
[----:B------:R-:W-:Y:S02]  /*2d90*/  UMOV UR13, 0x1 ;  /* 0x00000001000d7882 */ /* 0x000fe40000000000 */
[----:B------:R-:W-:Y:S01]  /*2da0*/  USHF.L.U32 UR13, UR13, UR14, URZ ;  /* 0x0000000e0d0d7299 */ /* 0x000fe2000800063f */
[----:B------:R-:W-:Y:S02]  /*2db0*/  LOP3.LUT R12, R12, UR16, RZ, 0xc0, !PT ;  /* 0x000000100c0c7c12 */ /* 0x000fe4000f8ec0ff */
[----:B------:R-:W-:Y:S01]  /*2dc0*/  @P1 IMAD.U32 R18, RZ, RZ, UR6 ;  /* 0x00000006ff121e24 */ /* 0x000fe2000f8e00ff */
[----:B------:R-:W-:Y:S02]  /*2dd0*/  @!P1 MOV R18, UR6 ;  /* 0x0000000600129c02 */ /* 0x000fe40008000f00 */
[----:B------:R-:W-:-:S02]  /*2de0*/  IMAD R11, R11, UR13, R12 ;  /* 0x0000000d0b0b7c24 */ /* 0x000fc4000f8e020c */
[----:B-1----:R-:W-:-:S04]  /*2df0*/  IMAD R13, R13, R16, UR15 ;  /* 0x0000000f0d0d7e24 */ /* 0x002fc8000f8e0210 */
[----:B------:R-:W-:Y:S02]  /*2e00*/  @P1 IMAD.MOV.U32 R16, RZ, RZ, R13 ;  /* 0x000000ffff101224 */ /* 0x000fe400078e000d */
[----:B--2---:R-:W-:Y:S01]  /*2e10*/  IMAD R17, R11, R14, UR11 ;  /* 0x0000000b0b117e24 */ /* 0x004fe2000f8e020e */
[----:B------:R-:W-:-:S03]  /*2e20*/  UMOV UR11, 0x1 ;  /* 0x00000001000b7882 */ /* 0x000fc60000000000 */
[----:B------:R-:W-:Y:S01]  /*2e30*/  @!P1 IMAD.MOV.U32 R16, RZ, RZ, R17 ;  /* 0x000000ffff109224 */ /* 0x000fe200078e0011 */
[----:B------:R-:W-:-:S07]  /*2e40*/  @!P1 MOV R17, R13 ;  /* 0x0000000d00119202 */ /* 0x000fce0000000f00 */
.L_x_9:
[----:B------:R-:W-:-:S13]  /*2e50*/  ISETP.NE.AND P1, PT, RZ, UR11, PT ;  /* 0x0000000bff007c0c */ /* 0x000fda000bf25270 */
[----:B------:R-:W-:Y:S05]  /*2e60*/  @!P1 EXIT ;  /* 0x000000000000994d */ /* 0x000fea0003800000 */
[----:B------:R-:W1:Y:S02]  /*2e70*/  LDC.64 R24, c[0x0][0x290] ;  /* 0x0000a400ff187b82 */ /* 0x000e640000000a00 */
[----:B-1----:R-:W-:-:S05]  /*2e80*/  IMAD.WIDE R24, R18, 0xc, R24 ;  /* 0x0000000c12187825 */ /* 0x002fca00078e0218 */
[----:B------:R1:W5:Y:S04]  /*2e90*/  LDG.E R12, desc[UR56][R24.64] ;  /* 0x00000038180c7981 */ /* 0x000368000c1e1900 */
[----:B------:R1:W5:Y:S04]  /*2ea0*/  LDG.E R13, desc[UR56][R24.64+0x4] ;  /* 0x00000438180d7981 */ /* 0x000368000c1e1900 */
[----:B------:R1:W5:Y:S01]  /*2eb0*/  LDG.E R11, desc[UR56][R24.64+0x8] ;  /* 0x00000838180b7981 */ /* 0x000362000c1e1900 */
[----:B------:R-:W-:Y:S01]  /*2ec0*/  PLOP3.LUT P1, PT, PT, PT, UP1, 0x80, 0x0 ;  /* 0x000000000000781c */ /* 0x000fe20003f2f018 */
[----:B------:R-:W2:Y:S01]  /*2ed0*/  S2UR UR41, SR_CgaCtaId ;  /* 0x00000000002979c3 */ /* 0x000ea20000008800 */
[----:B------:R-:W-:-:S11]  /*2ee0*/  SHF.R.S32.HI R14, RZ, 0x1f, R18 ;  /* 0x0000001fff0e7819 */ /* 0x000fd60000011412 */
[----:B-1----:R-:W-:Y:S05]  /*2ef0*/  @!P1 BRA `(.L_x_23) ;  /* 0x0000010c00c89947 */ /* 0x002fea0003800000 */
[----:B------:R-:W-:-:S06]  /*2f00*/  UISETP.GT.U32.AND UP0, UPT, UR18, 0x1, UPT ;  /* 0x000000011200788c */ /* 0x000fcc000bf04070 */
[----:B------:R-:W-:-:S13]  /*2f10*/  PLOP3.LUT P0, PT, PT, PT, UP0, 0x80, 0x0 ;  /* 0x000000000000781c */ /* 0x000fda0003f0f008 */
[----:B--2---:R-:W-:Y:S05]  /*2f20*/  @P0 EXIT ;  /* 0x000000000000094d */ /* 0x004fea0003800000 */
.L_x_24:
[----:B------:R-:W-:-:S08]  /*2f30*/  NOP ;  /* 0x0000000000007918 */ /* 0x000fd00000000000 */
[----:B------:R-:W1:Y:S02]  /*2f40*/  USETMAXREG.TRY_ALLOC.CTAPOOL UP0, 0xe8 ;  /* 0x000000e8000079c8 */ /* 0x000e640008000600 */
[----:B-1----:R-:W-:-:S13]  /*2f50*/  PLOP3.LUT P0, PT, PT, PT, UP0, 0x80, 0x0 ;  /* 0x000000000000781c */ /* 0x002fda0003f0f008 */
[----:B------:R-:W-:Y:S05]  /*2f60*/  @!P0 BRA `(.L_x_24) ;  /* 0xfffffffc00f08947 */ /* 0x000fea000383ffff */
[----:B------:R-:W1:Y:S01]  /*2f70*/  SHFL.IDX PT, R3, R3, RZ, 0x1f ;  /* 0x00001fff03037589 */ /* 0x000e6200000e0000 */
[----:B------:R-:W2:Y:S01]  /*2f80*/  S2UR UR4, SR_CTAID.Y ;  /* 0x00000000000479c3 */ /* 0x000ea20000002600 */
[----:B------:R-:W-:Y:S01]  /*2f90*/  UMOV UR58, URZ ;  /* 0x0000003f003a7c82 */ /* 0x000fe20008000000 */
[----:B------:R-:W-:Y:S01]  /*2fa0*/  UMOV UR59, URZ ;  /* 0x0000003f003b7c82 */ /* 0x000fe20008000000 */
[----:B-1----:R-:W-:Y:S01]  /*2fb0*/  LOP3.LUT P0, RZ, R3, 0x3, RZ, 0xc0, !PT ;  /* 0x0000000303ff7812 */ /* 0x002fe2000780c0ff */
[----:B--2---:R-:W-:-:S12]  /*2fc0*/  UIMAD UR4, UR4, UR39, UR40 ;  /* 0x00000027040472a4 */ /* 0x004fd8000f8e0228 */
[----:B------:R-:W-:Y:S05]  /*2fd0*/  @P0 BRA `(.L_x_25) ;  /* 0x0000000000a40947 */ /* 0x000fea0003800000 */
[----:B------:R-:W-:Y:S01]  /*2fe0*/  ELECT P0, URZ, PT ;  /* 0x00000000003f782f */ /* 0x000fe20003800000 */
[----:B------:R-:W-:-:S12]  /*2ff0*/  BSSY B0, `(.L_x_26) ;  /* 0x0000020000007945 */ /* 0x000fd80003800000 */
[----:B------:R-:W-:Y:S05]  /*3000*/  @!P0 BRA `(.L_x_27) ;  /* 0x0000000000788947 */ /* 0x000fea0003800000 */
[----:B------:R-:W1:Y:S01]  /*3010*/  S2UR UR6, SR_CgaCtaId ;  /* 0x00000000000679c3 */ /* 0x000e620000008800 */
[----:B------:R-:W-:Y:S01]  /*3020*/  UISETP.NE.AND UP0, UPT, UR12, 0x1, UPT ;  /* 0x000000010c00788c */ /* 0x000fe2000bf05270 */
[----:B------:R-:W-:-:S06]  /*3030*/  UMOV UR5, 0x400 ;  /* 0x0000040000057882 */ /* 0x000fcc0000000000 */
[----:B------:R-:W2:Y:S08]  /*3040*/  LDC.64 R4, c[0x0][0x700] ;  /* 0x0001c000ff047b82 */ /* 0x000eb00000000a00 */
[----:B----4-:R-:W2:Y:S08]  /*3050*/  LDC.64 R6, c[0x0][0x708] ;  /* 0x0001c200ff067b82 */ /* 0x010eb00000000a00 */
[----:B-----5:R-:W3:Y:S01]  /*3060*/  LDC.64 R8, c[0x0][0x710] ;  /* 0x0001c400ff087b82 */ /* 0x020ee20000000a00 */
[----:B-1----:R-:W-:-:S04]  /*3070*/  ULEA UR5, UR6, UR5, 0x18 ;  /* 0x0000000506057291 */ /* 0x002fc8000f8ec03f */
[----:B------:R-:W-:Y:S02]  /*3080*/  UIADD3 UR6, UR5, 0x80, URZ ;  /* 0x0000008005067890 */ /* 0x000fe4000fffe03f */
[----:B------:R-:W-:Y:S01]  /*3090*/  @!UP0 UIADD3 UR6, UR5, URZ, URZ ;  /* 0x0000003f05068290 */ /* 0x000fe2000fffe03f */
[----:B------:R-:W3:Y:S08]  /*30a0*/  LDC.64 R10, c[0x0][0x718] ;  /* 0x0001c600ff0a7b82 */ /* 0x000ef00000000a00 */
[----:B------:R-:W1:Y:S01]  /*30b0*/  LDC.64 R24, c[0x0][0x720] ;  /* 0x0001c800ff187b82 */ /* 0x000e620000000a00 */
[----:B--2---:R2:W-:Y:S07]  /*30c0*/  STS.128 [UR6+0x38700], R4 ;  /* 0x03870004ff007988 */ /* 0x0045ee0008000c06 */
[----:B------:R-:W1:Y:S08]  /*30d0*/  LDC.64 R26, c[0x0][0x728] ;  /* 0x0001ca00ff1a7b82 */ /* 0x000e700000000a00 */
[----:B------:R-:W4:Y:S01]  /*30e0*/  LDC.64 R28, c[0x0][0x730] ;  /* 0x0001cc00ff1c7b82 */ /* 0x000f220000000a00 */
[----:B---3--:R2:W-:Y:S07]  /*30f0*/  STS.128 [UR6+0x38710], R8 ;  /* 0x03871008ff007988 */ /* 0x0085ee0008000c06 */
[----:B------:R-:W4:Y:S08]  /*3100*/  LDC.64 R30, c[0x0][0x738] ;  /* 0x0001ce00ff1e7b82 */ /* 0x000f300000000a00 */
[----:B------:R-:W3:Y:S01]  /*3110*/  LDC.64 R32, c[0x0][0x740] ;  /* 0x0001d000ff207b82 */ /* 0x000ee20000000a00 */
[----:B-1----:R2:W-:Y:S07]  /*3120*/  STS.128 [UR6+0x38720], R24 ;  /* 0x03872018ff007988 */ /* 0x0025ee0008000c06 */
[----:B------:R-:W3:Y:S08]  /*3130*/  LDC.64 R34, c[0x0][0x748] ;  /* 0x0001d200ff227b82 */ /* 0x000ef00000000a00 */
[----:B------:R-:W1:Y:S01]  /*3140*/  LDC.64 R36, c[0x0][0x750] ;  /* 0x0001d400ff247b82 */ /* 0x000e620000000a00 */
[----:B----4-:R2:W-:Y:S07]  /*3150*/  STS.128 [UR6+0x38730], R28 ;  /* 0x0387301cff007988 */ /* 0x0105ee0008000c06 */
[----:B------:R-:W1:Y:S08]  /*3160*/  LDC.64 R38, c[0x0][0x758] ;  /* 0x0001d600ff267b82 */ /* 0x000e700000000a00 */
[----:B------:R-:W4:Y:S01]  /*3170*/  LDC.64 R40, c[0x0][0x760] ;  /* 0x0001d800ff287b82 */ /* 0x000f220000000a00 */
[----:B---3--:R2:W-:Y:S07]  /*3180*/  STS.128 [UR6+0x38740], R32 ;  /* 0x03874020ff007988 */ /* 0x0085ee0008000c06 */
[----:B------:R-:W4:Y:S08]  /*3190*/  LDC.64 R42, c[0x0][0x768] ;  /* 0x0001da00ff2a7b82 */ /* 0x000f300000000a00 */
[----:B------:R-:W3:Y:S01]  /*31a0*/  LDC.64 R44, c[0x0][0x770] ;  /* 0x0001dc00ff2c7b82 */ /* 0x000ee20000000a00 */
[----:B-1----:R2:W-:Y:S07]  /*31b0*/  STS.128 [UR6+0x38750], R36 ;  /* 0x03875024ff007988 */ /* 0x0025ee0008000c06 */
[----:B------:R-:W3:Y:S01]  /*31c0*/  LDC.64 R46, c[0x0][0x778] ;  /* 0x0001de00ff2e7b82 */ /* 0x000ee20000000a00 */
[----:B----4-:R2:W-:Y:S04]  /*31d0*/  STS.128 [UR6+0x38760], R40 ;  /* 0x03876028ff007988 */ /* 0x0105e80008000c06 */
[----:B---3--:R2:W-:Y:S02]  /*31e0*/  STS.128 [UR6+0x38770], R44 ;  /* 0x0387702cff007988 */ /* 0x0085e40008000c06 */
.L_x_27:
[----:B------:R-:W-:Y:S05]  /*31f0*/  BSYNC B0 ;  /* 0x0000000000007941 */ /* 0x000fea0003800000 */
.L_x_26:
[----:B------:R-:W-:Y:S01]  /*3200*/  UISETP.NE.AND UP0, UPT, UR12, 0x1, UPT ;  /* 0x000000010c00788c */ /* 0x000fe2000bf05270 */
[----:B------:R-:W-:Y:S01]  /*3210*/  NOP ;  /* 0x0000000000007918 */ /* 0x000fe20000000000 */
[----:B------:R-:W-:Y:S01]  /*3220*/  ULDC UR5, c[0x0][0x884] ;  /* 0x0002210000057ab9 */ /* 0x000fe20000000800 */
[----:B------:R-:W-:Y:S01]  /*3230*/  ULDC.64 UR58, c[0x0][0x800] ;  /* 0x00020000003a7ab9 */ /* 0x000fe20000000a00 */
[----:B------:R-:W-:-:S04]  /*3240*/  USEL UR5, UR5, URZ, UP0 ;  /* 0x0000003f05057287 */ /* 0x000fc80008000000 */
[----:B------:R-:W-:-:S04]  /*3250*/  UIADD3 UR5, UR4, UR5, URZ ;  /* 0x0000000504057290 */ /* 0x000fc8000fffe03f */
[----:B------:R-:W-:-:S12]  /*3260*/  UIMAD.WIDE UR58, UR5, 0x80, UR58 ;  /* 0x00000080053a78a5 */ /* 0x000fd8000f8e023a */
.L_x_25:
[----:B------:R-:W-:-:S13]  /*3270*/  ISETP.NE.AND P0, PT, RZ, UR54, PT ;  /* 0x00000036ff007c0c */ /* 0x000fda000bf05270 */
[----:B------:R-:W-:Y:S05]  /*3280*/  @P0 BRA `(.L_x_28) ;  /* 0x00000004001c0947 */ /* 0x000fea0003800000 */
[----:B------:R-:W-:Y:S01]  /*3290*/  ELECT P0, URZ, PT ;  /* 0x00000000003f782f */ /* 0x000fe20003800000 */
[----:B------:R-:W-:-:S12]  /*32a0*/  BSSY B0, `(.L_x_29) ;  /* 0x0000030000007945 */ /* 0x000fd80003800000 */
[----:B------:R-:W-:Y:S05]  /*32b0*/  @!P0 BRA `(.L_x_30) ;  /* 0x0000000000b88947 */ /* 0x000fea0003800000 */
[C---:B--2---:R-:W-:Y:S01]  /*32c0*/  IMAD.SHL.U32 R4, R18.reuse, 0x8, RZ ;  /* 0x0000000812047824 */ /* 0x044fe200078e00ff */
[----:B------:R-:W-:Y:S01]  /*32d0*/  ULDC.64 UR4, c[0x0][0x820] ;  /* 0x0002080000047ab9 */ /* 0x000fe20000000a00 */
[----:B------:R-:W-:-:S03]  /*32e0*/  SHF.L.U64.HI R14, R18, 0x3, R14 ;  /* 0x00000003120e7819 */ /* 0x000fc6000001020e */
[----:B------:R-:W-:-:S04]  /*32f0*/  IADD3 R6, P0, R4, UR4, RZ ;  /* 0x0000000404067c10 */ /* 0x000fc8000ff1e0ff */
[----:B----4-:R-:W-:Y:S01]  /*3300*/  IADD3.X R7, R14, UR5, RZ, P0, !PT ;  /* 0x000000050e077c10 */ /* 0x010fe200087fe4ff */
[----:B------:R-:W-:-:S05]  /*3310*/  ULDC.64 UR4, c[0x0][0x818] ;  /* 0x0002060000047ab9 */ /* 0x000fca0000000a00 */
[----:B------:R-:W2:Y:S01]  /*3320*/  LDG.E.64 R6, desc[UR56][R6.64] ;  /* 0x0000003806067981 */ /* 0x000ea2000c1e1b00 */
[----:B------:R-:W-:-:S04]  /*3330*/  IADD3 R4, P0, R4, UR4, RZ ;  /* 0x0000000404047c10 */ /* 0x000fc8000ff1e0ff */
[----:B------:R-:W-:-:S06]  /*3340*/  IADD3.X R5, R14, UR5, RZ, P0, !PT ;  /* 0x000000050e057c10 */ /* 0x000fcc00087fe4ff */
[----:B------:R-:W3:Y:S01]  /*3350*/  LDG.E.64 R4, desc[UR56][R4.64] ;  /* 0x0000003804047981 */ /* 0x000ee2000c1e1b00 */
[----:B------:R-:W1:Y:S01]  /*3360*/  S2UR UR5, SR_CgaCtaId ;  /* 0x00000000000579c3 */ /* 0x000e620000008800 */
[----:B------:R-:W-:Y:S01]  /*3370*/  UISETP.NE.AND UP0, UPT, UR12, 0x1, UPT ;  /* 0x000000010c00788c */ /* 0x000fe2000bf05270 */
[----:B-----5:R-:W-:Y:S01]  /*3380*/  IADD3 R12, R12, -0x1, RZ ;  /* 0xffffffff0c0c7810 */ /* 0x020fe20007ffe0ff */
[----:B------:R-:W-:Y:S01]  /*3390*/  UMOV UR4, 0x400 ;  /* 0x0000040000047882 */ /* 0x000fe20000000000 */
[----:B------:R-:W-:Y:S01]  /*33a0*/  VIADD R13, R13, 0xffffffff ;  /* 0xffffffff0d0d7836 */ /* 0x000fe20000000000 */
[----:B------:R-:W-:Y:S01]  /*33b0*/  CS2R R14, SRZ ;  /* 0x00000000000e7805 */ /* 0x000fe2000001ff00 */
[----:B-1----:R-:W-:-:S04]  /*33c0*/  ULEA UR4, UR5, UR4, 0x18 ;  /* 0x0000000405047291 */ /* 0x002fc8000f8ec03f */
[----:B------:R-:W-:Y:S02]  /*33d0*/  UIADD3 UR5, UR4, 0x80, URZ ;  /* 0x0000008004057890 */ /* 0x000fe4000fffe03f */
[----:B------:R-:W-:-:S04]  /*33e0*/  @!UP0 UIADD3 UR5, UR4, URZ, URZ ;  /* 0x0000003f04058290 */ /* 0x000fc8000fffe03f */
[----:B------:R-:W-:-:S05]  /*33f0*/  UIADD3 UR4, UR5, 0x38700, URZ ;  /* 0x0003870005047890 */ /* 0x000fca000fffe03f */
[----:B------:R-:W1:Y:S01]  /*3400*/  LDS R0, [UR5+0x3871c] ;  /* 0x03871c05ff007984 */ /* 0x000e620008000800 */
[----:B------:R-:W-:-:S03]  /*3410*/  MOV R8, UR4 ;  /* 0x0000000400087c02 */ /* 0x000fc60008000f00 */
[----:B------:R-:W-:Y:S01]  /*3420*/  STS.128 [UR5+0x38720], R12 ;  /* 0x0387200cff007988 */ /* 0x000fe20008000c05 */
[----:B------:R-:W-:-:S03]  /*3430*/  SHF.R.U64 R8, R8, 0x4, RZ ;  /* 0x0000000408087819 */ /* 0x000fc600000012ff */
[----:B------:R-:W-:Y:S04]  /*3440*/  STS [UR5+0x38730], RZ ;  /* 0x038730ffff007988 */ /* 0x000fe80008000805 */
[----:B------:R-:W-:Y:S04]  /*3450*/  STS [UR5+0x38710], R8 ;  /* 0x03871008ff007988 */ /* 0x000fe80008000805 */
[----:B------:R-:W-:Y:S01]  /*3460*/  STS [UR5+0x38714], R8 ;  /* 0x03871408ff007988 */ /* 0x000fe20008000805 */
[----:B--2---:R-:W-:-:S04]  /*3470*/  SHF.L.U64.HI R11, R6, 0x1, R7 ;  /* 0x00000001060b7819 */ /* 0x004fc80000010207 */
[----:B------:R-:W-:-:S04]  /*3480*/  LOP3.LUT R11, R11, 0x1fffffff, RZ, 0xc0, !PT ;  /* 0x1fffffff0b0b7812 */ /* 0x000fc800078ec0ff */
[----:B------:R-:W-:Y:S01]  /*3490*/  SHF.R.U32.HI R3, RZ, 0x4, R11 ;  /* 0x00000004ff037819 */ /* 0x000fe2000001160b */
[----:B---3--:R-:W-:Y:S03]  /*34a0*/  STS.64 [UR5+0x38700], R4 ;  /* 0x03870004ff007988 */ /* 0x008fe60008000a05 */
[----:B-1----:R-:W-:-:S05]  /*34b0*/  LOP3.LUT R0, R0, 0xf, R3, 0xb8, !PT ;  /* 0x0000000f00007812 */ /* 0x002fca00078eb803 */
[----:B------:R1:W-:Y:S04]  /*34c0*/  STS [UR5+0x3871c], R0 ;  /* 0x03871c00ff007988 */ /* 0x0003e80008000805 */
[----:B------:R-:W2:Y:S01]  /*34d0*/  LDS R3, [UR5+0x3871c] ;  /* 0x03871c05ff037984 */ /* 0x000ea20008000800 */
[----:B-1----:R-:W-:-:S05]  /*34e0*/  IMAD.SHL.U32 R0, R6, 0x2, RZ ;  /* 0x0000000206007824 */ /* 0x002fca00078e00ff */
[----:B------:R-:W-:-:S04]  /*34f0*/  LOP3.LUT R0, R0, 0xfffffffe, RZ, 0xc0, !PT ;  /* 0xfffffffe00007812 */ /* 0x000fc800078ec0ff */
[----:B------:R-:W-:-:S05]  /*3500*/  SHF.R.U64 R0, R0, 0x4, R11 ;  /* 0x0000000400007819 */ /* 0x000fca000000120b */
[----:B------:R-:W-:Y:S01]  /*3510*/  STS [UR5+0x3870c], R0 ;  /* 0x03870c00ff007988 */ /* 0x000fe20008000805 */
[----:B--2---:R-:W-:-:S05]  /*3520*/  LOP3.LUT R3, R3, 0xf0, RZ, 0xb8, !PT ;  /* 0x000000f003037812 */ /* 0x004fca00078eb8ff */
[----:B------:R-:W-:Y:S04]  /*3530*/  STS [UR5+0x3871c], R3 ;  /* 0x03871c03ff007988 */ /* 0x000fe80008000805 */
[----:B------:R-:W1:Y:S02]  /*3540*/  LDS R7, [UR5+0x3871c] ;  /* 0x03871c05ff077984 */ /* 0x000e640008000800 */
[----:B-1----:R-:W-:-:S05]  /*3550*/  LOP3.LUT R9, R7, 0xf00, RZ, 0xb8, !PT ;  /* 0x00000f0007097812 */ /* 0x002fca00078eb8ff */
[----:B------:R-:W-:Y:S04]  /*3560*/  STS.64 [UR5+0x38718], R8 ;  /* 0x03871808ff007988 */ /* 0x000fe80008000a05 */
[----:B------:R-:W1:Y:S02]  /*3570*/  LDS R7, [UR5+0x3871c] ;  /* 0x03871c05ff077984 */ /* 0x000e640008000800 */
[----:B-1----:R-:W-:-:S05]  /*3580*/  LOP3.LUT R7, R7, 0xf000, RZ, 0xb8, !PT ;  /* 0x0000f00007077812 */ /* 0x002fca00078eb8ff */
[----:B------:R1:W-:Y:S02]  /*3590*/  STS [UR5+0x3871c], R7 ;  /* 0x03871c07ff007988 */ /* 0x0003e40008000805 */
.L_x_30:
[----:B------:R-:W-:Y:S05]  /*35a0*/  BSYNC B0 ;  /* 0x0000000000007941 */ /* 0x000fea0003800000 */
.L_x_29:
[----:B------:R-:W-:Y:S01]  /*35b0*/  ELECT P0, URZ, PT ;  /* 0x00000000003f782f */ /* 0x000fe20003800000 */
[----:B------:R-:W-:Y:S01]  /*35c0*/  NOP ;  /* 0x0000000000007918 */ /* 0x000fe20000000000 */
[----:B------:R-:W-:Y:S11]  /*35d0*/  BSSY B0, `(.L_x_31) ;  /* 0x0000004000007945 */ /* 0x000ff60003800000 */
[----:B------:R-:W-:Y:S05]  /*35e0*/  @!P0 BRA `(.L_x_32) ;  /* 0x0000000000088947 */ /* 0x000fea0003800000 */
[----:B------:R0:W-:Y:S01]  /*35f0*/  UTMACMDFLUSH ;  /* 0x00000000000079b7 */ /* 0x0001e20000000000 */
[----:B------:R-:W-:-:S04]  /*3600*/  DEPBAR.LE SB0, 0x0 ;  /* 0x000080000000791a */ /* 0x000fc80000000000 */
.L_x_32:
[----:B------:R-:W-:Y:S05]  /*3610*/  BSYNC B0 ;  /* 0x0000000000007941 */ /* 0x000fea0003800000 */
.L_x_31:
[----:B------:R-:W3:Y:S01]  /*3620*/  S2UR UR5, SR_CgaCtaId ;  /* 0x00000000000579c3 */ /* 0x000ee20000008800 */
[----:B-----5:R-:W1:Y:S01]  /*3630*/  S2R R0, SR_LANEID ;  /* 0x0000000000007919 */ /* 0x020e620000000000 */
[----:B------:R-:W-:Y:S01]  /*3640*/  UISETP.NE.AND UP0, UPT, UR12, 0x1, UPT ;  /* 0x000000010c00788c */ /* 0x000fe2000bf05270 */
[----:B------:R-:W-:Y:S02]  /*3650*/  UMOV UR4, 0x400 ;  /* 0x0000040000047882 */ /* 0x000fe40000000000 */
[----:B---3--:R-:W-:-:S04]  /*3660*/  ULEA UR4, UR5, UR4, 0x18 ;  /* 0x0000000405047291 */ /* 0x008fc8000f8ec03f */
[----:B------:R-:W-:-:S04]  /*3670*/  UIADD3 UR5, UR4, 0x80, URZ ;  /* 0x0000008004057890 */ /* 0x000fc8000fffe03f */
[----:B------:R-:W-:Y:S01]  /*3680*/  @!UP0 UIADD3 UR5, UR4, URZ, URZ ;  /* 0x0000003f04058290 */ /* 0x000fe2000fffe03f */
[----:B-1----:R-:W-:-:S05]  /*3690*/  SHF.L.U32 R0, R0, 0x2, RZ ;  /* 0x0000000200007819 */ /* 0x002fca00000006ff */
[----:B------:R-:W-:Y:S01]  /*36a0*/  IMAD.U32 R3, RZ, RZ, UR5 ;  /* 0x00000005ff037e24 */ /* 0x000fe2000f8e00ff */
[----:B--2---:R-:W-:-:S04]  /*36b0*/  IADD3 R4, P0, R0, UR58, RZ ;  /* 0x0000003a00047c10 */ /* 0x004fc8000ff1e0ff */
[----:B------:R-:W-:Y:S02]  /*36c0*/  IADD3 R3, R0, 0x38700, R3 ;  /* 0x0003870000037810 */ /* 0x000fe40007ffe003 */
[----:B------:R-:W-:-:S04]  /*36d0*/  IADD3.X R5, RZ, UR59, RZ, P0, !PT ;  /* 0x0000003bff057c10 */ /* 0x000fc800087fe4ff */
[----:B------:R-:W1:Y:S04]  /*36e0*/  LDS R3, [R3] ;  /* 0x0000000003037984 */ /* 0x000e680000000800 */
[----:B-1----:R1:W5:Y:S02]  /*36f0*/  ATOMG.E.EXCH.STRONG.GPU PT, RZ, [R4], R3 ;  /* 0x0000000304ff73a8 */ /* 0x00236400041ee100 */
.L_x_28:
[----:B------:R-:W-:Y:S01]  /*3700*/  LEA.HI R2, R2, R21, RZ, 0x8 ;  /* 0x0000001502027211 */ /* 0x000fe200078f40ff */
[----:B------:R-:W3:Y:S01]  /*3710*/  S2UR UR42, SR_CgaCtaId ;  /* 0x00000000002a79c3 */ /* 0x000ee20000008800 */
[----:B------:R-:W-:Y:S01]  /*3720*/  UISETP.NE.AND UP0, UPT, UR12, 0x1, UPT ;  /* 0x000000010c00788c */ /* 0x000fe2000bf05270 */
[----:B------:R-:W-:Y:S01]  /*3730*/  IMAD.MOV.U32 R153, RZ, RZ, RZ ;  /* 0x000000ffff997224 */ /* 0x000fe200078e00ff */
[----:B------:R-:W-:Y:S01]  /*3740*/  LOP3.LUT R2, R2, 0xffffff00, RZ, 0xc0, !PT ;  /* 0xffffff0002027812 */ /* 0x000fe200078ec0ff */
[----:B------:R-:W-:Y:S01]  /*3750*/  UMOV UR43, 0x400 ;  /* 0x00000400002b7882 */ /* 0x000fe20000000000 */
[----:B------:R-:W-:Y:S02]  /*3760*/  ULOP3.LUT UR50, UR52, 0x1, URZ, 0xfc, !UPT ;  /* 0x0000000134327892 */ /* 0x000fe4000f8efc3f */
[----:B------:R-:W-:Y:S01]  /*3770*/  ULOP3.LUT UR47, UR53, 0x1, URZ, 0xfc, !UPT ;  /* 0x00000001352f7892 */ /* 0x000fe2000f8efc3f */
[----:B------:R-:W-:Y:S01]  /*3780*/  IMAD.IADD R2, R21, 0x1, -R2 ;  /* 0x0000000115027824 */ /* 0x000fe200078e0a02 */
[----:B------:R-:W-:Y:S01]  /*3790*/  ULOP3.LUT UR48, UR51, 0x1, URZ, 0xfc, !UPT ;  /* 0x0000000133307892 */ /* 0x000fe2000f8efc3f */
[----:B------:R-:W-:Y:S01]  /*37a0*/  UMOV UR36, URZ ;  /* 0x0000003f00247c82 */ /* 0x000fe20008000000 */
[----:B------:R-:W-:-:S02]  /*37b0*/  UMOV UR60, URZ ;  /* 0x0000003f003c7c82 */ /* 0x000fc40008000000 */
[----:B-1----:R-:W-:Y:S01]  /*37c0*/  SHF.R.S32.HI R3, RZ, 0x1f, R2 ;  /* 0x0000001fff037819 */ /* 0x002fe20000011402 */
[----:B------:R-:W-:Y:S01]  /*37d0*/  UMOV UR55, URZ ;  /* 0x0000003f00377c82 */ /* 0x000fe20008000000 */
[-C--:B-----5:R-:W-:Y:S01]  /*37e0*/  LEA.HI R0, R2, R2.reuse, RZ, 0x1 ;  /* 0x0000000202007211 */ /* 0x0a0fe200078f08ff */
[----:B------:R-:W-:Y:S01]  /*37f0*/  UMOV UR37, URZ ;  /* 0x0000003f00257c82 */ /* 0x000fe20008000000 */
[CC--:B--2---:R-:W-:Y:S01]  /*3800*/  LEA.HI R4, R3.reuse, R2.reuse, RZ, 0x5 ;  /* 0x0000000203047211 */ /* 0x0c4fe200078f28ff */
[----:B------:R-:W-:Y:S01]  /*3810*/  UMOV UR38, URZ ;  /* 0x0000003f00267c82 */ /* 0x000fe20008000000 */
[----:B----4-:R-:W-:Y:S02]  /*3820*/  LEA.HI R7, R3, R2, RZ, 0x4 ;  /* 0x0000000203077211 */ /* 0x010fe400078f20ff */
[----:B------:R-:W-:Y:S02]  /*3830*/  SHF.R.S32.HI R4, RZ, 0x5, R4 ;  /* 0x00000005ff047819 */ /* 0x000fe40000011404 */
[----:B------:R-:W-:Y:S01]  /*3840*/  SHF.R.S32.HI R0, RZ, 0x1, R0 ;  /* 0x00000001ff007819 */ /* 0x000fe20000011400 */
[----:B---3--:R-:W-:Y:S01]  /*3850*/  ULEA UR43, UR42, UR43, 0x18 ;  /* 0x0000002b2a2b7291 */ /* 0x008fe2000f8ec03f */
[----:B------:R-:W-:Y:S01]  /*3860*/  SHF.R.S32.HI R8, RZ, 0x4, R7 ;  /* 0x00000004ff087819 */ /* 0x000fe20000011407 */
[----:B------:R-:W-:Y:S01]  /*3870*/  IMAD.SHL.U32 R6, R4, 0x10, RZ ;  /* 0x0000001004067824 */ /* 0x000fe200078e00ff */
[----:B------:R-:W-:Y:S01]  /*3880*/  SHF.L.U32 R5, R2, 0x6, RZ ;  /* 0x0000000602057819 */ /* 0x000fe200000006ff */
[----:B------:R-:W-:Y:S01]  /*3890*/  UIADD3 UR49, UR43, 0x80, URZ ;  /* 0x000000802b317890 */ /* 0x000fe2000fffe03f */
[----:B------:R-:W-:Y:S01]  /*38a0*/  SHF.L.U32 R4, R0, 0x7, RZ ;  /* 0x0000000700047819 */ /* 0x000fe200000006ff */
[----:B------:R-:W-:Y:S01]  /*38b0*/  @!UP0 UIADD3 UR49, UR43, URZ, URZ ;  /* 0x0000003f2b318290 */ /* 0x000fe2000fffe03f */
[----:B------:R-:W-:-:S02]  /*38c0*/  LEA.HI R9, R7, R8, RZ, 0x1 ;  /* 0x0000000807097211 */ /* 0x000fc400078f08ff */
[----:B------:R-:W-:Y:S01]  /*38d0*/  LOP3.LUT R5, R5, 0x40, RZ, 0xc0, !PT ;  /* 0x0000004005057812 */ /* 0x000fe200078ec0ff */
[----:B------:R-:W-:Y:S01]  /*38e0*/  UIADD3 UR49, UR49, 0x38700, URZ ;  /* 0x0003870031317890 */ /* 0x000fe2000fffe03f */
[----:B------:R-:W-:Y:S02]  /*38f0*/  LOP3.LUT R4, R4, 0x180, RZ, 0xc0, !PT ;  /* 0x0000018004047812 */ /* 0x000fe400078ec0ff */
[----:B------:R-:W-:Y:S02]  /*3900*/  LOP3.LUT R9, R9, 0x7ffffe, RZ, 0xc0, !PT ;  /* 0x007ffffe09097812 */ /* 0x000fe400078ec0ff */
[----:B------:R-:W-:Y:S02]  /*3910*/  LOP3.LUT R7, R5, 0x30, R6, 0xf8, !PT ;  /* 0x0000003005077812 */ /* 0x000fe400078ef806 */
[----:B------:R-:W-:Y:S01]  /*3920*/  LEA.HI R0, R3, R2, RZ, 0x3 ;  /* 0x0000000203007211 */ /* 0x000fe200078f18ff */
[----:B------:R-:W-:Y:S01]  /*3930*/  IMAD.IADD R9, R8, 0x1, -R9 ;  /* 0x0000000108097824 */ /* 0x000fe200078e0a09 */
[----:B------:R-:W-:-:S02]  /*3940*/  LOP3.LUT R5, R4, R5, RZ, 0xfc, !PT ;  /* 0x0000000504057212 */ /* 0x000fc400078efcff */
[----:B------:R-:W-:Y:S02]  /*3950*/  LEA.HI R158, R3, R2, RZ, 0x7 ;  /* 0x00000002039e7211 */ /* 0x000fe400078f38ff */
[----:B------:R-:W-:Y:S02]  /*3960*/  LOP3.LUT R7, R7, 0x8, R0, 0xf8, !PT ;  /* 0x0000000807077812 */ /* 0x000fe400078ef800 */
[----:B------:R-:W-:Y:S02]  /*3970*/  SHF.R.U32.HI R5, RZ, 0x3, R5 ;  /* 0x00000003ff057819 */ /* 0x000fe40000011605 */
[----:B------:R-:W-:Y:S02]  /*3980*/  SHF.R.S32.HI R158, RZ, 0x7, R158 ;  /* 0x00000007ff9e7819 */ /* 0x000fe4000001149e */
[----:B------:R-:W-:Y:S02]  /*3990*/  LOP3.LUT R5, R5, R7, R4, 0x1e, !PT ;  /* 0x0000000705057212 */ /* 0x000fe400078e1e04 */
[----:B------:R-:W-:-:S02]  /*39a0*/  LEA R156, R158, R9, 0x2 ;  /* 0x000000099e9c7211 */ /* 0x000fc400078e10ff */
[----:B------:R-:W-:Y:S02]  /*39b0*/  MOV R7, 0x1 ;  /* 0x0000000100077802 */ /* 0x000fe40000000f00 */
[----:B------:R-:W-:Y:S01]  /*39c0*/  IADD3 R157, R2, 0x1f, RZ ;  /* 0x0000001f029d7810 */ /* 0x000fe20007ffe0ff */
[----:B------:R-:W-:-:S07]  /*39d0*/  IMAD.U32 R156, R156, 0x200, R5 ;  /* 0x000002009c9c7824 */ /* 0x000fce00078e0005 */
.L_x_153:
[----:B--2---:R-:W1:Y:S02]  /*39e0*/  LDC.64 R4, c[0x0][0x290] ;  /* 0x0000a400ff047b82 */ /* 0x004e640000000a00 */
[----:B-1----:R-:W-:-:S06]  /*39f0*/  IMAD.WIDE R4, R18, 0xc, R4 ;  /* 0x0000000c12047825 */ /* 0x002fcc00078e0204 */
[----:B------:R-:W2:Y:S01]  /*3a00*/  LDG.E R5, desc[UR56][R4.64+0x8] ;  /* 0x0000083804057981 */ /* 0x000ea2000c1e1900 */
[----:B------:R-:W-:Y:S01]  /*3a10*/  UMOV UR9, URZ ;  /* 0x0000003f00097c82 */ /* 0x000fe20008000000 */
[----:B------:R-:W-:Y:S01]  /*3a20*/  UMOV UR10, UR55 ;  /* 0x00000037000a7c82 */ /* 0x000fe20008000000 */
[----:B------:R-:W-:Y:S01]  /*3a30*/  MOV R154, R18 ;  /* 0x00000012009a7202 */ /* 0x000fe20000000f00 */
[----:B------:R-:W-:Y:S01]  /*3a40*/  STL [R1], RZ ;  /* 0x000000ff01007387 */ /* 0x000fe20000100800 */
[----:B------:R-:W-:Y:S01]  /*3a50*/  SHF.R.S32.HI R19, RZ, 0x1f, R18 ;  /* 0x0000001fff137819 */ /* 0x000fe20000011412 */
[----:B------:R-:W-:Y:S01]  /*3a60*/  IMAD.U32 R2, RZ, RZ, UR37 ;  /* 0x00000025ff027e24 */ /* 0x000fe2000f8e00ff */
[----:B------:R-:W-:Y:S01]  /*3a70*/  CS2R R150, SRZ ;  /* 0x0000000000967805 */ /* 0x000fe2000001ff00 */
[----:B------:R-:W-:Y:S01]  /*3a80*/  STL [R1+0x4], RZ ;  /* 0x000004ff01007387 */ /* 0x000fe20000100800 */
[----:B------:R-:W-:Y:S02]  /*3a90*/  CS2R R24, SRZ ;  /* 0x0000000000187805 */ /* 0x000fe4000001ff00 */
[----:B------:R-:W-:-:S02]  /*3aa0*/  CS2R R26, SRZ ;  /* 0x00000000001a7805 */ /* 0x000fc4000001ff00 */
[----:B------:R-:W-:Y:S01]  /*3ab0*/  CS2R R28, SRZ ;  /* 0x00000000001c7805 */ /* 0x000fe2000001ff00 */
[----:B------:R-:W-:Y:S01]  /*3ac0*/  STL [R1+0x8], RZ ;  /* 0x000008ff01007387 */ /* 0x000fe20000100800 */
[----:B------:R-:W-:Y:S02]  /*3ad0*/  CS2R R30, SRZ ;  /* 0x00000000001e7805 */ /* 0x000fe4000001ff00 */
[----:B------:R-:W-:Y:S02]  /*3ae0*/  CS2R R32, SRZ ;  /* 0x0000000000207805 */ /* 0x000fe4000001ff00 */
        /* <DEDUP_REMOVED lines=77> */
[----:B------:R-:W-:Y:S04]  /*3fc0*/  STL [R1+0x58], RZ ;  /* 0x000058ff01007387 */ /* 0x000fe80000100800 */
        /* <DEDUP_REMOVED lines=51> */
[----:B------:R-:W-:Y:S01]  /*4300*/  STL [R1+0x128], RZ ;  /* 0x000128ff01007387 */ /* 0x000fe20000100800 */
[C---:B--2---:R-:W-:Y:S01]  /*4310*/  ISETP.GE.AND P0, PT, R5.reuse, 0x1, PT ;  /* 0x000000010500780c */ /* 0x044fe20003f06270 */
[----:B------:R-:W-:-:S02]  /*4320*/  VIADD R6, R5, 0x3f ;  /* 0x0000003f05067836 */ /* 0x000fc40000000000 */
[----:B------:R-:W-:Y:S03]  /*4330*/  STL [R1+0x12c], RZ ;  /* 0x00012cff01007387 */ /* 0x000fe60000100800 */
[----:B------:R-:W-:Y:S01]  /*4340*/  SHF.R.S32.HI R3, RZ, 0x1f, R6 ;  /* 0x0000001fff037819 */ /* 0x000fe20000011406 */
[----:B------:R-:W-:Y:S03]  /*4350*/  STL [R1+0x130], RZ ;  /* 0x000130ff01007387 */ /* 0x000fe60000100800 */
[----:B------:R-:W-:Y:S01]  /*4360*/  LEA.HI R6, R3, R6, RZ, 0x6 ;  /* 0x0000000603067211 */ /* 0x000fe200078f30ff */
[----:B------:R-:W-:Y:S03]  /*4370*/  STL [R1+0x134], RZ ;  /* 0x000134ff01007387 */ /* 0x000fe60000100800 */
[----:B------:R-:W-:Y:S01]  /*4380*/  SHF.R.S32.HI R6, RZ, 0x6, R6 ;  /* 0x00000006ff067819 */ /* 0x000fe20000011406 */
        /* <DEDUP_REMOVED lines=9> */
[----:B-----5:R-:W1:Y:S04]  /*4420*/  SHFL.IDX PT, R0, R158, RZ, 0x1f ;  /* 0x00001fff9e007589 */ /* 0x020e6800000e0000 */
[----:B------:R2:W-:Y:S04]  /*4430*/  STL [R1+0x15c], RZ ;  /* 0x00015cff01007387 */ /* 0x0005e80000100800 */
[----:B------:R2:W-:Y:S04]  /*4440*/  STL [R1+0x160], RZ ;  /* 0x000160ff01007387 */ /* 0x0005e80000100800 */
[----:B------:R2:W-:Y:S04]  /*4450*/  STL [R1+0x164], RZ ;  /* 0x000164ff01007387 */ /* 0x0005e80000100800 */
[----:B------:R2:W-:Y:S04]  /*4460*/  STL [R1+0x168], RZ ;  /* 0x000168ff01007387 */ /* 0x0005e80000100800 */
[----:B------:R2:W-:Y:S04]  /*4470*/  STL [R1+0x16c], RZ ;  /* 0x00016cff01007387 */ /* 0x0005e80000100800 */
[----:B------:R2:W-:Y:S01]  /*4480*/  STL [R1+0x170], RZ ;  /* 0x000170ff01007387 */ /* 0x0005e20000100800 */
[----:B-1----:R-:W-:-:S03]  /*4490*/  R2UR UR4, R0 ;  /* 0x00000000000472ca */ /* 0x002fc600000e0000 */
[----:B------:R2:W-:Y:S04]  /*44a0*/  STL [R1+0x174], RZ ;  /* 0x000174ff01007387 */ /* 0x0005e80000100800 */
[----:B------:R2:W-:Y:S04]  /*44b0*/  STL [R1+0x178], RZ ;  /* 0x000178ff01007387 */ /* 0x0005e80000100800 */
[----:B------:R2:W-:Y:S02]  /*44c0*/  STL [R1+0x17c], RZ ;  /* 0x00017cff01007387 */ /* 0x0005e40000100800 */
[----:B------:R-:W-:-:S02]  /*44d0*/  ULEA.HI UR5, UR4, UR4, URZ, 0x1 ;  /* 0x0000000404057291 */ /* 0x000fc4000f8f083f */
[----:B------:R2:W-:Y:S02]  /*44e0*/  STL [R1+0x180], RZ ;  /* 0x000180ff01007387 */ /* 0x0005e40000100800 */
[----:B------:R-:W-:Y:S02]  /*44f0*/  ULOP3.LUT UR5, UR5, 0x1e, URZ, 0xc0, !UPT ;  /* 0x0000001e05057892 */ /* 0x000fe4000f8ec03f */
[----:B------:R2:W-:Y:S02]  /*4500*/  STL [R1+0x184], RZ ;  /* 0x000184ff01007387 */ /* 0x0005e40000100800 */
[----:B------:R-:W-:Y:S02]  /*4510*/  UIADD3 UR5, UR4, -UR5, URZ ;  /* 0x8000000504057290 */ /* 0x000fe4000fffe03f */
[----:B------:R2:W-:Y:S02]  /*4520*/  STL [R1+0x188], RZ ;  /* 0x000188ff01007387 */ /* 0x0005e40000100800 */
[----:B------:R-:W-:-:S02]  /*4530*/  ULEA UR5, UR5, UR43, 0xd ;  /* 0x0000002b05057291 */ /* 0x000fc4000f8e683f */
[----:B------:R2:W-:Y:S02]  /*4540*/  STL [R1+0x18c], RZ ;  /* 0x00018cff01007387 */ /* 0x0005e40000100800 */
[----:B------:R-:W-:Y:S02]  /*4550*/  USHF.R.U32.HI UR5, URZ, 0x4, UR5 ;  /* 0x000000043f057899 */ /* 0x000fe40008011605 */
[----:B------:R2:W-:Y:S02]  /*4560*/  STL [R1+0x190], RZ ;  /* 0x000190ff01007387 */ /* 0x0005e40000100800 */
[----:B------:R-:W-:Y:S02]  /*4570*/  ULOP3.LUT UR8, UR5, 0x3fff, URZ, 0xc0, !UPT ;  /* 0x00003fff05087892 */ /* 0x000fe4000f8ec03f */
[----:B------:R2:W-:Y:S04]  /*4580*/  STL [R1+0x194], RZ ;  /* 0x000194ff01007387 */ /* 0x0005e80000100800 */
        /* <DEDUP_REMOVED lines=25> */
[----:B------:R2:W-:Y:S01]  /*4720*/  STL [R1+0x1fc], RZ ;  /* 0x0001fcff01007387 */ /* 0x0005e20000100800 */
[----:B------:R-:W-:Y:S05]  /*4730*/  @!P0 BRA `(.L_x_33) ;  /* 0x0000003800288947 */ /* 0x000fea0003800000 */
[----:B------:R-:W-:-:S06]  /*4740*/  UISETP.NE.AND UP0, UPT, UR50, 0x3, UPT ;  /* 0x000000033200788c */ /* 0x000fcc000bf05270 */
[----:B------:R-:W-:-:S13]  /*4750*/  PLOP3.LUT P1, PT, PT, PT, UP0, 0x80, 0x0 ;  /* 0x000000000000781c */ /* 0x000fda0003f2f008 */
[----:B------:R-:W-:Y:S05]  /*4760*/  @!P1 BRA `(.L_x_34) ;  /* 0x0000000000049947 */ /* 0x000fea0003800000 */
[----:B------:R-:W-:Y:S01]  /*4770*/  BPT.TRAP 0x1 ;  /* 0x000000040000795c */ /* 0x000fe20000300000 */
.L_x_34:
[----:B------:R-:W-:Y:S01]  /*4780*/  ULEA UR4, UR55, UR43, 0x3 ;  /* 0x0000002b37047291 */ /* 0x000fe2000f8e183f */
[----:B------:R-:W-:-:S04]  /*4790*/  MOV R0, UR37 ;  /* 0x0000002500007c02 */ /* 0x000fc80008000f00 */
[----:B------:R-:W-:-:S04]  /*47a0*/  SHF.L.U32 R0, R0, 0x1f, RZ ;  /* 0x0000001f00007819 */ /* 0x000fc800000006ff */
[----:B------:R1:W3:Y:S01]  /*47b0*/  SYNCS.PHASECHK.TRANS64.TRYWAIT P0, [UR4+0x38480], R0 ;  /* 0x03848000ff0075a7 */ /* 0x0002e20008000144 */
[----:B------:R-:W-:Y:S05]  /*47c0*/  @!P1 BRA `(.L_x_35) ;  /* 0x0000000000049947 */ /* 0x000fea0003800000 */
[----:B------:R-:W-:Y:S01]  /*47d0*/  BPT.TRAP 0x1 ;  /* 0x000000040000795c */ /* 0x000fe20000300000 */
.L_x_35:
[----:B---3--:R-:W-:Y:S05]  /*47e0*/  @P0 BRA `(.L_x_36) ;  /* 0x0000000000080947 */ /* 0x008fea0003800000 */
[----:B------:R-:W3:Y:S02]  /*47f0*/  SYNCS.PHASECHK.TRANS64.TRYWAIT P0, [UR4+0x38480], R0 ;  /* 0x03848000ff0075a7 */ /* 0x000ee40008000144 */
[----:B---3--:R-:W-:Y:S05]  /*4800*/  @!P0 BRA `(.L_x_37) ;  /* 0x0000016000408947 */ /* 0x008fea0003800000 */
.L_x_36:
[----:B------:R-:W-:Y:S01]  /*4810*/  UIADD3 UR4, UR43, 0x18000, URZ ;  /* 0x000180002b047890 */ /* 0x000fe2000fffe03f */
[----:B------:R-:W-:Y:S01]  /*4820*/  WARPGROUP.ARRIVE ;  /* 0x00000000000079c5 */ /* 0x000fe20000000000 */
[----:B------:R-:W-:Y:S01]  /*4830*/  ULOP3.LUT UR9, UR8, 0x10000, URZ, 0xfc, !UPT ;  /* 0x0001000008097892 */ /* 0x000fe2000f8efc3f */
[----:B------:R4:W-:Y:S01]  /*4840*/  STL [R1+0x304], R23 ;  /* 0x0003041701007387 */ /* 0x0009e20000100800 */
[----:B------:R-:W-:Y:S02]  /*4850*/  USHF.R.U32.HI UR4, URZ, 0x4, UR4 ;  /* 0x000000043f047899 */ /* 0x000fe40008011604 */
[----:B------:R-:W-:Y:S01]  /*4860*/  ULEA UR9, UR55, UR9, 0xb ;  /* 0x0000000937097291 */ /* 0x000fe2000f8e583f */
[----:B------:R1:W-:Y:S01]  /*4870*/  STL [R1+0x300], R22 ;  /* 0x0003001601007387 */ /* 0x0003e20000100800 */
[----:B------:R-:W-:Y:S01]  /*4880*/  ULOP3.LUT UR4, UR4, 0x3fff, URZ, 0xc0, !UPT ;  /* 0x00003fff04047892 */ /* 0x000fe2000f8ec03f */
[----:B------:R-:W-:Y:S01]  /*4890*/  UMOV UR5, 0x40000040 ;  /* 0x4000004000057882 */ /* 0x000fe20000000000 */
[----:B------:R-:W-:-:S02]  /*48a0*/  UMOV UR7, 0x40000040 ;  /* 0x4000004000077882 */ /* 0x000fc40000000000 */
[----:B------:R-:W-:Y:S01]  /*48b0*/  ULOP3.LUT UR4, UR4, 0x10000, URZ, 0xfc, !UPT ;  /* 0x0001000004047892 */ /* 0x000fe2000f8efc3f */
[----:B------:R2:W-:Y:S03]  /*48c0*/  STL [R1+0x2fc], R19 ;  /* 0x0002fc1301007387 */ /* 0x0005e60000100800 */
[----:B------:R-:W-:Y:S01]  /*48d0*/  ULEA UR10, UR55, UR4, 0xb ;  /* 0x00000004370a7291 */ /* 0x000fe2000f8e583f */
[----:B------:R3:W-:Y:S02]  /*48e0*/  STL [R1+0x2f8], R18 ;  /* 0x0002f81201007387 */ /* 0x0007e40000100800 */
[----:B------:R-:W-:Y:S02]  /*48f0*/  UMOV UR4, UR9 ;  /* 0x0000000900047c82 */ /* 0x000fe40008000000 */
[----:B------:R3:W-:Y:S02]  /*4900*/  STL [R1+0x2f4], R17 ;  /* 0x0002f41101007387 */ /* 0x0007e40000100800 */
[----:B------:R-:W-:-:S02]  /*4910*/  UMOV UR6, UR10 ;  /* 0x0000000a00067c82 */ /* 0x000fc40008000000 */
[----:B------:R-:W-:Y:S01]  /*4920*/  HGMMA.64x256x16.F32.BF16 R24, gdesc[UR4], RZ, !UPT, gsb0 ;  /* 0x03e00000041879f0 */ /* 0x000fe2000c0018ff */
[----:B------:R3:W-:Y:S01]  /*4930*/  STL [R1+0x2f0], R16 ;  /* 0x0002f01001007387 */ /* 0x0007e20000100800 */
[----:B------:R-:W-:Y:S01]  /*4940*/  UIADD3 UR4, UR9, 0x400, URZ ;  /* 0x0000040009047890 */ /* 0x000fe2000fffe03f */
[----:B------:R-:W-:Y:S02]  /*4950*/  UMOV UR5, 0x40000040 ;  /* 0x4000004000057882 */ /* 0x000fe40000000000 */
[----:B------:R3:W-:Y:S04]  /*4960*/  STL [R1+0x2ec], R7 ;  /* 0x0002ec0701007387 */ /* 0x0007e80000100800 */
[----:B------:R3:W-:Y:S04]  /*4970*/  STL [R1+0x2e8], R6 ;  /* 0x0002e80601007387 */ /* 0x0007e80000100800 */
[----:B------:R3:W-:Y:S01]  /*4980*/  STL [R1+0x2e4], R5 ;  /* 0x0002e40501007387 */ /* 0x0007e20000100800 */
[----:B------:R-:W-:-:S03]  /*4990*/  WARPGROUP.DEPBAR.LE gsb0, 0x0 ;  /* 0x00008000000079c5 */ /* 0x000fc60000010000 */
[----:B------:R-:W-:Y:S01]  /*49a0*/  STL.64 [R1], R24 ;  /* 0x0000001801007387 */ /* 0x000fe20000100a00 */
[----:B------:R-:W-:Y:S01]  /*49b0*/  IMAD.MOV.U32 R227, RZ, RZ, R58 ;  /* 0x000000ffffe37224 */ /* 0x000fe200078e003a */
[----:B------:R-:W-:Y:S01]  /*49c0*/  MOV R226, R59 ;  /* 0x0000003b00e27202 */ /* 0x000fe20000000f00 */
[----:B------:R-:W-:Y:S01]  /*49d0*/  IMAD.MOV.U32 R225, RZ, RZ, R60 ;  /* 0x000000ffffe17224 */ /* 0x000fe200078e003c */
[----:B------:R-:W-:Y:S01]  /*49e0*/  STL.64 [R1+0x8], R26 ;  /* 0x0000081a01007387 */ /* 0x000fe20000100a00 */
[----:B------:R-:W-:Y:S01]  /*49f0*/  MOV R224, R61 ;  /* 0x0000003d00e07202 */ /* 0x000fe20000000f00 */
[----:B------:R-:W-:Y:S01]  /*4a00*/  IMAD.MOV.U32 R223, RZ, RZ, R62 ;  /* 0x000000ffffdf7224 */ /* 0x000fe200078e003e */
[----:B------:R-:W-:Y:S01]  /*4a10*/  MOV R222, R63 ;  /* 0x0000003f00de7202 */ /* 0x000fe20000000f00 */
[----:B------:R-:W-:Y:S01]  /*4a20*/  STL.64 [R1+0x10], R28 ;  /* 0x0000101c01007387 */ /* 0x000fe20000100a00 */
        /* <DEDUP_REMOVED lines=78> */
[----:B----4-:R-:W-:Y:S01]  /*4f10*/  MOV R23, R129 ;  /* 0x0000008100177202 */ /* 0x010fe20000000f00 */
[----:B-1----:R-:W-:Y:S01]  /*4f20*/  IMAD.MOV.U32 R22, RZ, RZ, R130 ;  /* 0x000000ffff167224 */ /* 0x002fe200078e0082 */
[----:B------:R-:W-:Y:S01]  /*4f30*/  MOV R21, R131 ;  /* 0x0000008300157202 */ /* 0x000fe20000000f00 */
[----:B------:R-:W-:Y:S01]  /*4f40*/  IMAD.MOV.U32 R20, RZ, RZ, R132 ;  /* 0x000000ffff147224 */ /* 0x000fe200078e0084 */
[----:B--2---:R-:W-:Y:S01]  /*4f50*/  MOV R19, R133 ;  /* 0x0000008500137202 */ /* 0x004fe20000000f00 */
[----:B---3--:R-:W-:Y:S01]  /*4f60*/  IMAD.MOV.U32 R18, RZ, RZ, R134 ;  /* 0x000000ffff127224 */ /* 0x008fe200078e0086 */
        /* <DEDUP_REMOVED lines=16> */
[----:B------:R1:W-:Y:S01]  /*5070*/  STL.64 [R1+0x80], R56 ;  /* 0x0000803801007387 */ /* 0x0003e20000100a00 */
[----:B------:R-:W-:-:S03]  /*5080*/  MOV R0, R151 ;  /* 0x0000009700007202 */ /* 0x000fc60000000f00 */
[----:B------:R-:W-:Y:S04]  /*5090*/  STL [R1+0x5e8], R158 ;  /* 0x0005e89e01007387 */ /* 0x000fe80000100800 */
[----:B------:R-:W-:Y:S01]  /*50a0*/  STL.64 [R1+0x5e0], R156 ;  /* 0x0005e09c01007387 */ /* 0x000fe20000100a00 */
[----:B-1----:R-:W-:-:S03]  /*50b0*/  WARPGROUP.ARRIVE ;  /* 0x00000000000079c5 */ /* 0x002fc60000000000 */
[----:B------:R-:W-:Y:S04]  /*50c0*/  STL [R1+0x5dc], R154 ;  /* 0x0005dc9a01007387 */ /* 0x000fe80000100800 */
[----:B------:R-:W-:Y:S01]  /*50d0*/  STL [R1+0x5d8], R153 ;  /* 0x0005d89901007387 */ /* 0x000fe20000100800 */
[----:B------:R-:W-:Y:S03]  /*50e0*/  HGMMA.64x256x16.F32.BF16 R24, gdesc[UR4], RZ, !UPT, gsb0 ;  /* 0x03e00000041879f0 */ /* 0x000fe6000c0018ff */
[----:B------:R-:W-:Y:S02]  /*50f0*/  WARPGROUP.DEPBAR.LE gsb0, 0x0 ;  /* 0x00008000000079c5 */ /* 0x000fe40000010000 */
[----:B------:R-:W-:Y:S04]  /*5100*/  STL.64 [R1+0x5d0], R150 ;  /* 0x0005d09601007387 */ /* 0x000fe80000100a00 */
        /* <DEDUP_REMOVED lines=24> */
[----:B------:R1:W-:Y:S04]  /*5290*/  STL.64 [R1+0x508], R100 ;  /* 0x0005086401007387 */ /* 0x0003e80000100a00 */
[----:B-1----:R-:W2:Y:S04]  /*52a0*/  LDL.LU R100, [R1] ;  /* 0x0000000001647983 */ /* 0x002ea80000300800 */
[----:B------:R-:W2:Y:S04]  /*52b0*/  LDL.LU R101, [R1+0x4] ;  /* 0x0000040001657983 */ /* 0x000ea80000300800 */
        /* <DEDUP_REMOVED lines=31> */
[----:B------:R-:W2:Y:S01]  /*54b0*/  LDL.LU R133, [R1+0x84] ;  /* 0x0000840001857983 */ /* 0x000ea20000300800 */
        /* <DEDUP_REMOVED lines=46> */
[----:B------:R-:W-:-:S02]  /*57a0*/  UIADD3 UR4, UR9, 0x2, URZ ;  /* 0x0000000209047890 */ /* 0x000fc4000fffe03f */
[----:B------:R-:W-:Y:S01]  /*57b0*/  UIADD3 UR6, UR10, 0x2, URZ ;  /* 0x000000020a067890 */ /* 0x000fe2000fffe03f */
[----:B------:R-:W-:Y:S01]  /*57c0*/  UMOV UR5, 0x40000040 ;  /* 0x4000004000057882 */ /* 0x000fe20000000000 */
[----:B------:R-:W-:Y:S01]  /*57d0*/  UMOV UR7, 0x40000040 ;  /* 0x4000004000077882 */ /* 0x000fe20000000000 */
[----:B--2---:R-:W-:-:S06]  /*57e0*/  WARPGROUP.ARRIVE ;  /* 0x00000000000079c5 */ /* 0x004fcc0000000000 */
[----:B------:R-:W-:Y:S03]  /*57f0*/  HGMMA.64x256x16.F32.BF16 R100, gdesc[UR4], R100, gsb0 ;  /* 0x03e00000046479f0 */ /* 0x000fe60008001864 */
[----:B------:R-:W-:Y:S02]  /*5800*/  WARPGROUP.DEPBAR.LE gsb0, 0x0 ;  /* 0x00008000000079c5 */ /* 0x000fe40000010000 */
[----:B------:R-:W-:Y:S04]  /*5810*/  STL.64 [R1], R100 ;  /* 0x0000006401007387 */ /* 0x000fe80000100a00 */
        /* <DEDUP_REMOVED lines=63> */
[----:B-1----:R-:W2:Y:S04]  /*5c10*/  LDL.LU R158, [R1+0x5e8] ;  /* 0x0005e800019e7983 */ /* 0x002ea80000300800 */
[----:B------:R-:W3:Y:S04]  /*5c20*/  LDL.LU.64 R156, [R1+0x5e0] ;  /* 0x0005e000019c7983 */ /* 0x000ee80000300a00 */
[----:B------:R-:W4:Y:S04]  /*5c30*/  LDL.LU R154, [R1+0x5dc] ;  /* 0x0005dc00019a7983 */ /* 0x000f280000300800 */
[----:B------:R-:W4:Y:S04]  /*5c40*/  LDL.LU R153, [R1+0x5d8] ;  /* 0x0005d80001997983 */ /* 0x000f280000300800 */
[----:B------:R-:W2:Y:S04]  /*5c50*/  LDL.LU.64 R150, [R1+0x5d0] ;  /* 0x0005d00001967983 */ /* 0x000ea80000300a00 */
        /* <DEDUP_REMOVED lines=24> */
[----:B------:R-:W2:Y:S01]  /*5de0*/  LDL.LU.64 R100, [R1+0x508] ;  /* 0x0005080001647983 */ /* 0x000ea20000300a00 */
[----:B------:R-:W-:Y:S01]  /*5df0*/  UIADD3 UR4, UR9, 0x402, URZ ;  /* 0x0000040209047890 */ /* 0x000fe2000fffe03f */
[----:B------:R-:W-:Y:S01]  /*5e00*/  UMOV UR5, 0x40000040 ;  /* 0x4000004000057882 */ /* 0x000fe20000000000 */
[----:B--2---:R-:W-:-:S07]  /*5e10*/  WARPGROUP.ARRIVE ;  /* 0x00000000000079c5 */ /* 0x004fce0000000000 */
[----:B------:R-:W-:Y:S03]  /*5e20*/  HGMMA.64x256x16.F32.BF16 R24, gdesc[UR4], R24, gsb0 ;  /* 0x03e00000041879f0 */ /* 0x000fe60008001818 */
        /* <DEDUP_REMOVED lines=65> */
[----:B-1----:R-:W2:Y:S04]  /*6240*/  LDL.LU.64 R24, [R1] ;  /* 0x0000000001187983 */ /* 0x002ea80000300a00 */
        /* <DEDUP_REMOVED lines=63> */
[----:B------:R-:W-:-:S02]  /*6640*/  UIADD3 UR4, UR9, 0x4, URZ ;  /* 0x0000000409047890 */ /* 0x000fc4000fffe03f */
[----:B------:R-:W-:Y:S01]  /*6650*/  UIADD3 UR6, UR10, 0x4, URZ ;  /* 0x000000040a067890 */ /* 0x000fe2000fffe03f */
[----:B------:R-:W-:Y:S01]  /*6660*/  UMOV UR5, 0x40000040 ;  /* 0x4000004000057882 */ /* 0x000fe20000000000 */
[----:B------:R-:W-:Y:S01]  /*6670*/  UMOV UR7, 0x40000040 ;  /* 0x4000004000077882 */ /* 0x000fe20000000000 */
[----:B--2---:R-:W-:-:S06]  /*6680*/  WARPGROUP.ARRIVE ;  /* 0x00000000000079c5 */ /* 0x004fcc0000000000 */
[----:B------:R-:W-:Y:S03]  /*6690*/  HGMMA.64x256x16.F32.BF16 R24, gdesc[UR4], R24, gsb0 ;  /* 0x03e00000041879f0 */ /* 0x000fe60008001818 */
[----:B------:R-:W-:Y:S02]  /*66a0*/  WARPGROUP.DEPBAR.LE gsb0, 0x0 ;  /* 0x00008000000079c5 */ /* 0x000fe40000010000 */
        /* <DEDUP_REMOVED lines=64> */
[----:B------:R1:W-:Y:S01]  /*6ab0*/  STL.64 [R1+0x80], R56 ;  /* 0x0000803801007387 */ /* 0x0003e20000100a00 */
[----:B------:R-:W-:Y:S01]  /*6ac0*/  IMAD.MOV.U32 R178, RZ, RZ, R102 ;  /* 0x000000ffffb27224 */ /* 0x000fe200078e0066 */
[----:B------:R-:W-:Y:S01]  /*6ad0*/  MOV R179, R103 ;  /* 0x0000006700b37202 */ /* 0x000fe20000000f00 */
[----:B------:R-:W-:Y:S01]  /*6ae0*/  IMAD.MOV.U32 R176, RZ, RZ, R100 ;  /* 0x000000ffffb07224 */ /* 0x000fe200078e0064 */
[----:B------:R-:W2:Y:S01]  /*6af0*/  LDL.LU.64 R150, [R1+0x500] ;  /* 0x0005000001967983 */ /* 0x000ea20000300a00 */
[----:B------:R-:W-:Y:S01]  /*6b00*/  MOV R177, R101 ;  /* 0x0000006500b17202 */ /* 0x000fe20000000f00 */
[----:B------:R-:W-:Y:S01]  /*6b10*/  IMAD.MOV.U32 R174, RZ, RZ, R98 ;  /* 0x000000ffffae7224 */ /* 0x000fe200078e0062 */
[----:B------:R-:W-:Y:S01]  /*6b20*/  MOV R175, R99 ;  /* 0x0000006300af7202 */ /* 0x000fe20000000f00 */
[----:B------:R-:W2:Y:S01]  /*6b30*/  LDL.LU.64 R148, [R1+0x4f8] ;  /* 0x0004f80001947983 */ /* 0x000ea20000300a00 */
        /* <DEDUP_REMOVED lines=52> */
[----:B------:R-:W-:-:S03]  /*6e80*/  MOV R22, R59 ;  /* 0x0000003b00167202 */ /* 0x000fc60000000f00 */
        /* <DEDUP_REMOVED lines=32> */
[----:B-1----:R-:W2:Y:S04]  /*7090*/  LDL.LU.64 R56, [R1+0x388] ;  /* 0x0003880001387983 */ /* 0x002ea80000300a00 */
        /* <DEDUP_REMOVED lines=17> */
[----:B------:R-:W-:-:S02]  /*71b0*/  UMOV UR5, 0x40000040 ;  /* 0x4000004000057882 */ /* 0x000fc40000000000 */
[----:B------:R-:W-:Y:S04]  /*71c0*/  STL [R1+0x2e0], R158 ;  /* 0x0002e09e01007387 */ /* 0x000fe80000100800 */
[----:B---3--:R-:W-:Y:S04]  /*71d0*/  STL.64 [R1+0x2d8], R156 ;  /* 0x0002d89c01007387 */ /* 0x008fe80000100a00 */
[----:B----4-:R-:W-:Y:S04]  /*71e0*/  STL [R1+0x2d4], R154 ;  /* 0x0002d49a01007387 */ /* 0x010fe80000100800 */
[----:B------:R-:W-:Y:S01]  /*71f0*/  STL [R1+0x2d0], R153 ;  /* 0x0002d09901007387 */ /* 0x000fe20000100800 */
[----:B--2---:R-:W-:-:S06]  /*7200*/  WARPGROUP.ARRIVE ;  /* 0x00000000000079c5 */ /* 0x004fcc0000000000 */
        /* <DEDUP_REMOVED lines=98> */
[----:B------:R-:W-:Y:S01]  /*7830*/  UIADD3 UR4, UR9, 0x6, URZ ;  /* 0x0000000609047890 */ /* 0x000fe2000fffe03f */
[----:B------:R-:W-:Y:S01]  /*7840*/  IMAD.MOV.U32 R227, RZ, RZ, R0 ;  /* 0x000000ffffe37224 */ /* 0x000fe200078e0000 */
[----:B------:R-:W-:Y:S01]  /*7850*/  UIADD3 UR6, UR10, 0x6, URZ ;  /* 0x000000060a067890 */ /* 0x000fe2000fffe03f */
[----:B------:R1:W5:Y:S01]  /*7860*/  LDL.LU R23, [R1+0x304] ;  /* 0x0003040001177983 */ /* 0x0003620000300800 */
[----:B------:R-:W-:Y:S01]  /*7870*/  UMOV UR5, 0x40000040 ;  /* 0x4000004000057882 */ /* 0x000fe20000000000 */
[----:B------:R-:W-:-:S02]  /*7880*/  UMOV UR7, 0x40000040 ;  /* 0x4000004000077882 */ /* 0x000fc40000000000 */
[----:B------:R1:W5:Y:S04]  /*7890*/  LDL.LU R22, [R1+0x300] ;  /* 0x0003000001167983 */ /* 0x0003680000300800 */
[----:B------:R1:W5:Y:S04]  /*78a0*/  LDL.LU R19, [R1+0x2fc] ;  /* 0x0002fc0001137983 */ /* 0x0003680000300800 */
[----:B------:R1:W5:Y:S04]  /*78b0*/  LDL.LU R18, [R1+0x2f8] ;  /* 0x0002f80001127983 */ /* 0x0003680000300800 */
[----:B------:R1:W5:Y:S04]  /*78c0*/  LDL.LU R17, [R1+0x2f4] ;  /* 0x0002f40001117983 */ /* 0x0003680000300800 */
[----:B------:R1:W5:Y:S04]  /*78d0*/  LDL.LU R16, [R1+0x2f0] ;  /* 0x0002f00001107983 */ /* 0x0003680000300800 */
[----:B------:R1:W5:Y:S04]  /*78e0*/  LDL.LU R7, [R1+0x2ec] ;  /* 0x0002ec0001077983 */ /* 0x0003680000300800 */
[----:B------:R1:W5:Y:S04]  /*78f0*/  LDL.LU R6, [R1+0x2e8] ;  /* 0x0002e80001067983 */ /* 0x0003680000300800 */
[----:B------:R1:W5:Y:S01]  /*7900*/  LDL.LU R5, [R1+0x2e4] ;  /* 0x0002e40001057983 */ /* 0x0003620000300800 */
        /* <DEDUP_REMOVED lines=67> */
[----:B--2---:R1:W5:Y:S04]  /*7d40*/  LDL.LU R158, [R1+0x2e0] ;  /* 0x0002e000019e7983 */ /* 0x0043680000300800 */
[----:B------:R1:W5:Y:S04]  /*7d50*/  LDL.LU.64 R156, [R1+0x2d8] ;  /* 0x0002d800019c7983 */ /* 0x0003680000300a00 */
[----:B------:R1:W5:Y:S04]  /*7d60*/  LDL.LU R154, [R1+0x2d4] ;  /* 0x0002d400019a7983 */ /* 0x0003680000300800 */
[----:B------:R1:W5:Y:S04]  /*7d70*/  LDL.LU R153, [R1+0x2d0] ;  /* 0x0002d00001997983 */ /* 0x0003680000300800 */
        /* <DEDUP_REMOVED lines=28> */
[----:B------:R-:W-:-:S04]  /*7f40*/  UIADD3 UR10, UR55, 0x1, URZ ;  /* 0x00000001370a7890 */ /* 0x000fc8000fffe03f */
[----:B------:R-:W-:Y:S01]  /*7f50*/  UISETP.NE.AND UP0, UPT, UR10, 0x3, UPT ;  /* 0x000000030a00788c */ /* 0x000fe2000bf05270 */
[----:B------:R-:W-:-:S03]  /*7f60*/  UMOV UR9, 0x1 ;  /* 0x0000000100097882 */ /* 0x000fc60000000000 */
[----:B------:R-:W-:Y:S01]  /*7f70*/  USEL UR10, UR10, URZ, UP0 ;  /* 0x0000003f0a0a7287 */ /* 0x000fe20008000000 */
[----:B--2---:R-:W-:-:S06]  /*7f80*/  WARPGROUP.ARRIVE ;  /* 0x00000000000079c5 */ /* 0x004fcc0000000000 */
[----:B------:R-:W-:Y:S01]  /*7f90*/  HGMMA.64x256x16.F32.BF16 R24, gdesc[UR4], R24, gsb0 ;  /* 0x03e00000041879f0 */ /* 0x000fe20008001818 */
[----:B------:R-:W-:-:S04]  /*7fa0*/  USEL UR4, URZ, 0x1, UP0 ;  /* 0x000000013f047887 */ /* 0x000fc80008000000 */
[----:B------:R-:W-:-:S06]  /*7fb0*/  ULOP3.LUT UR4, UR37, UR4, URZ, 0x3c, !UPT ;  /* 0x0000000425047292 */ /* 0x000fcc000f8e3c3f */
[----:B-1----:R-:W-:Y:S01]  /*7fc0*/  MOV R2, UR4 ;  /* 0x0000000400027c02 */ /* 0x002fe20008000f00 */
[----:B------:R-:W-:-:S06]  /*7fd0*/  WARPGROUP.DEPBAR.LE gsb0, 0x0 ;  /* 0x00008000000079c5 */ /* 0x000fcc0000010000 */
.L_x_33:
[----:B-----5:R-:W-:-:S05]  /*7fe0*/  VIMNMX R0, R6, 0x1, PT ;  /* 0x0000000106007848 */ /* 0x020fca0003fe0100 */
[----:B------:R-:W-:-:S05]  /*7ff0*/  IMAD.IADD R6, R6, 0x1, -R0 ;  /* 0x0000000106067824 */ /* 0x000fca00078e0a00 */
[----:B------:R-:W-:-:S13]  /*8000*/  ISETP.GE.AND P0, PT, R6, 0x1, PT ;  /* 0x000000010600780c */ /* 0x000fda0003f06270 */
[----:B------:R-:W-:Y:S05]  /*8010*/  @!P0 BRA `(.L_x_38) ;  /* 0x0000004400788947 */ /* 0x000fea0003800000 */
[----:B------:R-:W-:Y:S01]  /*8020*/  MOV R3, R6 ;  /* 0x0000000600037202 */ /* 0x000fe20000000f00 */
[----:B------:R-:W-:-:S07]  /*8030*/  IMAD.U32 R0, RZ, RZ, UR55 ;  /* 0x00000037ff007e24 */ /* 0x000fce000f8e00ff */
.L_x_45:
[----:B------:R-:W-:-:S06]  /*8040*/  UISETP.NE.AND UP0, UPT, UR50, 0x3, UPT ;  /* 0x000000033200788c */ /* 0x000fcc000bf05270 */
[----:B------:R-:W-:-:S13]  /*8050*/  PLOP3.LUT P1, PT, PT, PT, UP0, 0x80, 0x0 ;  /* 0x000000000000781c */ /* 0x000fda0003f2f008 */
[----:B------:R-:W-:Y:S05]  /*8060*/  @!P1 BRA `(.L_x_39) ;  /* 0x0000000000049947 */ /* 0x000fea0003800000 */
[----:B------:R-:W-:Y:S01]  /*8070*/  BPT.TRAP 0x1 ;  /* 0x000000040000795c */ /* 0x000fe20000300000 */
.L_x_39:
[----:B------:R-:W-:Y:S01]  /*8080*/  ULEA UR4, UR10, UR43, 0x3 ;  /* 0x0000002b0a047291 */ /* 0x000fe2000f8e183f */
[----:B------:R-:W-:-:S08]  /*8090*/  SHF.L.U32 R4, R2, 0x1f, RZ ;  /* 0x0000001f02047819 */ /* 0x000fd000000006ff */
[----:B------:R1:W3:Y:S01]  /*80a0*/  SYNCS.PHASECHK.TRANS64.TRYWAIT P0, [UR4+0x38480], R4 ;  /* 0x03848004ff0075a7 */ /* 0x0002e20008000144 */
[----:B------:R-:W-:Y:S05]  /*80b0*/  @!P1 BRA `(.L_x_40) ;  /* 0x0000000000049947 */ /* 0x000fea0003800000 */
[----:B------:R-:W-:Y:S01]  /*80c0*/  BPT.TRAP 0x1 ;  /* 0x000000040000795c */ /* 0x000fe20000300000 */
.L_x_40:
[----:B---3--:R-:W-:Y:S05]  /*80d0*/  @P0 BRA `(.L_x_41) ;  /* 0x0000000000080947 */ /* 0x008fea0003800000 */
[----:B------:R-:W3:Y:S02]  /*80e0*/  SYNCS.PHASECHK.TRANS64.TRYWAIT P0, [UR4+0x38480], R4 ;  /* 0x03848004ff0075a7 */ /* 0x000ee40008000144 */
[----:B---3--:R-:W-:Y:S05]  /*80f0*/  @!P0 BRA `(.L_x_42) ;  /* 0x00000128001c8947 */ /* 0x008fea0003800000 */
.L_x_41:
        /* <DEDUP_REMOVED lines=64> */
[----:B----4-:R-:W4:Y:S04]  /*8500*/  LDL.LU.64 R24, [R1] ;  /* 0x0000000001187983 */ /* 0x010f280000300a00 */
[----:B------:R-:W4:Y:S04]  /*8510*/  LDL.LU.64 R26, [R1+0x8] ;  /* 0x00000800011a7983 */ /* 0x000f280000300a00 */
        /* <DEDUP_REMOVED lines=61> */
[----:B------:R-:W4:Y:S01]  /*88f0*/  LDL.LU.64 R150, [R1+0x1f8] ;  /* 0x0001f80001967983 */ /* 0x000f220000300a00 */
[----:B------:R-:W-:-:S02]  /*8900*/  UIADD3 UR4, UR43, 0x18000, URZ ;  /* 0x000180002b047890 */ /* 0x000fc4000fffe03f */
[----:B------:R-:W-:Y:S01]  /*8910*/  ULOP3.LUT UR11, UR8, 0x10000, URZ, 0xfc, !UPT ;  /* 0x00010000080b7892 */ /* 0x000fe2000f8efc3f */
[----:B------:R-:W-:Y:S01]  /*8920*/  STL [R1+0x310], R23 ;  /* 0x0003101701007387 */ /* 0x000fe20000100800 */
[----:B------:R-:W-:Y:S02]  /*8930*/  USHF.R.U32.HI UR4, URZ, 0x4, UR4 ;  /* 0x000000043f047899 */ /* 0x000fe40008011604 */
[----:B------:R-:W-:Y:S01]  /*8940*/  UISETP.NE.U32.AND UP0, UPT, UR9, URZ, UPT ;  /* 0x0000003f0900728c */ /* 0x000fe2000bf05070 */
[----:B------:R-:W-:Y:S01]  /*8950*/  STL [R1+0x30c], R22 ;  /* 0x00030c1601007387 */ /* 0x000fe20000100800 */
[----:B------:R-:W-:Y:S02]  /*8960*/  ULOP3.LUT UR4, UR4, 0x3fff, URZ, 0xc0, !UPT ;  /* 0x00003fff04047892 */ /* 0x000fe4000f8ec03f */
[----:B------:R-:W-:Y:S01]  /*8970*/  ULEA UR11, UR10, UR11, 0xb ;  /* 0x0000000b0a0b7291 */ /* 0x000fe2000f8e583f */
[----:B------:R-:W-:Y:S01]  /*8980*/  STL [R1+0x308], R19 ;  /* 0x0003081301007387 */ /* 0x000fe20000100800 */
[----:B------:R-:W-:Y:S01]  /*8990*/  ULOP3.LUT UR4, UR4, 0x10000, URZ, 0xfc, !UPT ;  /* 0x0001000004047892 */ /* 0x000fe2000f8efc3f */
[----:B------:R-:W-:Y:S01]  /*89a0*/  UMOV UR5, 0x40000040 ;  /* 0x4000004000057882 */ /* 0x000fe20000000000 */
[----:B------:R-:W-:-:S02]  /*89b0*/  UMOV UR7, 0x40000040 ;  /* 0x4000004000077882 */ /* 0x000fc40000000000 */
[----:B------:R-:W-:Y:S01]  /*89c0*/  ULEA UR12, UR10, UR4, 0xb ;  /* 0x000000040a0c7291 */ /* 0x000fe2000f8e583f */
[----:B------:R-:W-:Y:S02]  /*89d0*/  STL [R1+0x304], R18 ;  /* 0x0003041201007387 */ /* 0x000fe40000100800 */
[----:B------:R-:W-:Y:S02]  /*89e0*/  UMOV UR4, UR11 ;  /* 0x0000000b00047c82 */ /* 0x000fe40008000000 */
[----:B------:R-:W-:Y:S02]  /*89f0*/  STL [R1+0x300], R17 ;  /* 0x0003001101007387 */ /* 0x000fe40000100800 */
[----:B------:R-:W-:Y:S02]  /*8a00*/  UMOV UR6, UR12 ;  /* 0x0000000c00067c82 */ /* 0x000fe40008000000 */
[----:B------:R-:W-:Y:S04]  /*8a10*/  STL [R1+0x2fc], R16 ;  /* 0x0002fc1001007387 */ /* 0x000fe80000100800 */
[----:B------:R-:W-:Y:S04]  /*8a20*/  STL [R1+0x2f8], R7 ;  /* 0x0002f80701007387 */ /* 0x000fe80000100800 */
[----:B------:R-:W-:Y:S04]  /*8a30*/  STL [R1+0x2f4], R6 ;  /* 0x0002f40601007387 */ /* 0x000fe80000100800 */
[----:B------:R-:W-:Y:S04]  /*8a40*/  STL [R1+0x2f0], R5 ;  /* 0x0002f00501007387 */ /* 0x000fe80000100800 */
[----:B------:R-:W-:Y:S04]  /*8a50*/  STL [R1+0x2ec], R3 ;  /* 0x0002ec0301007387 */ /* 0x000fe80000100800 */
[----:B------:R1:W-:Y:S04]  /*8a60*/  STL [R1+0x2e8], R2 ;  /* 0x0002e80201007387 */ /* 0x0003e80000100800 */
[----:B------:R2:W-:Y:S01]  /*8a70*/  STL [R1+0x2e4], R0 ;  /* 0x0002e40001007387 */ /* 0x0005e20000100800 */
[----:B----4-:R-:W-:-:S06]  /*8a80*/  WARPGROUP.ARRIVE ;  /* 0x00000000000079c5 */ /* 0x010fcc0000000000 */
[----:B------:R-:W-:Y:S03]  /*8a90*/  HGMMA.64x256x16.F32.BF16 R24, gdesc[UR4], R24, UP0, gsb0 ;  /* 0x03e00000041879f0 */ /* 0x000fe6000b801818 */
[----:B------:R-:W-:Y:S02]  /*8aa0*/  WARPGROUP.DEPBAR.LE gsb0, 0x0 ;  /* 0x00008000000079c5 */ /* 0x000fe40000010000 */
[----:B------:R-:W-:Y:S01]  /*8ab0*/  STL.64 [R1], R24 ;  /* 0x0000001801007387 */ /* 0x000fe20000100a00 */
[----:B-1----:R-:W-:Y:S01]  /*8ac0*/  MOV R2, R150 ;  /* 0x0000009600027202 */ /* 0x002fe20000000f00 */
[----:B--2---:R-:W-:Y:S01]  /*8ad0*/  IMAD.MOV.U32 R0, RZ, RZ, R151 ;  /* 0x000000ffff007224 */ /* 0x004fe200078e0097 */
[----:B---3--:R-:W-:Y:S01]  /*8ae0*/  MOV R4, R148 ;  /* 0x0000009400047202 */ /* 0x008fe20000000f00 */
        /* <DEDUP_REMOVED lines=60> */
[----:B------:R1:W-:Y:S01]  /*8eb0*/  STL.64 [R1+0x80], R56 ;  /* 0x0000803801007387 */ /* 0x0003e20000100a00 */
        /* <DEDUP_REMOVED lines=60> */
[----:B------:R-:W-:-:S03]  /*9280*/  IMAD.MOV.U32 R226, RZ, RZ, R59 ;  /* 0x000000ffffe27224 */ /* 0x000fc600078e003b */
        /* <DEDUP_REMOVED lines=52> */
[----:B------:R-:W-:Y:S04]  /*95d0*/  STL.64 [R1+0x5f0], R156 ;  /* 0x0005f09c01007387 */ /* 0x000fe80000100a00 */
[----:B------:R-:W-:Y:S04]  /*95e0*/  STL [R1+0x5ec], R154 ;  /* 0x0005ec9a01007387 */ /* 0x000fe80000100800 */
[----:B------:R-:W-:Y:S01]  /*95f0*/  STL [R1+0x5e8], R153 ;  /* 0x0005e89901007387 */ /* 0x000fe20000100800 */
[----:B--2---:R-:W-:-:S06]  /*9600*/  WARPGROUP.ARRIVE ;  /* 0x00000000000079c5 */ /* 0x004fcc0000000000 */
[----:B------:R-:W-:Y:S03]  /*9610*/  HGMMA.64x256x16.F32.BF16 R24, gdesc[UR4], R24, UP0, gsb0 ;  /* 0x03e00000041879f0 */ /* 0x000fe6000b801818 */
        /* <DEDUP_REMOVED lines=107> */
[----:B------:R-:W-:-:S02]  /*9cd0*/  UIADD3 UR4, UR11, 0x2, URZ ;  /* 0x000000020b047890 */ /* 0x000fc4000fffe03f */
[----:B------:R-:W-:Y:S01]  /*9ce0*/  UIADD3 UR6, UR12, 0x2, URZ ;  /* 0x000000020c067890 */ /* 0x000fe2000fffe03f */
[----:B------:R-:W-:Y:S01]  /*9cf0*/  UMOV UR5, 0x40000040 ;  /* 0x4000004000057882 */ /* 0x000fe20000000000 */
[----:B------:R-:W-:Y:S01]  /*9d00*/  UMOV UR7, 0x40000040 ;  /* 0x4000004000077882 */ /* 0x000fe20000000000 */
[----:B--2---:R-:W-:-:S06]  /*9d10*/  WARPGROUP.ARRIVE ;  /* 0x00000000000079c5 */ /* 0x004fcc0000000000 */
[----:B------:R-:W-:Y:S03]  /*9d20*/  HGMMA.64x256x16.F32.BF16 R100, gdesc[UR4], R100, UP0, gsb0 ;  /* 0x03e00000046479f0 */ /* 0x000fe6000b801864 */
        /* <DEDUP_REMOVED lines=247> */
[----:B------:R-:W-:Y:S01]  /*aca0*/  STL.64 [R1+0x60], R48 ;  /* 0x0000603001007387 */ /* 0x000fe20000100a00 */
[----:B------:R-:W-:-:S03]  /*acb0*/  MOV R8, R150 ;  /* 0x0000009600087202 */ /* 0x000fc60000000f00 */
[----:B------:R-:W-:Y:S01]  /*acc0*/  STL.64 [R1+0x68], R50 ;  /* 0x0000683201007387 */ /* 0x000fe20000100a00 */
[----:B------:R-:W-:-:S03]  /*acd0*/  IMAD.MOV.U32 R4, RZ, RZ, R151 ;  /* 0x000000ffff047224 */ /* 0x000fc600078e0097 */
[----:B------:R-:W-:Y:S01]  /*ace0*/  STL.64 [R1+0x70], R52 ;  /* 0x0000703401007387 */ /* 0x000fe20000100a00 */
[----:B------:R-:W-:Y:S01]  /*acf0*/  MOV R10, R148 ;  /* 0x00000094000a7202 */ /* 0x000fe20000000f00 */
[----:B------:R-:W-:Y:S02]  /*ad00*/  IMAD.MOV.U32 R9, RZ, RZ, R149 ;  /* 0x000000ffff097224 */ /* 0x000fe400078e0095 */
[----:B------:R-:W-:Y:S01]  /*ad10*/  STL.64 [R1+0x78], R54 ;  /* 0x0000783601007387 */ /* 0x000fe20000100a00 */
[----:B------:R-:W-:Y:S01]  /*ad20*/  MOV R12, R146 ;  /* 0x00000092000c7202 */ /* 0x000fe20000000f00 */
[----:B------:R-:W-:Y:S02]  /*ad30*/  IMAD.MOV.U32 R11, RZ, RZ, R147 ;  /* 0x000000ffff0b7224 */ /* 0x000fe400078e0093 */
[----:B------:R1:W-:Y:S01]  /*ad40*/  STL.64 [R1+0x80], R56 ;  /* 0x0000803801007387 */ /* 0x0003e20000100a00 */
[----:B------:R-:W-:Y:S01]  /*ad50*/  MOV R14, R144 ;  /* 0x00000090000e7202 */ /* 0x000fe20000000f00 */
[----:B------:R-:W-:-:S02]  /*ad60*/  IMAD.MOV.U32 R13, RZ, RZ, R145 ;  /* 0x000000ffff0d7224 */ /* 0x000fc400078e0091 */
[----:B------:R-:W2:Y:S01]  /*ad70*/  LDL.LU.64 R150, [R1+0x510] ;  /* 0x0005100001967983 */ /* 0x000ea20000300a00 */
[----:B------:R-:W-:Y:S01]  /*ad80*/  MOV R20, R142 ;  /* 0x0000008e00147202 */ /* 0x000fe20000000f00 */
[----:B------:R-:W-:Y:S02]  /*ad90*/  IMAD.MOV.U32 R15, RZ, RZ, R143 ;  /* 0x000000ffff0f7224 */ /* 0x000fe400078e008f */
[----:B------:R-:W2:Y:S01]  /*ada0*/  LDL.LU.64 R148, [R1+0x508] ;  /* 0x0005080001947983 */ /* 0x000ea20000300a00 */
[----:B------:R-:W-:Y:S01]  /*adb0*/  MOV R216, R140 ;  /* 0x0000008c00d87202 */ /* 0x000fe20000000f00 */
[----:B------:R-:W-:Y:S02]  /*adc0*/  IMAD.MOV.U32 R21, RZ, RZ, R141 ;  /* 0x000000ffff157224 */ /* 0x000fe400078e008d */
[----:B------:R-:W2:Y:S01]  /*add0*/  LDL.LU.64 R146, [R1+0x500] ;  /* 0x0005000001927983 */ /* 0x000ea20000300a00 */
        /* <DEDUP_REMOVED lines=247> */
[----:B------:R1:W5:Y:S01]  /*bd50*/  LDL.LU R23, [R1+0x310] ;  /* 0x0003100001177983 */ /* 0x0003620000300800 */
[----:B------:R-:W-:Y:S01]  /*bd60*/  UIADD3 UR6, UR12, 0x6, URZ ;  /* 0x000000060c067890 */ /* 0x000fe2000fffe03f */
[----:B------:R-:W-:Y:S01]  /*bd70*/  UMOV UR5, 0x40000040 ;  /* 0x4000004000057882 */ /* 0x000fe20000000000 */
[----:B------:R-:W-:Y:S01]  /*bd80*/  UMOV UR7, 0x40000040 ;  /* 0x4000004000077882 */ /* 0x000fe20000000000 */
[----:B------:R1:W5:Y:S04]  /*bd90*/  LDL.LU R22, [R1+0x30c] ;  /* 0x00030c0001167983 */ /* 0x0003680000300800 */
        /* <DEDUP_REMOVED lines=112> */
[----:B-1----:R-:W-:Y:S05]  /*c4a0*/  @!P1 BRA `(.L_x_43) ;  /* 0x0000000000049947 */ /* 0x002fea0003800000 */
[----:B------:R-:W-:Y:S01]  /*c4b0*/  BPT.TRAP 0x1 ;  /* 0x000000040000795c */ /* 0x000fe20000300000 */
.L_x_43:
[----:B-----5:R-:W-:Y:S01]  /*c4c0*/  ISETP.NE.AND P0, PT, R22, RZ, PT ;  /* 0x000000ff1600720c */ /* 0x020fe20003f05270 */
[----:B------:R-:W-:-:S12]  /*c4d0*/  UISETP.GT.U32.AND UP0, UPT, UR52, 0x1, UPT ;  /* 0x000000013400788c */ /* 0x000fd8000bf04070 */
[----:B------:R-:W-:-:S04]  /*c4e0*/  @P0 LEA R4, R0, UR43, 0x3 ;  /* 0x0000002b00040c11 */ /* 0x000fc8000f8e18ff */
[----:B------:R-:W-:-:S04]  /*c4f0*/  @P0 IADD3 R4, R4, 0x38498, RZ ;  /* 0x0003849804040810 */ /* 0x000fc80007ffe0ff */
[----:B------:R-:W-:-:S04]  /*c500*/  @P0 PRMT R4, R23, 0x654, R4 ;  /* 0x0000065417040816 */ /* 0x000fc80000000004 */
[----:B------:R1:W-:Y:S01]  /*c510*/  @P0 SYNCS.ARRIVE.TRANS64.RED.A1T0 RZ, [R4+URZ], RZ ;  /* 0x000000ff04ff09a7 */ /* 0x0003e2000810043f */
[----:B------:R-:W-:-:S13]  /*c520*/  PLOP3.LUT P0, PT, PT, PT, UP0, 0x80, 0x0 ;  /* 0x000000000000781c */ /* 0x000fda0003f0f008 */
[----:B-1----:R-:W-:Y:S05]  /*c530*/  @P0 BRA `(.L_x_44) ;  /* 0x0000000000040947 */ /* 0x002fea0003800000 */
[----:B------:R-:W-:Y:S01]  /*c540*/  BPT.TRAP 0x1 ;  /* 0x000000040000795c */ /* 0x000fe20000300000 */
.L_x_44:
[----:B------:R-:W-:Y:S01]  /*c550*/  UIADD3 UR10, UR10, 0x1, URZ ;  /* 0x000000010a0a7890 */ /* 0x000fe2000fffe03f */
[C---:B------:R-:W-:Y:S01]  /*c560*/  ISETP.GT.AND P1, PT, R3.reuse, 0x1, PT ;  /* 0x000000010300780c */ /* 0x040fe20003f24270 */
[----:B------:R-:W-:Y:S01]  /*c570*/  VIADD R0, R0, 0x1 ;  /* 0x0000000100007836 */ /* 0x000fe20000000000 */
[----:B------:R-:W-:Y:S01]  /*c580*/  IADD3 R3, R3, -0x1, RZ ;  /* 0xffffffff03037810 */ /* 0x000fe20007ffe0ff */
[----:B------:R-:W-:-:S03]  /*c590*/  UISETP.NE.AND UP0, UPT, UR10, 0x3, UPT ;  /* 0x000000030a00788c */ /* 0x000fc6000bf05270 */
[C---:B------:R-:W-:Y:S01]  /*c5a0*/  ISETP.NE.AND P0, PT, R0.reuse, 0x3, PT ;  /* 0x000000030000780c */ /* 0x040fe20003f05270 */
[----:B------:R-:W-:Y:S02]  /*c5b0*/  USEL UR4, URZ, 0x1, UP0 ;  /* 0x000000013f047887 */ /* 0x000fe40008000000 */
[----:B------:R-:W-:Y:S01]  /*c5c0*/  USEL UR10, UR10, URZ, UP0 ;  /* 0x0000003f0a0a7287 */ /* 0x000fe20008000000 */
[----:B------:R-:W-:-:S03]  /*c5d0*/  SEL R0, R0, RZ, P0 ;  /* 0x000000ff00007207 */ /* 0x000fc60000000000 */
[----:B------:R-:W-:Y:S01]  /*c5e0*/  LOP3.LUT R2, R2, UR4, RZ, 0x3c, !PT ;  /* 0x0000000402027c12 */ /* 0x000fe2000f8e3cff */
[----:B------:R-:W-:Y:S07]  /*c5f0*/  @P1 BRA `(.L_x_45) ;  /* 0xffffffb800901947 */ /* 0x000fee000383ffff */
.L_x_38:
[----:B------:R-:W-:-:S13]  /*c600*/  ISETP.GE.AND P0, PT, R5, 0x1, PT ;  /* 0x000000010500780c */ /* 0x000fda0003f06270 */
[----:B------:R-:W-:Y:S05]  /*c610*/  @!P0 BRA `(.L_x_46) ;  /* 0x0000000000448947 */ /* 0x000fea0003800000 */
[----:B------:R-:W-:-:S06]  /*c620*/  UISETP.NE.AND UP0, UPT, UR50, 0x3, UPT ;  /* 0x000000033200788c */ /* 0x000fcc000bf05270 */
[----:B------:R-:W-:-:S13]  /*c630*/  PLOP3.LUT P0, PT, PT, PT, UP0, 0x80, 0x0 ;  /* 0x000000000000781c */ /* 0x000fda0003f0f008 */
[----:B------:R-:W-:Y:S05]  /*c640*/  @!P0 BRA `(.L_x_47) ;  /* 0x0000000000048947 */ /* 0x000fea0003800000 */
[----:B------:R-:W-:Y:S01]  /*c650*/  BPT.TRAP 0x1 ;  /* 0x000000040000795c */ /* 0x000fe20000300000 */
.L_x_47:
[----:B------:R-:W-:Y:S01]  /*c660*/  ISETP.NE.AND P0, PT, R22, RZ, PT ;  /* 0x000000ff1600720c */ /* 0x000fe20003f05270 */
[----:B------:R-:W-:-:S12]  /*c670*/  UISETP.GT.U32.AND UP0, UPT, UR52, 0x1, UPT ;  /* 0x000000013400788c */ /* 0x000fd8000bf04070 */
[----:B------:R-:W-:-:S04]  /*c680*/  @P0 VIADD R6, R6, UR55 ;  /* 0x0000003706060c36 */ /* 0x000fc80008000000 */
[----:B------:R-:W-:-:S05]  /*c690*/  @P0 IMAD.WIDE.U32 R2, R6, -0x55555555, RZ ;  /* 0xaaaaaaab06020825 */ /* 0x000fca00078e00ff */
[----:B------:R-:W-:-:S05]  /*c6a0*/  @P0 SHF.R.U32.HI R0, RZ, 0x1, R3 ;  /* 0x00000001ff000819 */ /* 0x000fca0000011603 */
[----:B------:R-:W-:-:S05]  /*c6b0*/  @P0 IMAD R0, R0, -0x3, R6 ;  /* 0xfffffffd00000824 */ /* 0x000fca00078e0206 */
[----:B------:R-:W-:-:S04]  /*c6c0*/  @P0 LEA R0, R0, UR43, 0x3 ;  /* 0x0000002b00000c11 */ /* 0x000fc8000f8e18ff */
[----:B------:R-:W-:-:S04]  /*c6d0*/  @P0 IADD3 R0, R0, 0x38498, RZ ;  /* 0x0003849800000810 */ /* 0x000fc80007ffe0ff */
[----:B------:R-:W-:-:S04]  /*c6e0*/  @P0 PRMT R0, R23, 0x654, R0 ;  /* 0x0000065417000816 */ /* 0x000fc80000000000 */
[----:B------:R1:W-:Y:S01]  /*c6f0*/  @P0 SYNCS.ARRIVE.TRANS64.RED.A1T0 RZ, [R0+URZ], RZ ;  /* 0x000000ff00ff09a7 */ /* 0x0003e2000810043f */
[----:B------:R-:W-:-:S13]  /*c700*/  PLOP3.LUT P0, PT, PT, PT, UP0, 0x80, 0x0 ;  /* 0x000000000000781c */ /* 0x000fda0003f0f008 */
[----:B-1----:R-:W-:Y:S05]  /*c710*/  @P0 BRA `(.L_x_46) ;  /* 0x0000000000040947 */ /* 0x002fea0003800000 */
[----:B------:R-:W-:Y:S01]  /*c720*/  BPT.TRAP 0x1 ;  /* 0x000000040000795c */ /* 0x000fe20000300000 */
.L_x_46:
[----:B------:R-:W-:Y:S02]  /*c730*/  R2UR UR4, R5 ;  /* 0x00000000050472ca */ /* 0x000fe400000e0000 */
[----:B------:R-:W-:Y:S02]  /*c740*/  R2UR UR45, R16 ;  /* 0x00000000102d72ca */ /* 0x000fe400000e0000 */
[----:B------:R-:W-:Y:S02]  /*c750*/  R2UR UR46, R17 ;  /* 0x00000000112e72ca */ /* 0x000fe400000e0000 */
[----:B------:R-:W-:-:S07]  /*c760*/  LOP3.LUT P0, RZ, R7, 0xff, RZ, 0xc0, !PT ;  /* 0x000000ff07ff7812 */ /* 0x000fce000780c0ff */
[----:B------:R-:W-:Y:S02]  /*c770*/  UIADD3 UR4, UR4, 0x3f, URZ ;  /* 0x0000003f04047890 */ /* 0x000fe4000fffe03f */
[----:B------:R-:W-:Y:S02]  /*c780*/  USHF.L.U32 UR45, UR45, 0x8, URZ ;  /* 0x000000082d2d7899 */ /* 0x000fe4000800063f */
[----:B------:R-:W-:Y:S02]  /*c790*/  USHF.R.S32.HI UR5, URZ, 0x1f, UR4 ;  /* 0x0000001f3f057899 */ /* 0x000fe40008011404 */
[----:B------:R-:W-:Y:S02]  /*c7a0*/  USHF.L.U32 UR46, UR46, 0x8, URZ ;  /* 0x000000082e2e7899 */ /* 0x000fe4000800063f */
[----:B------:R-:W-:Y:S02]  /*c7b0*/  ULEA.HI UR5, UR5, UR4, URZ, 0x6 ;  /* 0x0000000405057291 */ /* 0x000fe4000f8f303f */
[----:B------:R-:W-:-:S02]  /*c7c0*/  UIADD3 UR4, UR43, 0x30000, URZ ;  /* 0x000300002b047890 */ /* 0x000fc4000fffe03f */
[----:B------:R-:W-:Y:S02]  /*c7d0*/  USHF.R.S32.HI UR5, URZ, 0x6, UR5 ;  /* 0x000000063f057899 */ /* 0x000fe40008011405 */
[----:B------:R-:W-:Y:S02]  /*c7e0*/  ULOP3.LUT UP2, URZ, UR4, 0x3ff, URZ, 0xc0, !UPT ;  /* 0x000003ff043f7892 */ /* 0x000fe4000f84c03f */
[----:B------:R-:W-:Y:S02]  /*c7f0*/  UIADD3 UR55, UR55, UR5, URZ ;  /* 0x0000000537377290 */ /* 0x000fe4000fffe03f */
[----:B------:R-:W-:Y:S02]  /*c800*/  UISETP.GE.U32.AND UP1, UPT, UR5, 0x3, UPT ;  /* 0x000000030500788c */ /* 0x000fe4000bf26070 */
[----:B------:R-:W-:Y:S01]  /*c810*/  UISETP.GT.U32.AND UP0, UPT, UR55, 0x2, UPT ;  /* 0x000000023700788c */ /* 0x000fe2000bf04070 */
[----:B------:R-:W-:-:S03]  /*c820*/  PLOP3.LUT P1, PT, PT, PT, UP2, 0x80, 0x0 ;  /* 0x000000000000781c */ /* 0x000fc60003f2f028 */
[----:B------:R-:W-:-:S04]  /*c830*/  UISETP.LT.U32.AND UP0, UPT, UR5, 0x3, UP0 ;  /* 0x000000030500788c */ /* 0x000fc80008701070 */
[----:B------:R-:W-:Y:S02]  /*c840*/  USEL UR6, URZ, 0x1, !UP0 ;  /* 0x000000013f067887 */ /* 0x000fe4000c000000 */
[----:B------:R-:W-:Y:S02]  /*c850*/  @UP1 UIMAD.WIDE.U32 UR4, UR55, -0x55555555, URZ ;  /* 0xaaaaaaab370418a5 */ /* 0x000fe4000f8e003f */
[----:B------:R-:W-:Y:S02]  /*c860*/  ULOP3.LUT UR37, UR37, UR6, URZ, 0x3c, !UPT ;  /* 0x0000000625257292 */ /* 0x000fe4000f8e3c3f */
[----:B------:R-:W-:-:S04]  /*c870*/  @UP1 USHF.R.U32.HI UR4, URZ, 0x1, UR5 ;  /* 0x000000013f041899 */ /* 0x000fc80008011605 */
[----:B------:R-:W-:Y:S01]  /*c880*/  @UP1 ULOP3.LUT UR37, UR37, 0x1, UR4, 0x78, !UPT ;  /* 0x0000000125251892 */ /* 0x000fe2000f8e7804 */
[----:B------:R-:W-:Y:S11]  /*c890*/  @!P0 BRA `(.L_x_48) ;  /* 0x00000000000c8947 */ /* 0x000ff60003800000 */
[----:B------:R-:W-:-:S04]  /*c8a0*/  DEPBAR {5,4,3,2,1,0} ;  /* 0x0000003f0000791a */ /* 0x000fc80000000000 */
[----:B------:R1:W-:Y:S02]  /*c8b0*/  UTMACCTL.IV [UR58] ;  /* 0x000000003a0079b9 */ /* 0x0003e40008000000 */
[----:B-1----:R-:W-:Y:S01]  /*c8c0*/  NOP ;  /* 0x0000000000007918 */ /* 0x002fe20000000000 */
.L_x_48:
[----:B------:R-:W-:Y:S05]  /*c8d0*/  @!P1 BRA `(.L_x_49) ;  /* 0x00000000007c9947 */ /* 0x000fea0003800000 */
[----:B------:R-:W-:Y:S01]  /*c8e0*/  MOV R16, 0x0 ;  /* 0x0000000000107802 */ /* 0x000fe20000000f00 */
[----:B------:R-:W-:Y:S01]  /*c8f0*/  ULDC.64 UR4, c[0x4][0x68] ;  /* 0x01001a0000047ab9 */ /* 0x000fe20000000a00 */
[----:B------:R-:W-:Y:S01]  /*c900*/  ULDC.64 UR6, c[0x4][0x70] ;  /* 0x01001c0000067ab9 */ /* 0x000fe20000000a00 */
[----:B------:R-:W-:Y:S01]  /*c910*/  ULDC.64 UR8, c[0x4][0x8] ;  /* 0x0100020000087ab9 */ /* 0x000fe20000000a00 */
[----:B------:R1:W3:Y:S01]  /*c920*/  LDC.64 R2, c[0x4][R16] ;  /* 0x0100000010027b82 */ /* 0x0002e20000000a00 */
[----:B------:R-:W-:Y:S01]  /*c930*/  IMAD.U32 R4, RZ, RZ, UR4 ;  /* 0x00000004ff047e24 */ /* 0x000fe2000f8e00ff */
[----:B------:R-:W-:Y:S01]  /*c940*/  MOV R5, UR5 ;  /* 0x0000000500057c02 */ /* 0x000fe20008000f00 */
[----:B------:R-:W-:Y:S01]  /*c950*/  IMAD.U32 R6, RZ, RZ, UR6 ;  /* 0x00000006ff067e24 */ /* 0x000fe2000f8e00ff */
[----:B------:R-:W-:Y:S01]  /*c960*/  MOV R7, UR7 ;  /* 0x0000000700077c02 */ /* 0x000fe20008000f00 */
[----:B------:R-:W-:Y:S01]  /*c970*/  IMAD.U32 R10, RZ, RZ, UR8 ;  /* 0x00000008ff0a7e24 */ /* 0x000fe2000f8e00ff */
[----:B------:R-:W-:Y:S01]  /*c980*/  MOV R11, UR9 ;  /* 0x00000009000b7c02 */ /* 0x000fe20008000f00 */
[----:B------:R-:W-:Y:S01]  /*c990*/  IMAD.MOV.U32 R8, RZ, RZ, 0x70 ;  /* 0x00000070ff087424 */ /* 0x000fe200078e00ff */
[----:B------:R-:W-:Y:S01]  /*c9a0*/  MOV R12, 0x1 ;  /* 0x00000001000c7802 */ /* 0x000fe20000000f00 */
[----:B-1----:R-:W-:-:S07]  /*c9b0*/  IMAD.MOV.U32 R13, RZ, RZ, RZ ;  /* 0x000000ffff0d7224 */ /* 0x002fce00078e00ff */
[----:B------:R-:W-:-:S07]  /*c9c0*/  LEPC R20, `(.L_x_50) ;  /* 0x000000001014794e */ /* 0x000fce0000000000 */
[----:B--23--:R-:W-:Y:S05]  /*c9d0*/  CALL.ABS.NOINC R2 ;  /* 0x0000000002007343 */ /* 0x00cfea0003c00000 */
.L_x_50:
[----:B------:R1:W2:Y:S01]  /*c9e0*/  LDC.64 R2, c[0x4][R16] ;  /* 0x0100000010027b82 */ /* 0x0002a20000000a00 */
[----:B------:R-:W-:Y:S01]  /*c9f0*/  ULDC.64 UR4, c[0x4][0x68] ;  /* 0x01001a0000047ab9 */ /* 0x000fe20000000a00 */
[----:B------:R-:W-:Y:S01]  /*ca00*/  ULDC.64 UR6, c[0x4][0x70] ;  /* 0x01001c0000067ab9 */ /* 0x000fe20000000a00 */
[----:B------:R-:W-:Y:S01]  /*ca10*/  ULDC.64 UR8, c[0x4][0x8] ;  /* 0x0100020000087ab9 */ /* 0x000fe20000000a00 */
[----:B------:R-:W-:Y:S01]  /*ca20*/  MOV R4, UR4 ;  /* 0x0000000400047c02 */ /* 0x000fe20008000f00 */
[----:B------:R-:W-:Y:S01]  /*ca30*/  IMAD.U32 R5, RZ, RZ, UR5 ;  /* 0x00000005ff057e24 */ /* 0x000fe2000f8e00ff */
[----:B------:R-:W-:Y:S01]  /*ca40*/  MOV R6, UR6 ;  /* 0x0000000600067c02 */ /* 0x000fe20008000f00 */
[----:B------:R-:W-:Y:S01]  /*ca50*/  IMAD.U32 R7, RZ, RZ, UR7 ;  /* 0x00000007ff077e24 */ /* 0x000fe2000f8e00ff */
[----:B------:R-:W-:Y:S01]  /*ca60*/  MOV R10, UR8 ;  /* 0x00000008000a7c02 */ /* 0x000fe20008000f00 */
[----:B------:R-:W-:Y:S01]  /*ca70*/  IMAD.U32 R11, RZ, RZ, UR9 ;  /* 0x00000009ff0b7e24 */ /* 0x000fe2000f8e00ff */
[----:B------:R-:W-:Y:S01]  /*ca80*/  MOV R8, 0x70 ;  /* 0x0000007000087802 */ /* 0x000fe20000000f00 */
[----:B------:R-:W-:Y:S01]  /*ca90*/  IMAD.MOV.U32 R12, RZ, RZ, 0x1 ;  /* 0x00000001ff0c7424 */ /* 0x000fe200078e00ff */
[----:B-1----:R-:W-:-:S07]  /*caa0*/  MOV R13, RZ ;  /* 0x000000ff000d7202 */ /* 0x002fce0000000f00 */
[----:B------:R-:W-:-:S07]  /*cab0*/  LEPC R20, `(.L_x_49) ;  /* 0x000000001014794e */ /* 0x000fce0000000000 */
[----:B--2---:R-:W-:Y:S05]  /*cac0*/  CALL.ABS.NOINC R2 ;  /* 0x0000000002007343 */ /* 0x004fea0003c00000 */
.L_x_49:
[----:B------:R-:W-:Y:S02]  /*cad0*/  ULDC.64 UR4, c[0x0][0x590] ;  /* 0x0001640000047ab9 */ /* 0x000fe40000000a00 */
[----:B------:R-:W-:-:S04]  /*cae0*/  ISETP.NE.U32.AND P0, PT, RZ, UR4, PT ;  /* 0x00000004ff007c0c */ /* 0x000fc8000bf05070 */
[----:B------:R-:W-:-:S13]  /*caf0*/  ISETP.NE.AND.EX P0, PT, RZ, UR5, PT, P0 ;  /* 0x00000005ff007c0c */ /* 0x000fda000bf05300 */
[----:B------:R-:W-:Y:S05]  /*cb00*/  @!P0 BRA `(.L_x_51) ;  /* 0x0000000000148947 */ /* 0x000fea0003800000 */
[----:B------:R-:W-:-:S04]  /*cb10*/  LEA R2, P0, R18, UR4, 0x3 ;  /* 0x0000000412027c11 */ /* 0x000fc8000f8018ff */
[----:B------:R-:W-:-:S06]  /*cb20*/  LEA.HI.X R3, R18, UR5, R19, 0x3, P0 ;  /* 0x0000000512037c11 */ /* 0x000fcc00080f1c13 */
[----:B------:R-:W3:Y:S04]  /*cb30*/  LDG.E.64 R2, desc[UR56][R2.64] ;  /* 0x0000003802027981 */ /* 0x000ee8000c1e1b00 */
[----:B---3--:R1:W5:Y:S01]  /*cb40*/  LD.E R0, desc[UR56][R2.64] ;  /* 0x0000003802007980 */ /* 0x008362000c101900 */
[----:B------:R-:W-:Y:S05]  /*cb50*/  BRA `(.L_x_52) ;  /* 0x0000000000307947 */ /* 0x000fea0003800000 */
.L_x_51:
[----:B------:R-:W-:Y:S02]  /*cb60*/  ULDC.64 UR4, c[0x0][0x588] ;  /* 0x0001620000047ab9 */ /* 0x000fe40000000a00 */
[----:B------:R-:W-:-:S04]  /*cb70*/  ISETP.NE.U32.AND P0, PT, RZ, UR4, PT ;  /* 0x00000004ff007c0c */ /* 0x000fc8000bf05070 */
[----:B------:R-:W-:-:S13]  /*cb80*/  ISETP.NE.AND.EX P0, PT, RZ, UR5, PT, P0 ;  /* 0x00000005ff007c0c */ /* 0x000fda000bf05300 */
[----:B------:R-:W-:Y:S05]  /*cb90*/  @!P0 BRA `(.L_x_53) ;  /* 0x0000000000188947 */ /* 0x000fea0003800000 */
[----:B------:R-:W1:Y:S01]  /*cba0*/  LDC.64 R4, c[0x0][0x588] ;  /* 0x00016200ff047b82 */ /* 0x000e620000000a00 */
[----:B------:R-:W-:Y:S02]  /*cbb0*/  ULDC UR4, c[0x0][0x598] ;  /* 0x0001660000047ab9 */ /* 0x000fe40000000800 */
[----:B------:R-:W-:-:S04]  /*cbc0*/  IMAD R2, R18, UR4, RZ ;  /* 0x0000000412027c24 */ /* 0x000fc8000f8e02ff */
[----:B-1----:R-:W-:-:S05]  /*cbd0*/  IMAD.WIDE R2, R2, 0x4, R4 ;  /* 0x0000000402027825 */ /* 0x002fca00078e0204 */
[----:B------:R3:W5:Y:S01]  /*cbe0*/  LDG.E R0, desc[UR56][R2.64] ;  /* 0x0000003802007981 */ /* 0x000762000c1e1900 */
[----:B------:R-:W-:Y:S05]  /*cbf0*/  BRA `(.L_x_52) ;  /* 0x0000000000087947 */ /* 0x000fea0003800000 */
.L_x_53:
[----:B------:R-:W-:Y:S02]  /*cc00*/  ULDC UR4, c[0x0][0x580] ;  /* 0x0001600000047ab9 */ /* 0x000fe40000000800 */
[----:B------:R-:W-:-:S07]  /*cc10*/  IMAD.U32 R0, RZ, RZ, UR4 ;  /* 0x00000004ff007e24 */ /* 0x000fce000f8e00ff */
.L_x_52:
[----:B------:R-:W-:Y:S02]  /*cc20*/  ULDC.64 UR4, c[0x0][0x5b8] ;  /* 0x00016e0000047ab9 */ /* 0x000fe40000000a00 */
[----:B------:R-:W-:-:S04]  /*cc30*/  ISETP.NE.U32.AND P0, PT, RZ, UR4, PT ;  /* 0x00000004ff007c0c */ /* 0x000fc8000bf05070 */
[----:B------:R-:W-:-:S13]  /*cc40*/  ISETP.NE.AND.EX P0, PT, RZ, UR5, PT, P0 ;  /* 0x00000005ff007c0c */ /* 0x000fda000bf05300 */
[----:B------:R-:W-:Y:S05]  /*cc50*/  @!P0 BRA `(.L_x_54) ;  /* 0x0000000000148947 */ /* 0x000fea0003800000 */
[----:B-1-3--:R-:W-:-:S04]  /*cc60*/  LEA R2, P0, R18, UR4, 0x3 ;  /* 0x0000000412027c11 */ /* 0x00afc8000f8018ff */
[----:B------:R-:W-:-:S06]  /*cc70*/  LEA.HI.X R3, R18, UR5, R19, 0x3, P0 ;  /* 0x0000000512037c11 */ /* 0x000fcc00080f1c13 */
[----:B------:R-:W3:Y:S04]  /*cc80*/  LDG.E.64 R2, desc[UR56][R2.64] ;  /* 0x0000003802027981 */ /* 0x000ee8000c1e1b00 */
[----:B---3--:R3:W5:Y:S01]  /*cc90*/  LD.E R2, desc[UR56][R2.64] ;  /* 0x0000003802027980 */ /* 0x008762000c101900 */
[----:B------:R-:W-:Y:S05]  /*cca0*/  BRA `(.L_x_55) ;  /* 0x0000000000307947 */ /* 0x000fea0003800000 */
.L_x_54:
[----:B------:R-:W-:Y:S02]  /*ccb0*/  ULDC.64 UR4, c[0x0][0x5b0] ;  /* 0x00016c0000047ab9 */ /* 0x000fe40000000a00 */
[----:B------:R-:W-:-:S04]  /*ccc0*/  ISETP.NE.U32.AND P0, PT, RZ, UR4, PT ;  /* 0x00000004ff007c0c */ /* 0x000fc8000bf05070 */
[----:B------:R-:W-:-:S13]  /*ccd0*/  ISETP.NE.AND.EX P0, PT, RZ, UR5, PT, P0 ;  /* 0x00000005ff007c0c */ /* 0x000fda000bf05300 */
[----:B------:R-:W-:Y:S05]  /*cce0*/  @!P0 BRA `(.L_x_56) ;  /* 0x0000000000188947 */ /* 0x000fea0003800000 */
[----:B------:R-:W4:Y:S01]  /*ccf0*/  LDC.64 R4, c[0x0][0x5b0] ;  /* 0x00016c00ff047b82 */ /* 0x000f220000000a00 */
[----:B------:R-:W-:Y:S02]  /*cd00*/  ULDC UR4, c[0x0][0x5c0] ;  /* 0x0001700000047ab9 */ /* 0x000fe40000000800 */
[----:B-1-3--:R-:W-:-:S04]  /*cd10*/  IMAD R2, R18, UR4, RZ ;  /* 0x0000000412027c24 */ /* 0x00afc8000f8e02ff */
[----:B----4-:R-:W-:-:S06]  /*cd20*/  IMAD.WIDE R2, R2, 0x4, R4 ;  /* 0x0000000402027825 */ /* 0x010fcc00078e0204 */
[----:B------:R1:W5:Y:S01]  /*cd30*/  LDG.E R2, desc[UR56][R2.64] ;  /* 0x0000003802027981 */ /* 0x000362000c1e1900 */
[----:B------:R-:W-:Y:S05]  /*cd40*/  BRA `(.L_x_55) ;  /* 0x0000000000087947 */ /* 0x000fea0003800000 */
.L_x_56:
[----:B------:R-:W-:Y:S02]  /*cd50*/  ULDC UR4, c[0x0][0x5a8] ;  /* 0x00016a0000047ab9 */ /* 0x000fe40000000800 */
[----:B-1-3--:R-:W-:-:S07]  /*cd60*/  MOV R2, UR4 ;  /* 0x0000000400027c02 */ /* 0x00afce0008000f00 */
.L_x_55:
[----:B------:R-:W-:Y:S01]  /*cd70*/  ISETP.GT.U32.AND P0, PT, R157, 0x3e, PT ;  /* 0x0000003e9d00780c */ /* 0x000fe20003f04070 */
[----:B------:R-:W-:Y:S01]  /*cd80*/  BSSY B0, `(.L_x_57) ;  /* 0x0000007000007945 */ /* 0x000fe20003800000 */
[----:B------:R-:W-:-:S11]  /*cd90*/  PRMT R16, RZ, 0x7610, R16 ;  /* 0x00007610ff107816 */ /* 0x000fd60000000010 */
[----:B------:R-:W-:Y:S05]  /*cda0*/  @P0 BRA `(.L_x_58) ;  /* 0x0000000000100947 */ /* 0x000fea0003800000 */
[----:B------:R-:W-:-:S03]  /*cdb0*/  UMOV UR4, 0xffffffff ;  /* 0xffffffff00047882 */ /* 0x000fc60000000000 */
[----:B------:R-:W-:Y:S05]  /*cdc0*/  BRA.DIV UR4, `(.L_x_59) ;  /* 0x000000de04007947 */ /* 0x000fea000b800000 */
[----:B------:R-:W-:-:S13]  /*cdd0*/  ELECT P6, URZ, PT ;  /* 0x00000000003f782f */ /* 0x000fda00038c0000 */
.L_x_355:
[----:B------:R-:W-:-:S07]  /*cde0*/  SEL R16, RZ, 0x1, !P6 ;  /* 0x00000001ff107807 */ /* 0x000fce0007000000 */
.L_x_58:
[----:B------:R-:W-:Y:S05]  /*cdf0*/  BSYNC B0 ;  /* 0x0000000000007941 */ /* 0x000fea0003800000 */
.L_x_57:
[----:B-1-3--:R-:W-:-:S05]  /*ce00*/  IMAD.U32 R3, RZ, RZ, UR48 ;  /* 0x00000030ff037e24 */ /* 0x00afca000f8e00ff */
[----:B------:R-:W-:-:S13]  /*ce10*/  ISETP.NE.AND P1, PT, R3, 0x3, PT ;  /* 0x000000030300780c */ /* 0x000fda0003f25270 */
[----:B------:R-:W-:Y:S05]  /*ce20*/  @!P1 BRA `(.L_x_60) ;  /* 0x0000000000049947 */ /* 0x000fea0003800000 */
[----:B------:R-:W-:Y:S01]  /*ce30*/  BPT.TRAP 0x1 ;  /* 0x000000040000795c */ /* 0x000fe20000300000 */
.L_x_60:
[----:B------:R-:W-:Y:S02]  /*ce40*/  SHF.L.U32 R159, RZ, 0x1f, RZ ;  /* 0x0000001fff9f7819 */ /* 0x000fe400000006ff */
[----:B-----5:R-:W-:Y:S02]  /*ce50*/  FSETP.NEU.AND P0, PT, R0, RZ, PT ;  /* 0x000000ff0000720b */ /* 0x020fe40003f0d000 */
[----:B------:R-:W1:Y:S02]  /*ce60*/  SYNCS.PHASECHK.TRANS64.TRYWAIT P2, [UR43+0x384b0], R159 ;  /* 0x0384b09fff0075a7 */ /* 0x000e64000804016b */
[----:B-1----:R-:W-:Y:S09]  /*ce70*/  @!P2 BRA `(.L_x_61) ;  /* 0x000000d800eca947 */ /* 0x002ff20003800000 */
.L_x_356:
[----:B------:R-:W3:Y:S04]  /*ce80*/  LDL.LU R3, [R1] ;  /* 0x0000000001037983 */ /* 0x000ee80000300800 */
[----:B------:R-:W4:Y:S04]  /*ce90*/  LDL.LU R7, [R1+0x4] ;  /* 0x0000040001077983 */ /* 0x000f280000300800 */
[----:B------:R-:W5:Y:S01]  /*cea0*/  LDL.LU R6, [R1+0x8] ;  /* 0x0000080001067983 */ /* 0x000f620000300800 */
[----:B------:R-:W-:Y:S01]  /*ceb0*/  MOV R8, RZ ;  /* 0x000000ff00087202 */ /* 0x000fe20000000f00 */
[----:B------:R-:W-:Y:S05]  /*cec0*/  @P0 WARPSYNC.ALL ;  /* 0x0000000000000948 */ /* 0x000fea0003800000 */
[----:B-1----:R-:W-:Y:S01]  /*ced0*/  @P0 LEA R4, R156, UR43, 0x1 ;  /* 0x0000002b9c040c11 */ /* 0x002fe2000f8e08ff */
[----:B------:R-:W-:Y:S04]  /*cee0*/  BSSY B0, `(.L_x_62) ;  /* 0x0000010000007945 */ /* 0x000fe80003800000 */
[----:B------:R-:W1:Y:S02]  /*cef0*/  @P0 LDSM.16.MT88.4 R8, [R4+0x30000] ;  /* 0x030000000408083b */ /* 0x000e640000004200 */
[----:B-1----:R-:W-:-:S02]  /*cf00*/  HADD2.F32 R5, -RZ, R8.H0_H0 ;  /* 0x20000008ff057230 */ /* 0x002fc40000004100 */
[----:B---3--:R-:W-:-:S04]  /*cf10*/  FMUL R3, R3, R2 ;  /* 0x0000000203037220 */ /* 0x008fc80000400000 */
[----:B------:R-:W-:Y:S01]  /*cf20*/  FFMA R5, R5, R0, R3 ;  /* 0x0000000005057223 */ /* 0x000fe20000000003 */
[----:B------:R-:W-:Y:S02]  /*cf30*/  HADD2.F32 R3, -RZ, R8.H1_H1 ;  /* 0x30000008ff037230 */ /* 0x000fe40000004100 */
[-C--:B----4-:R-:W-:Y:S01]  /*cf40*/  FMUL R12, R7, R2.reuse ;  /* 0x00000002070c7220 */ /* 0x090fe20000400000 */
[----:B-----5:R-:W-:-:S03]  /*cf50*/  FMUL R13, R6, R2 ;  /* 0x00000002060d7220 */ /* 0x020fc60000400000 */
[----:B------:R-:W-:-:S05]  /*cf60*/  FFMA R12, R3, R0, R12 ;  /* 0x00000000030c7223 */ /* 0x000fca000000000c */
[----:B------:R-:W-:Y:S02]  /*cf70*/  F2FP.F16.F32.PACK_AB R12, R12, R5 ;  /* 0x000000050c0c723e */ /* 0x000fe400000000ff */
[----:B------:R-:W1:Y:S01]  /*cf80*/  @P0 LDSM.16.MT88.4 R4, [R4+0x30800] ;  /* 0x030800000404083b */ /* 0x000e620000004200 */
[----:B------:R-:W-:Y:S05]  /*cf90*/  @P0 BRA `(.L_x_63) ;  /* 0x0000000000100947 */ /* 0x000fea0003800000 */
[----:B------:R-:W-:Y:S01]  /*cfa0*/  IMAD.MOV.U32 R9, RZ, RZ, RZ ;  /* 0x000000ffff097224 */ /* 0x000fe200078e00ff */
[----:B------:R-:W-:Y:S02]  /*cfb0*/  CS2R R10, SRZ ;  /* 0x00000000000a7805 */ /* 0x000fe4000001ff00 */
[----:B-1----:R-:W-:Y:S02]  /*cfc0*/  CS2R R4, SRZ ;  /* 0x0000000000047805 */ /* 0x002fe4000001ff00 */
[----:B------:R-:W-:-:S07]  /*cfd0*/  CS2R R6, SRZ ;  /* 0x0000000000067805 */ /* 0x000fce000001ff00 */
.L_x_63:
[----:B------:R-:W-:Y:S05]  /*cfe0*/  BSYNC B0 ;  /* 0x0000000000007941 */ /* 0x000fea0003800000 */
.L_x_62:
[----:B------:R-:W3:Y:S04]  /*cff0*/  LDL.LU R164, [R1+0xc] ;  /* 0x00000c0001a47983 */ /* 0x000ee80000300800 */
[----:B------:R-:W4:Y:S04]  /*d000*/  LDL.LU R18, [R1+0x10] ;  /* 0x0000100001127983 */ /* 0x000f280000300800 */
[----:B------:R-:W5:Y:S04]  /*d010*/  LDL.LU R17, [R1+0x14] ;  /* 0x0000140001117983 */ /* 0x000f680000300800 */
        /* <DEDUP_REMOVED lines=10> */
[--C-:B------:R-:W-:Y:S01]  /*d0c0*/  HADD2.F32 R3, -RZ, R9.reuse.H0_H0 ;  /* 0x20000009ff037230 */ /* 0x100fe20000004100 */
[----:B------:R-:W-:Y:S05]  /*d0d0*/  WARPSYNC.ALL ;  /* 0x0000000000007948 */ /* 0x000fea0003800000 */
[----:B------:R-:W-:Y:S01]  /*d0e0*/  FFMA R14, R3, R0, R13 ;  /* 0x00000000030e7223 */ /* 0x000fe2000000000d */
[----:B------:R-:W-:Y:S01]  /*d0f0*/  HADD2.F32 R3, -RZ, R9.H1_H1 ;  /* 0x30000009ff037230 */ /* 0x000fe20000004100 */
[----:B------:R-:W-:Y:S01]  /*d100*/  PRMT R16, R16, 0x9910, RZ ;  /* 0x0000991010107816 */ /* 0x000fe200000000ff */
[----:B------:R-:W-:Y:S01]  /*d110*/  BSSY B0, `(.L_x_64) ;  /* 0x0000043000007945 */ /* 0x000fe20003800000 */
[----:B---3--:R-:W-:-:S04]  /*d120*/  FMUL R13, R164, R2 ;  /* 0x00000002a40d7220 */ /* 0x008fc80000400000 */
[----:B------:R-:W-:Y:S01]  /*d130*/  FFMA R13, R3, R0, R13 ;  /* 0x00000000030d7223 */ /* 0x000fe2000000000d */
[----:B----4-:R-:W-:-:S04]  /*d140*/  FMUL R3, R18, R2 ;  /* 0x0000000212037220 */ /* 0x010fc80000400000 */
[----:B------:R-:W-:Y:S01]  /*d150*/  F2FP.F16.F32.PACK_AB R13, R13, R14 ;  /* 0x0000000e0d0d723e */ /* 0x000fe200000000ff */
[----:B------:R-:W-:-:S05]  /*d160*/  HADD2.F32 R14, -RZ, R10.H0_H0 ;  /* 0x2000000aff0e7230 */ /* 0x000fca0000004100 */
[----:B------:R-:W-:Y:S01]  /*d170*/  FFMA R18, R14, R0, R3 ;  /* 0x000000000e127223 */ /* 0x000fe20000000003 */
[----:B------:R-:W-:Y:S02]  /*d180*/  HADD2.F32 R14, -RZ, R10.H1_H1 ;  /* 0x3000000aff0e7230 */ /* 0x000fe40000004100 */
[----:B-----5:R-:W-:-:S04]  /*d190*/  FMUL R3, R17, R2 ;  /* 0x0000000211037220 */ /* 0x020fc80000400000 */
[----:B------:R-:W-:Y:S01]  /*d1a0*/  FFMA R17, R14, R0, R3 ;  /* 0x000000000e117223 */ /* 0x000fe20000000003 */
[----:B------:R-:W-:Y:S02]  /*d1b0*/  HADD2.F32 R14, -RZ, R11.H0_H0 ;  /* 0x2000000bff0e7230 */ /* 0x000fe40000004100 */
[----:B--2---:R-:W-:-:S04]  /*d1c0*/  FMUL R3, R15, R2 ;  /* 0x000000020f037220 */ /* 0x004fc80000400000 */
[----:B------:R-:W-:Y:S01]  /*d1d0*/  FFMA R15, R14, R0, R3 ;  /* 0x000000000e0f7223 */ /* 0x000fe20000000003 */
[----:B------:R-:W-:Y:S02]  /*d1e0*/  HADD2.F32 R14, -RZ, R11.H1_H1 ;  /* 0x3000000bff0e7230 */ /* 0x000fe40000004100 */
[----:B------:R-:W-:-:S04]  /*d1f0*/  FMUL R3, R163, R2 ;  /* 0x00000002a3037220 */ /* 0x000fc80000400000 */
[----:B------:R-:W-:Y:S01]  /*d200*/  FFMA R3, R14, R0, R3 ;  /* 0x000000000e037223 */ /* 0x000fe20000000003 */
[----:B------:R-:W-:-:S04]  /*d210*/  F2FP.F16.F32.PACK_AB R14, R17, R18 ;  /* 0x00000012110e723e */ /* 0x000fc800000000ff */
[----:B------:R-:W-:Y:S02]  /*d220*/  F2FP.F16.F32.PACK_AB R15, R3, R15 ;  /* 0x0000000f030f723e */ /* 0x000fe400000000ff */
[----:B------:R-:W-:-:S05]  /*d230*/  LEA R3, R156, UR43, 0x1 ;  /* 0x0000002b9c037c11 */ /* 0x000fca000f8e08ff */
[----:B------:R1:W-:Y:S02]  /*d240*/  STSM.16.MT88.4 [R3+0x30000], R12 ;  /* 0x0300000c03007844 */ /* 0x0003e40000004200 */
[--C-:B-1----:R-:W-:Y:S02]  /*d250*/  HADD2.F32 R13, -RZ, R4.reuse.H1_H1 ;  /* 0x30000004ff0d7230 */ /* 0x102fe40000004100 */
[-C--:B------:R-:W-:Y:S01]  /*d260*/  FMUL R12, R21, R2.reuse ;  /* 0x00000002150c7220 */ /* 0x080fe20000400000 */
[----:B------:R-:W-:Y:S02]  /*d270*/  HADD2.F32 R14, -RZ, R4.H0_H0 ;  /* 0x20000004ff0e7230 */ /* 0x000fe40000004100 */
[----:B------:R-:W-:Y:S01]  /*d280*/  FMUL R15, R152, R2 ;  /* 0x00000002980f7220 */ /* 0x000fe20000400000 */
[-C--:B------:R-:W-:Y:S01]  /*d290*/  FFMA R21, R13, R0.reuse, R12 ;  /* 0x000000000d157223 */ /* 0x080fe2000000000c */
[--C-:B------:R-:W-:Y:S02]  /*d2a0*/  HADD2.F32 R13, -RZ, R5.reuse.H1_H1 ;  /* 0x30000005ff0d7230 */ /* 0x100fe40000004100 */
[----:B------:R-:W-:Y:S01]  /*d2b0*/  FFMA R152, R14, R0, R15 ;  /* 0x000000000e987223 */ /* 0x000fe2000000000f */
[----:B------:R-:W-:Y:S01]  /*d2c0*/  FMUL R12, R19, R2 ;  /* 0x00000002130c7220 */ /* 0x000fe20000400000 */
[----:B------:R-:W-:-:S02]  /*d2d0*/  HADD2.F32 R14, -RZ, R5.H0_H0 ;  /* 0x20000005ff0e7230 */ /* 0x000fc40000004100 */
[----:B------:R-:W-:Y:S01]  /*d2e0*/  FMUL R15, R20, R2 ;  /* 0x00000002140f7220 */ /* 0x000fe20000400000 */
[-C--:B------:R-:W-:Y:S01]  /*d2f0*/  FFMA R19, R13, R0.reuse, R12 ;  /* 0x000000000d137223 */ /* 0x080fe2000000000c */
[--C-:B------:R-:W-:Y:S02]  /*d300*/  HADD2.F32 R13, -RZ, R6.reuse.H1_H1 ;  /* 0x30000006ff0d7230 */ /* 0x100fe40000004100 */
[----:B------:R-:W-:Y:S01]  /*d310*/  FFMA R20, R14, R0, R15 ;  /* 0x000000000e147223 */ /* 0x000fe2000000000f */
[-C--:B------:R-:W-:Y:S01]  /*d320*/  FMUL R12, R161, R2.reuse ;  /* 0x00000002a10c7220 */ /* 0x080fe20000400000 */
[----:B------:R-:W-:Y:S02]  /*d330*/  HADD2.F32 R14, -RZ, R6.H0_H0 ;  /* 0x20000006ff0e7230 */ /* 0x000fe40000004100 */
[----:B------:R-:W-:Y:S01]  /*d340*/  FMUL R15, R162, R2 ;  /* 0x00000002a20f7220 */ /* 0x000fe20000400000 */
[----:B------:R-:W-:Y:S01]  /*d350*/  FFMA R17, R13, R0, R12 ;  /* 0x000000000d117223 */ /* 0x000fe2000000000c */
[----:B------:R-:W-:-:S02]  /*d360*/  HADD2.F32 R13, -RZ, R7.H0_H0 ;  /* 0x20000007ff0d7230 */ /* 0x000fc40000004100 */
[----:B------:R-:W-:Y:S01]  /*d370*/  FFMA R18, R14, R0, R15 ;  /* 0x000000000e127223 */ /* 0x000fe2000000000f */
[----:B------:R-:W-:Y:S02]  /*d380*/  HADD2.F32 R12, -RZ, R7.H1_H1 ;  /* 0x30000007ff0c7230 */ /* 0x000fe40000004100 */
[-C--:B------:R-:W-:Y:S01]  /*d390*/  FMUL R14, R160, R2.reuse ;  /* 0x00000002a00e7220 */ /* 0x080fe20000400000 */
[----:B------:R-:W-:Y:S01]  /*d3a0*/  FMUL R15, R155, R2 ;  /* 0x000000029b0f7220 */ /* 0x000fe20000400000 */
[----:B------:R-:W-:Y:S02]  /*d3b0*/  MOV R155, R16 ;  /* 0x00000010009b7202 */ /* 0x000fe40000000f00 */
[-C--:B------:R-:W-:Y:S01]  /*d3c0*/  FFMA R16, R13, R0.reuse, R14 ;  /* 0x000000000d107223 */ /* 0x080fe2000000000e */
[----:B------:R-:W-:Y:S01]  /*d3d0*/  FFMA R15, R12, R0, R15 ;  /* 0x000000000c0f7223 */ /* 0x000fe2000000000f */
[----:B------:R-:W-:Y:S02]  /*d3e0*/  F2FP.F16.F32.PACK_AB R12, R21, R152 ;  /* 0x00000098150c723e */ /* 0x000fe400000000ff */
[----:B------:R-:W-:-:S02]  /*d3f0*/  F2FP.F16.F32.PACK_AB R13, R19, R20 ;  /* 0x00000014130d723e */ /* 0x000fc400000000ff */
[----:B------:R-:W-:Y:S02]  /*d400*/  F2FP.F16.F32.PACK_AB R14, R17, R18 ;  /* 0x00000012110e723e */ /* 0x000fe400000000ff */
[----:B------:R-:W-:Y:S02]  /*d410*/  F2FP.F16.F32.PACK_AB R15, R15, R16 ;  /* 0x000000100f0f723e */ /* 0x000fe400000000ff */
[----:B------:R-:W-:-:S03]  /*d420*/  ISETP.NE.AND P2, PT, R155, RZ, PT ;  /* 0x000000ff9b00720c */ /* 0x000fc60003f45270 */
[----:B------:R1:W-:Y:S01]  /*d430*/  STSM.16.MT88.4 [R3+0x30800], R12 ;  /* 0x0308000c03007844 */ /* 0x0003e20000004200 */
[----:B------:R-:W-:Y:S01]  /*d440*/  @!PT LDS RZ, [RZ] ;  /* 0x00000000fffff984 */ /* 0x000fe20000000800 */
[----:B------:R-:W-:Y:S01]  /*d450*/  @!PT LDS RZ, [RZ] ;  /* 0x00000000fffff984 */ /* 0x000fe20000000800 */
[----:B------:R-:W-:Y:S01]  /*d460*/  @!PT LDS RZ, [RZ] ;  /* 0x00000000fffff984 */ /* 0x000fe20000000800 */
[----:B------:R-:W-:Y:S01]  /*d470*/  @!PT LDS RZ, [RZ] ;  /* 0x00000000fffff984 */ /* 0x000fe20000000800 */
[----:B------:R2:W-:Y:S06]  /*d480*/  MEMBAR.ALL.CTA ;  /* 0x0000000000007992 */ /* 0x0005ec0000008000 */
[----:B--2---:R-:W2:Y:S02]  /*d490*/  FENCE.VIEW.ASYNC.S ;  /* 0x00000000000073c6 */ /* 0x004ea40000000000 */
[----:B--2---:R-:W-:Y:S06]  /*d4a0*/  BAR.SYNC.DEFER_BLOCKING 0x1, 0x100 ;  /* 0x0044000000007b1d */ /* 0x004fec0000010000 */
[----:B------:R-:W-:Y:S05]  /*d4b0*/  @!P2 BRA `(.L_x_65) ;  /* 0x000000000020a947 */ /* 0x000fea0003800000 */
[----:B------:R-:W-:Y:S02]  /*d4c0*/  UIADD3 UR44, UR43, 0x30000, URZ ;  /* 0x000300002b2c7890 */ /* 0x000fe4000fffe03f */
[----:B------:R-:W-:Y:S02]  /*d4d0*/  UIADD3 UR5, UR45, 0x40, URZ ;  /* 0x000000402d057890 */ /* 0x000fe4000fffe03f */
[----:B------:R-:W-:Y:S01]  /*d4e0*/  UIADD3 UR4, UR43, 0x31000, URZ ;  /* 0x000310002b047890 */ /* 0x000fe2000fffe03f */
[----:B------:R-:W-:-:S04]  /*d4f0*/  UMOV UR6, UR46 ;  /* 0x0000002e00067c82 */ /* 0x000fc80008000000 */
[----:B------:R2:W-:Y:S04]  /*d500*/  UTMASTG.2D [UR44], [UR58] ;  /* 0x0000002c3a0073b5 */ /* 0x0005e80008008000 */
[----:B------:R2:W-:Y:S01]  /*d510*/  UTMASTG.2D [UR4], [UR58] ;  /* 0x000000043a0073b5 */ /* 0x0005e20008008000 */
[----:B------:R0:W-:Y:S01]  /*d520*/  UTMACMDFLUSH ;  /* 0x00000000000079b7 */ /* 0x0001e20000000000 */
[----:B--2---:R-:W-:-:S04]  /*d530*/  DEPBAR.LE SB0, 0x1 ;  /* 0x000080400000791a */ /* 0x004fc80000000000 */
.L_x_65:
[----:B------:R-:W-:Y:S05]  /*d540*/  BSYNC B0 ;  /* 0x0000000000007941 */ /* 0x000fea0003800000 */
.L_x_64:
[----:B------:R-:W-:Y:S01]  /*d550*/  BAR.SYNC.DEFER_BLOCKING 0x1, 0x100 ;  /* 0x0044000000007b1d */ /* 0x000fe20000010000 */
[----:B------:R-:W-:-:S13]  /*d560*/  ISETP.NE.AND P3, PT, RZ, UR36, PT ;  /* 0x00000024ff007c0c */ /* 0x000fda000bf65270 */
[----:B------:R-:W-:Y:S05]  /*d570*/  @!P3 BRA `(.L_x_66) ;  /* 0x000000000024b947 */ /* 0x000fea0003800000 */
[----:B------:R-:W-:Y:S05]  /*d580*/  @!P1 BRA `(.L_x_67) ;  /* 0x0000000000049947 */ /* 0x000fea0003800000 */
[----:B------:R-:W-:Y:S01]  /*d590*/  BPT.TRAP 0x1 ;  /* 0x000000040000795c */ /* 0x000fe20000300000 */
.L_x_67:
[----:B------:R-:W-:Y:S02]  /*d5a0*/  ULEA UR4, UR60, UR43, 0x3 ;  /* 0x0000002b3c047291 */ /* 0x000fe4000f8e183f */
[----:B------:R-:W-:Y:S02]  /*d5b0*/  UIADD3 UR60, UR60, 0x1, URZ ;  /* 0x000000013c3c7890 */ /* 0x000fe4000fffe03f */
[----:B------:R-:W-:Y:S02]  /*d5c0*/  UIADD3 UR4, UR4, 0x384d0, URZ ;  /* 0x000384d004047890 */ /* 0x000fe4000fffe03f */
[----:B------:R-:W-:Y:S02]  /*d5d0*/  UISETP.NE.AND UP0, UPT, UR60, 0x4, UPT ;  /* 0x000000043c00788c */ /* 0x000fe4000bf05270 */
[----:B------:R-:W-:Y:S02]  /*d5e0*/  UPRMT UR4, UR42, 0x654, UR4 ;  /* 0x000006542a047896 */ /* 0x000fe40008000004 */
[----:B------:R-:W-:-:S07]  /*d5f0*/  USEL UR60, UR60, URZ, UP0 ;  /* 0x0000003f3c3c7287 */ /* 0x000fce0008000000 */
[----:B------:R-:W-:Y:S05]  /*d600*/  SYNCS.ARRIVE.TRANS64.RED.A1T0 RZ, [UR4], RZ ;  /* 0x000000ffffff79a7 */ /* 0x000fea0008100404 */
.L_x_66:
[----:B------:R-:W-:Y:S05]  /*d610*/  @!P1 BRA `(.L_x_68) ;  /* 0x0000000000049947 */ /* 0x000fea0003800000 */
[----:B------:R-:W-:Y:S01]  /*d620*/  BPT.TRAP 0x1 ;  /* 0x000000040000795c */ /* 0x000fe20000300000 */
.L_x_68:
[----:B------:R-:W2:Y:S02]  /*d630*/  SYNCS.PHASECHK.TRANS64.TRYWAIT P3, [UR43+0x384b8], R159 ;  /* 0x0384b89fff0075a7 */ /* 0x000ea4000806016b */
[----:B--2---:R-:W-:Y:S05]  /*d640*/  @!P3 BRA `(.L_x_69) ;  /* 0x000000d40010b947 */ /* 0x004fea0003800000 */
.L_x_357:
[----:B------:R-:W-:Y:S05]  /*d650*/  @P0 WARPSYNC.ALL ;  /* 0x0000000000000948 */ /* 0x000fea0003800000 */
[----:B------:R-:W2:Y:S01]  /*d660*/  @P0 LDSM.16.MT88.4 R8, [R3+0x32000] ;  /* 0x032000000308083b */ /* 0x000ea20000004200 */
[-C--:B------:R-:W-:Y:S01]  /*d670*/  FMUL R28, R28, R2.reuse ;  /* 0x000000021c1c7220 */ /* 0x080fe20000400000 */
[-C--:B------:R-:W-:Y:S01]  /*d680*/  FMUL R29, R29, R2.reuse ;  /* 0x000000021d1d7220 */ /* 0x080fe20000400000 */
[-C--:B------:R-:W-:Y:S01]  /*d690*/  FMUL R24, R24, R2.reuse ;  /* 0x0000000218187220 */ /* 0x080fe20000400000 */
[----:B------:R-:W3:Y:S01]  /*d6a0*/  @P0 LDSM.16.MT88.4 R4, [R3+0x32800] ;  /* 0x032800000304083b */ /* 0x000ee20000004200 */
[-C--:B------:R-:W-:Y:S01]  /*d6b0*/  FMUL R26, R26, R2.reuse ;  /* 0x000000021a1a7220 */ /* 0x080fe20000400000 */
[-C--:B------:R-:W-:Y:S01]  /*d6c0*/  FMUL R30, R30, R2.reuse ;  /* 0x000000021e1e7220 */ /* 0x080fe20000400000 */
[-C--:B------:R-:W-:Y:S01]  /*d6d0*/  FMUL R25, R25, R2.reuse ;  /* 0x0000000219197220 */ /* 0x080fe20000400000 */
[-C--:B------:R-:W-:Y:S01]  /*d6e0*/  FMUL R27, R27, R2.reuse ;  /* 0x000000021b1b7220 */ /* 0x080fe20000400000 */
[-C--:B-1----:R-:W-:Y:S01]  /*d6f0*/  FMUL R15, R31, R2.reuse ;  /* 0x000000021f0f7220 */ /* 0x082fe20000400000 */
[----:B------:R-:W-:Y:S05]  /*d700*/  WARPSYNC.ALL ;  /* 0x0000000000007948 */ /* 0x000fea0003800000 */
[-C--:B------:R-:W-:Y:S01]  /*d710*/  FMUL R32, R32, R2.reuse ;  /* 0x0000000220207220 */ /* 0x080fe20000400000 */
[-C--:B------:R-:W-:Y:S01]  /*d720*/  FMUL R33, R33, R2.reuse ;  /* 0x0000000221217220 */ /* 0x080fe20000400000 */
[-C--:B------:R-:W-:Y:S01]  /*d730*/  FMUL R34, R34, R2.reuse ;  /* 0x0000000222227220 */ /* 0x080fe20000400000 */
[-C--:B------:R-:W-:Y:S01]  /*d740*/  FMUL R35, R35, R2.reuse ;  /* 0x0000000223237220 */ /* 0x080fe20000400000 */
[-C--:B------:R-:W-:Y:S01]  /*d750*/  FMUL R36, R36, R2.reuse ;  /* 0x0000000224247220 */ /* 0x080fe20000400000 */
[-C--:B------:R-:W-:Y:S01]  /*d760*/  FMUL R37, R37, R2.reuse ;  /* 0x0000000225257220 */ /* 0x080fe20000400000 */
[-C--:B------:R-:W-:Y:S01]  /*d770*/  FMUL R38, R38, R2.reuse ;  /* 0x0000000226267220 */ /* 0x080fe20000400000 */
[----:B------:R-:W-:Y:S01]  /*d780*/  FMUL R39, R39, R2 ;  /* 0x0000000227277220 */ /* 0x000fe20000400000 */
[----:B------:R-:W-:Y:S01]  /*d790*/  BSSY B0, `(.L_x_70) ;  /* 0x000003d000007945 */ /* 0x000fe20003800000 */
[----:B--2---:R-:W-:-:S02]  /*d7a0*/  HADD2.F32 R14, -RZ, R10.H0_H0 ;  /* 0x2000000aff0e7230 */ /* 0x004fc40000004100 */
[----:B------:R-:W-:Y:S02]  /*d7b0*/  HADD2.F32 R12, -RZ, R8.H0_H0 ;  /* 0x20000008ff0c7230 */ /* 0x000fe40000004100 */
[--C-:B------:R-:W-:Y:S02]  /*d7c0*/  HADD2.F32 R13, -RZ, R9.reuse.H0_H0 ;  /* 0x20000009ff0d7230 */ /* 0x100fe40000004100 */
[-C--:B------:R-:W-:Y:S01]  /*d7d0*/  FFMA R28, R14, R0.reuse, R28 ;  /* 0x000000000e1c7223 */ /* 0x080fe2000000001c */
[----:B------:R-:W-:Y:S02]  /*d7e0*/  HADD2.F32 R14, -RZ, R10.H1_H1 ;  /* 0x3000000aff0e7230 */ /* 0x000fe40000004100 */
[-C--:B------:R-:W-:Y:S01]  /*d7f0*/  FFMA R24, R12, R0.reuse, R24 ;  /* 0x000000000c187223 */ /* 0x080fe20000000018 */
[----:B------:R-:W-:Y:S02]  /*d800*/  HADD2.F32 R12, -RZ, R8.H1_H1 ;  /* 0x30000008ff0c7230 */ /* 0x000fe40000004100 */
[----:B------:R-:W-:Y:S01]  /*d810*/  FFMA R26, R13, R0, R26 ;  /* 0x000000000d1a7223 */ /* 0x000fe2000000001a */
[----:B------:R-:W-:-:S02]  /*d820*/  HADD2.F32 R13, -RZ, R9.H1_H1 ;  /* 0x30000009ff0d7230 */ /* 0x000fc40000004100 */
[-C--:B------:R-:W-:Y:S01]  /*d830*/  FFMA R29, R14, R0.reuse, R29 ;  /* 0x000000000e1d7223 */ /* 0x080fe2000000001d */
[--C-:B------:R-:W-:Y:S02]  /*d840*/  HADD2.F32 R14, -RZ, R11.reuse.H0_H0 ;  /* 0x2000000bff0e7230 */ /* 0x100fe40000004100 */
[-C--:B------:R-:W-:Y:S01]  /*d850*/  FFMA R12, R12, R0.reuse, R25 ;  /* 0x000000000c0c7223 */ /* 0x080fe20000000019 */
[-C--:B------:R-:W-:Y:S02]  /*d860*/  FFMA R13, R13, R0.reuse, R27 ;  /* 0x000000000d0d7223 */ /* 0x080fe4000000001b */
[----:B------:R-:W-:Y:S01]  /*d870*/  FFMA R30, R14, R0, R30 ;  /* 0x000000000e1e7223 */ /* 0x000fe2000000001e */
[----:B------:R-:W-:Y:S01]  /*d880*/  HADD2.F32 R14, -RZ, R11.H1_H1 ;  /* 0x3000000bff0e7230 */ /* 0x000fe20000004100 */
[----:B------:R-:W-:Y:S02]  /*d890*/  F2FP.F16.F32.PACK_AB R12, R12, R24 ;  /* 0x000000180c0c723e */ /* 0x000fe400000000ff */
[----:B------:R-:W-:-:S02]  /*d8a0*/  F2FP.F16.F32.PACK_AB R13, R13, R26 ;  /* 0x0000001a0d0d723e */ /* 0x000fc400000000ff */
[----:B------:R-:W-:Y:S01]  /*d8b0*/  FFMA R15, R14, R0, R15 ;  /* 0x000000000e0f7223 */ /* 0x000fe2000000000f */
[----:B------:R-:W-:-:S04]  /*d8c0*/  F2FP.F16.F32.PACK_AB R14, R29, R28 ;  /* 0x0000001c1d0e723e */ /* 0x000fc800000000ff */
[----:B------:R-:W-:-:S05]  /*d8d0*/  F2FP.F16.F32.PACK_AB R15, R15, R30 ;  /* 0x0000001e0f0f723e */ /* 0x000fca00000000ff */
[----:B------:R3:W-:Y:S02]  /*d8e0*/  STSM.16.MT88.4 [R3+0x32000], R12 ;  /* 0x0320000c03007844 */ /* 0x0007e40000004200 */
[--C-:B---3--:R-:W-:Y:S02]  /*d8f0*/  HADD2.F32 R13, -RZ, R4.reuse.H0_H0 ;  /* 0x20000004ff0d7230 */ /* 0x108fe40000004100 */
[----:B------:R-:W-:-:S03]  /*d900*/  HADD2.F32 R12, -RZ, R4.H1_H1 ;  /* 0x30000004ff0c7230 */ /* 0x000fc60000004100 */
[-C--:B------:R-:W-:Y:S01]  /*d910*/  FFMA R32, R13, R0.reuse, R32 ;  /* 0x000000000d207223 */ /* 0x080fe20000000020 */
[--C-:B------:R-:W-:Y:S02]  /*d920*/  HADD2.F32 R13, -RZ, R5.reuse.H0_H0 ;  /* 0x20000005ff0d7230 */ /* 0x100fe40000004100 */
[-C--:B------:R-:W-:Y:S01]  /*d930*/  FFMA R33, R12, R0.reuse, R33 ;  /* 0x000000000c217223 */ /* 0x080fe20000000021 */
[----:B------:R-:W-:Y:S02]  /*d940*/  HADD2.F32 R12, -RZ, R5.H1_H1 ;  /* 0x30000005ff0c7230 */ /* 0x000fe40000004100 */
[-C--:B------:R-:W-:Y:S01]  /*d950*/  FFMA R34, R13, R0.reuse, R34 ;  /* 0x000000000d227223 */ /* 0x080fe20000000022 */
[--C-:B------:R-:W-:Y:S02]  /*d960*/  HADD2.F32 R13, -RZ, R6.reuse.H0_H0 ;  /* 0x20000006ff0d7230 */ /* 0x100fe40000004100 */
[----:B------:R-:W-:Y:S01]  /*d970*/  FFMA R35, R12, R0, R35 ;  /* 0x000000000c237223 */ /* 0x000fe20000000023 */
[----:B------:R-:W-:-:S02]  /*d980*/  HADD2.F32 R12, -RZ, R6.H1_H1 ;  /* 0x30000006ff0c7230 */ /* 0x000fc40000004100 */
[-C--:B------:R-:W-:Y:S01]  /*d990*/  FFMA R36, R13, R0.reuse, R36 ;  /* 0x000000000d247223 */ /* 0x080fe20000000024 */
[--C-:B------:R-:W-:Y:S02]  /*d9a0*/  HADD2.F32 R13, -RZ, R7.reuse.H0_H0 ;  /* 0x20000007ff0d7230 */ /* 0x100fe40000004100 */
[-C--:B------:R-:W-:Y:S01]  /*d9b0*/  FFMA R14, R12, R0.reuse, R37 ;  /* 0x000000000c0e7223 */ /* 0x080fe20000000025 */
[----:B------:R-:W-:Y:S02]  /*d9c0*/  HADD2.F32 R12, -RZ, R7.H1_H1 ;  /* 0x30000007ff0c7230 */ /* 0x000fe40000004100 */
[----:B------:R-:W-:Y:S01]  /*d9d0*/  FFMA R38, R13, R0, R38 ;  /* 0x000000000d267223 */ /* 0x000fe20000000026 */
[----:B------:R-:W-:Y:S02]  /*d9e0*/  F2FP.F16.F32.PACK_AB R13, R35, R34 ;  /* 0x00000022230d723e */ /* 0x000fe400000000ff */
[----:B------:R-:W-:Y:S01]  /*d9f0*/  FFMA R15, R12, R0, R39 ;  /* 0x000000000c0f7223 */ /* 0x000fe20000000027 */
[----:B------:R-:W-:-:S02]  /*da00*/  F2FP.F16.F32.PACK_AB R12, R33, R32 ;  /* 0x00000020210c723e */ /* 0x000fc400000000ff */
[----:B------:R-:W-:Y:S02]  /*da10*/  F2FP.F16.F32.PACK_AB R14, R14, R36 ;  /* 0x000000240e0e723e */ /* 0x000fe400000000ff */
[----:B------:R-:W-:-:S05]  /*da20*/  F2FP.F16.F32.PACK_AB R15, R15, R38 ;  /* 0x000000260f0f723e */ /* 0x000fca00000000ff */
        /* <DEDUP_REMOVED lines=11> */
[----:B------:R-:W-:Y:S02]  /*dae0*/  UIADD3 UR9, UR45, 0xc0, URZ ;  /* 0x000000c02d097890 */ /* 0x000fe4000fffe03f */
[----:B------:R-:W-:Y:S01]  /*daf0*/  UIADD3 UR8, UR43, 0x33000, URZ ;  /* 0x000330002b087890 */ /* 0x000fe2000fffe03f */
[----:B------:R-:W-:Y:S01]  /*db00*/  UMOV UR6, UR46 ;  /* 0x0000002e00067c82 */ /* 0x000fe20008000000 */
[----:B------:R-:W-:-:S03]  /*db10*/  UMOV UR10, UR46 ;  /* 0x0000002e000a7c82 */ /* 0x000fc60008000000 */
[----:B------:R2:W-:Y:S04]  /*db20*/  UTMASTG.2D [UR4], [UR58] ;  /* 0x000000043a0073b5 */ /* 0x0005e80008008000 */
[----:B------:R2:W-:Y:S01]  /*db30*/  UTMASTG.2D [UR8], [UR58] ;  /* 0x000000083a0073b5 */ /* 0x0005e20008008000 */
[----:B------:R0:W-:Y:S01]  /*db40*/  UTMACMDFLUSH ;  /* 0x00000000000079b7 */ /* 0x0001e20000000000 */
[----:B--2---:R-:W-:-:S04]  /*db50*/  DEPBAR.LE SB0, 0x1 ;  /* 0x000080400000791a */ /* 0x004fc80000000000 */
.L_x_71:
[----:B------:R-:W-:Y:S05]  /*db60*/  BSYNC B0 ;  /* 0x0000000000007941 */ /* 0x000fea0003800000 */
.L_x_70:
[----:B------:R-:W-:Y:S06]  /*db70*/  BAR.SYNC.DEFER_BLOCKING 0x1, 0x100 ;  /* 0x0044000000007b1d */ /* 0x000fec0000010000 */
[----:B------:R-:W-:Y:S05]  /*db80*/  @!P1 BRA `(.L_x_72) ;  /* 0x0000000000049947 */ /* 0x000fea0003800000 */
[----:B------:R-:W-:Y:S01]  /*db90*/  BPT.TRAP 0x1 ;  /* 0x000000040000795c */ /* 0x000fe20000300000 */
.L_x_72:
[----:B------:R-:W-:-:S04]  /*dba0*/  ULEA UR4, UR60, UR43, 0x3 ;  /* 0x0000002b3c047291 */ /* 0x000fc8000f8e183f */
[----:B------:R-:W-:-:S04]  /*dbb0*/  UIADD3 UR4, UR4, 0x384d0, URZ ;  /* 0x000384d004047890 */ /* 0x000fc8000fffe03f */
[----:B------:R-:W-:-:S09]  /*dbc0*/  UPRMT UR4, UR42, 0x654, UR4 ;  /* 0x000006542a047896 */ /* 0x000fd20008000004 */
[----:B------:R-:W-:Y:S01]  /*dbd0*/  SYNCS.ARRIVE.TRANS64.RED.A1T0 RZ, [UR4], RZ ;  /* 0x000000ffffff79a7 */ /* 0x000fe20008100404 */
[----:B------:R-:W-:Y:S05]  /*dbe0*/  @!P1 BRA `(.L_x_73) ;  /* 0x0000000000049947 */ /* 0x000fea0003800000 */
[----:B------:R-:W-:Y:S01]  /*dbf0*/  BPT.TRAP 0x1 ;  /* 0x000000040000795c */ /* 0x000fe20000300000 */
.L_x_73:
[----:B------:R-:W2:Y:S02]  /*dc00*/  SYNCS.PHASECHK.TRANS64.TRYWAIT P3, [UR43+0x384c0], R159 ;  /* 0x0384c09fff0075a7 */ /* 0x000ea4000806016b */
[----:B--2---:R-:W-:Y:S05]  /*dc10*/  @!P3 BRA `(.L_x_74) ;  /* 0x000000cc00b4b947 */ /* 0x004fea0003800000 */
.L_x_358:
[----:B-1----:R-:W2:Y:S04]  /*dc20*/  LDL.LU R12, [R1+0x40] ;  /* 0x00004000010c7983 */ /* 0x002ea80000300800 */
[----:B------:R-:W3:Y:S04]  /*dc30*/  LDL.LU R31, [R1+0x44] ;  /* 0x00004400011f7983 */ /* 0x000ee80000300800 */
[----:B------:R-:W4:Y:S04]  /*dc40*/  LDL.LU R15, [R1+0x48] ;  /* 0x00004800010f7983 */ /* 0x000f280000300800 */
[----:B------:R-:W5:Y:S04]  /*dc50*/  LDL.LU R30, [R1+0x4c] ;  /* 0x00004c00011e7983 */ /* 0x000f680000300800 */
        /* <DEDUP_REMOVED lines=11> */
[----:B------:R-:W5:Y:S01]  /*dd10*/  LDL.LU R19, [R1+0x7c] ;  /* 0x00007c0001137983 */ /* 0x000f620000300800 */
[----:B------:R-:W-:Y:S05]  /*dd20*/  @P0 WARPSYNC.ALL ;  /* 0x0000000000000948 */ /* 0x000fea0003800000 */
[----:B------:R-:W1:Y:S04]  /*dd30*/  @P0 LDSM.16.MT88.4 R8, [R3+0x34000] ;  /* 0x034000000308083b */ /* 0x000e680000004200 */
[----:B------:R-:W5:Y:S01]  /*dd40*/  @P0 LDSM.16.MT88.4 R4, [R3+0x34800] ;  /* 0x034800000304083b */ /* 0x000f620000004200 */
[----:B------:R-:W-:Y:S05]  /*dd50*/  WARPSYNC.ALL ;  /* 0x0000000000007948 */ /* 0x000fea0003800000 */
[----:B------:R-:W-:Y:S01]  /*dd60*/  BSSY B0, `(.L_x_75) ;  /* 0x000004d000007945 */ /* 0x000fe20003800000 */
[----:B--2---:R-:W-:Y:S01]  /*dd70*/  FMUL R13, R12, R2 ;  /* 0x000000020c0d7220 */ /* 0x004fe20000400000 */
[----:B-1----:R-:W-:-:S05]  /*dd80*/  HADD2.F32 R12, -RZ, R8.H0_H0 ;  /* 0x20000008ff0c7230 */ /* 0x002fca0000004100 */
[----:B------:R-:W-:Y:S01]  /*dd90*/  FFMA R14, R12, R0, R13 ;  /* 0x000000000c0e7223 */ /* 0x000fe2000000000d */
[----:B------:R-:W-:Y:S02]  /*dda0*/  HADD2.F32 R12, -RZ, R8.H1_H1 ;  /* 0x30000008ff0c7230 */ /* 0x000fe40000004100 */
[----:B---3--:R-:W-:-:S04]  /*ddb0*/  FMUL R13, R31, R2 ;  /* 0x000000021f0d7220 */ /* 0x008fc80000400000 */
[----:B------:R-:W-:Y:S01]  /*ddc0*/  FFMA R12, R12, R0, R13 ;  /* 0x000000000c0c7223 */ /* 0x000fe2000000000d */
[----:B------:R-:W-:-:S04]  /*ddd0*/  HADD2.F32 R13, -RZ, R9.H0_H0 ;  /* 0x20000009ff0d7230 */ /* 0x000fc80000004100 */
[----:B------:R-:W-:Y:S01]  /*dde0*/  F2FP.F16.F32.PACK_AB R12, R12, R14 ;  /* 0x0000000e0c0c723e */ /* 0x000fe200000000ff */
[----:B----4-:R-:W-:-:S04]  /*ddf0*/  FMUL R14, R15, R2 ;  /* 0x000000020f0e7220 */ /* 0x010fc80000400000 */
[----:B------:R-:W-:Y:S01]  /*de00*/  FFMA R15, R13, R0, R14 ;  /* 0x000000000d0f7223 */ /* 0x000fe2000000000e */
[----:B------:R-:W-:Y:S02]  /*de10*/  HADD2.F32 R13, -RZ, R9.H1_H1 ;  /* 0x30000009ff0d7230 */ /* 0x000fe40000004100 */
[----:B-----5:R-:W-:-:S04]  /*de20*/  FMUL R14, R30, R2 ;  /* 0x000000021e0e7220 */ /* 0x020fc80000400000 */
[----:B------:R-:W-:Y:S01]  /*de30*/  FFMA R13, R13, R0, R14 ;  /* 0x000000000d0d7223 */ /* 0x000fe2000000000e */
[----:B------:R-:W-:-:S04]  /*de40*/  HADD2.F32 R14, -RZ, R10.H0_H0 ;  /* 0x2000000aff0e7230 */ /* 0x000fc80000004100 */
[----:B------:R-:W-:Y:S01]  /*de50*/  F2FP.F16.F32.PACK_AB R13, R13, R15 ;  /* 0x0000000f0d0d723e */ /* 0x000fe200000000ff */
[----:B------:R-:W-:-:S04]  /*de60*/  FMUL R15, R18, R2 ;  /* 0x00000002120f7220 */ /* 0x000fc80000400000 */
[----:B------:R-:W-:Y:S01]  /*de70*/  FFMA R18, R14, R0, R15 ;  /* 0x000000000e127223 */ /* 0x000fe2000000000f */
[----:B------:R-:W-:Y:S02]  /*de80*/  HADD2.F32 R14, -RZ, R10.H1_H1 ;  /* 0x3000000aff0e7230 */ /* 0x000fe40000004100 */
[----:B------:R-:W-:-:S04]  /*de90*/  FMUL R15, R17, R2 ;  /* 0x00000002110f7220 */ /* 0x000fc80000400000 */
[----:B------:R-:W-:Y:S01]  /*dea0*/  FFMA R17, R14, R0, R15 ;  /* 0x000000000e117223 */ /* 0x000fe2000000000f */
[----:B------:R-:W-:Y:S02]  /*deb0*/  HADD2.F32 R14, -RZ, R11.H0_H0 ;  /* 0x2000000bff0e7230 */ /* 0x000fe40000004100 */
[----:B------:R-:W-:-:S04]  /*dec0*/  FMUL R15, R16, R2 ;  /* 0x00000002100f7220 */ /* 0x000fc80000400000 */
[----:B------:R-:W-:Y:S01]  /*ded0*/  FFMA R16, R14, R0, R15 ;  /* 0x000000000e107223 */ /* 0x000fe2000000000f */
[----:B------:R-:W-:Y:S02]  /*dee0*/  HADD2.F32 R14, -RZ, R11.H1_H1 ;  /* 0x3000000bff0e7230 */ /* 0x000fe40000004100 */
[----:B------:R-:W-:-:S04]  /*def0*/  FMUL R15, R29, R2 ;  /* 0x000000021d0f7220 */ /* 0x000fc80000400000 */
[----:B------:R-:W-:Y:S01]  /*df00*/  FFMA R15, R14, R0, R15 ;  /* 0x000000000e0f7223 */ /* 0x000fe2000000000f */
[----:B------:R-:W-:Y:S01]  /*df10*/  F2FP.F16.F32.PACK_AB R14, R17, R18 ;  /* 0x00000012110e723e */ /* 0x000fe200000000ff */
[-C--:B------:R-:W-:Y:S01]  /*df20*/  FMUL R18, R28, R2.reuse ;  /* 0x000000021c127220 */ /* 0x080fe20000400000 */
[----:B------:R-:W-:Y:S02]  /*df30*/  FMUL R17, R19, R2 ;  /* 0x0000000213117220 */ /* 0x000fe40000400000 */
[----:B------:R-:W-:Y:S01]  /*df40*/  F2FP.F16.F32.PACK_AB R15, R15, R16 ;  /* 0x000000100f0f723e */ /* 0x000fe200000000ff */
[----:B------:R-:W-:Y:S02]  /*df50*/  HADD2.F32 R16, -RZ, R6.H0_H0 ;  /* 0x20000006ff107230 */ /* 0x000fe40000004100 */
[----:B------:R-:W-:Y:S02]  /*df60*/  HADD2.F32 R19, -RZ, R7.H0_H0 ;  /* 0x20000007ff137230 */ /* 0x000fe40000004100 */
[----:B------:R1:W-:Y:S02]  /*df70*/  STSM.16.MT88.4 [R3+0x34000], R12 ;  /* 0x0340000c03007844 */ /* 0x0003e40000004200 */
[----:B-1----:R-:W-:-:S02]  /*df80*/  HADD2.F32 R12, -RZ, R4.H0_H0 ;  /* 0x20000004ff0c7230 */ /* 0x002fc40000004100 */
[-C--:B------:R-:W-:Y:S01]  /*df90*/  FMUL R15, R21, R2.reuse ;  /* 0x00000002150f7220 */ /* 0x080fe20000400000 */
[----:B------:R-:W-:Y:S02]  /*dfa0*/  HADD2.F32 R13, -RZ, R4.H1_H1 ;  /* 0x30000004ff0d7230 */ /* 0x000fe40000004100 */
        /* <DEDUP_REMOVED lines=8> */
[----:B------:R-:W-:-:S02]  /*e030*/  HADD2.F32 R12, -RZ, R6.H1_H1 ;  /* 0x30000006ff0c7230 */ /* 0x000fc40000004100 */
[----:B------:R-:W-:Y:S01]  /*e040*/  FFMA R18, R14, R0, R18 ;  /* 0x000000000e127223 */ /* 0x000fe20000000012 */
[----:B------:R-:W-:Y:S01]  /*e050*/  FMUL R14, R25, R2 ;  /* 0x00000002190e7220 */ /* 0x000fe20000400000 */
[----:B------:R-:W-:Y:S01]  /*e060*/  FFMA R15, R16, R0, R15 ;  /* 0x00000000100f7223 */ /* 0x000fe2000000000f */
[----:B------:R-:W-:Y:S02]  /*e070*/  FMUL R16, R24, R2 ;  /* 0x0000000218107220 */ /* 0x000fe40000400000 */
[-C--:B------:R-:W-:Y:S01]  /*e080*/  FFMA R14, R12, R0.reuse, R14 ;  /* 0x000000000c0e7223 */ /* 0x080fe2000000000e */
[----:B------:R-:W-:Y:S02]  /*e090*/  HADD2.F32 R12, -RZ, R7.H1_H1 ;  /* 0x30000007ff0c7230 */ /* 0x000fe40000004100 */
[----:B------:R-:W-:Y:S01]  /*e0a0*/  FFMA R16, R19, R0, R16 ;  /* 0x0000000013107223 */ /* 0x000fe20000000010 */
[----:B------:R-:W-:Y:S02]  /*e0b0*/  F2FP.F16.F32.PACK_AB R13, R13, R18 ;  /* 0x000000120d0d723e */ /* 0x000fe400000000ff */
[----:B------:R-:W-:Y:S01]  /*e0c0*/  F2FP.F16.F32.PACK_AB R14, R14, R15 ;  /* 0x0000000f0e0e723e */ /* 0x000fe200000000ff */
[----:B------:R-:W-:Y:S01]  /*e0d0*/  FFMA R17, R12, R0, R17 ;  /* 0x000000000c117223 */ /* 0x000fe20000000011 */
[----:B------:R-:W-:-:S04]  /*e0e0*/  F2FP.F16.F32.PACK_AB R12, R20, R21 ;  /* 0x00000015140c723e */ /* 0x000fc800000000ff */
        /* <DEDUP_REMOVED lines=20> */
.L_x_76:
[----:B------:R-:W-:Y:S05]  /*e230*/  BSYNC B0 ;  /* 0x0000000000007941 */ /* 0x000fea0003800000 */
.L_x_75:
[----:B------:R-:W-:Y:S06]  /*e240*/  BAR.SYNC.DEFER_BLOCKING 0x1, 0x100 ;  /* 0x0044000000007b1d */ /* 0x000fec0000010000 */
[----:B------:R-:W-:Y:S05]  /*e250*/  @!P1 BRA `(.L_x_77) ;  /* 0x0000000000049947 */ /* 0x000fea0003800000 */
[----:B------:R-:W-:Y:S01]  /*e260*/  BPT.TRAP 0x1 ;  /* 0x000000040000795c */ /* 0x000fe20000300000 */
.L_x_77:
[----:B------:R-:W-:-:S04]  /*e270*/  UIADD3 UR60, UR60, 0x1, URZ ;  /* 0x000000013c3c7890 */ /* 0x000fc8000fffe03f */
[----:B------:R-:W-:-:S04]  /*e280*/  UISETP.NE.AND UP0, UPT, UR60, 0x4, UPT ;  /* 0x000000043c00788c */ /* 0x000fc8000bf05270 */
[----:B------:R-:W-:-:S04]  /*e290*/  USEL UR60, UR60, URZ, UP0 ;  /* 0x0000003f3c3c7287 */ /* 0x000fc80008000000 */
[----:B------:R-:W-:-:S04]  /*e2a0*/  ULEA UR4, UR60, UR43, 0x3 ;  /* 0x0000002b3c047291 */ /* 0x000fc8000f8e183f */
[----:B------:R-:W-:-:S04]  /*e2b0*/  UIADD3 UR4, UR4, 0x384d0, URZ ;  /* 0x000384d004047890 */ /* 0x000fc8000fffe03f */
[----:B------:R-:W-:-:S09]  /*e2c0*/  UPRMT UR4, UR42, 0x654, UR4 ;  /* 0x000006542a047896 */ /* 0x000fd20008000004 */
[----:B------:R-:W-:Y:S01]  /*e2d0*/  SYNCS.ARRIVE.TRANS64.RED.A1T0 RZ, [UR4], RZ ;  /* 0x000000ffffff79a7 */ /* 0x000fe20008100404 */
[----:B------:R-:W-:Y:S05]  /*e2e0*/  @!P1 BRA `(.L_x_78) ;  /* 0x0000000000049947 */ /* 0x000fea0003800000 */
[----:B------:R-:W-:Y:S01]  /*e2f0*/  BPT.TRAP 0x1 ;  /* 0x000000040000795c */ /* 0x000fe20000300000 */
.L_x_78:
[----:B------:R-:W2:Y:S02]  /*e300*/  SYNCS.PHASECHK.TRANS64.TRYWAIT P3, [UR43+0x384c8], R159 ;  /* 0x0384c89fff0075a7 */ /* 0x000ea4000806016b */
[----:B--2---:R-:W-:Y:S05]  /*e310*/  @!P3 BRA `(.L_x_79) ;  /* 0x000000c8000cb947 */ /* 0x004fea0003800000 */
.L_x_359:
[----:B------:R-:W-:Y:S05]  /*e320*/  @P0 WARPSYNC.ALL ;  /* 0x0000000000000948 */ /* 0x000fea0003800000 */
[----:B------:R-:W2:Y:S01]  /*e330*/  @P0 LDSM.16.MT88.4 R8, [R3+0x36000] ;  /* 0x036000000308083b */ /* 0x000ea20000004200 */
[-C--:B------:R-:W-:Y:S01]  /*e340*/  FMUL R41, R41, R2.reuse ;  /* 0x0000000229297220 */ /* 0x080fe20000400000 */
[-C--:B-1----:R-:W-:Y:S01]  /*e350*/  FMUL R13, R40, R2.reuse ;  /* 0x00000002280d7220 */ /* 0x082fe20000400000 */
[-C--:B------:R-:W-:Y:S01]  /*e360*/  FMUL R15, R44, R2.reuse ;  /* 0x000000022c0f7220 */ /* 0x080fe20000400000 */
[----:B------:R-:W1:Y:S01]  /*e370*/  @P0 LDSM.16.MT88.4 R4, [R3+0x36800] ;  /* 0x036800000304083b */ /* 0x000e620000004200 */
[-C--:B------:R-:W-:Y:S01]  /*e380*/  FMUL R17, R46, R2.reuse ;  /* 0x000000022e117220 */ /* 0x080fe20000400000 */
[-C--:B------:R-:W-:Y:S01]  /*e390*/  FMUL R43, R43, R2.reuse ;  /* 0x000000022b2b7220 */ /* 0x080fe20000400000 */
[-C--:B------:R-:W-:Y:S01]  /*e3a0*/  FMUL R45, R45, R2.reuse ;  /* 0x000000022d2d7220 */ /* 0x080fe20000400000 */
[-C--:B------:R-:W-:Y:S01]  /*e3b0*/  FMUL R47, R47, R2.reuse ;  /* 0x000000022f2f7220 */ /* 0x080fe20000400000 */
[-C--:B------:R-:W-:Y:S01]  /*e3c0*/  FMUL R49, R49, R2.reuse ;  /* 0x0000000231317220 */ /* 0x080fe20000400000 */
[----:B------:R-:W-:Y:S05]  /*e3d0*/  WARPSYNC.ALL ;  /* 0x0000000000007948 */ /* 0x000fea0003800000 */
[-C--:B------:R-:W-:Y:S01]  /*e3e0*/  FMUL R19, R50, R2.reuse ;  /* 0x0000000232137220 */ /* 0x080fe20000400000 */
[-C--:B------:R-:W-:Y:S01]  /*e3f0*/  FMUL R51, R51, R2.reuse ;  /* 0x0000000233337220 */ /* 0x080fe20000400000 */
[-C--:B------:R-:W-:Y:S01]  /*e400*/  FMUL R53, R53, R2.reuse ;  /* 0x0000000235357220 */ /* 0x080fe20000400000 */
[----:B------:R-:W-:Y:S01]  /*e410*/  FMUL R55, R55, R2 ;  /* 0x0000000237377220 */ /* 0x000fe20000400000 */
[----:B------:R-:W-:Y:S01]  /*e420*/  BSSY B0, `(.L_x_80) ;  /* 0x0000041000007945 */ /* 0x000fe20003800000 */
[----:B--2---:R-:W-:-:S02]  /*e430*/  HADD2.F32 R14, -RZ, R8.H1_H1 ;  /* 0x30000008ff0e7230 */ /* 0x004fc40000004100 */
[----:B------:R-:W-:Y:S02]  /*e440*/  HADD2.F32 R12, -RZ, R8.H0_H0 ;  /* 0x20000008ff0c7230 */ /* 0x000fe40000004100 */
[--C-:B------:R-:W-:Y:S02]  /*e450*/  HADD2.F32 R16, -RZ, R10.reuse.H0_H0 ;  /* 0x2000000aff107230 */ /* 0x100fe40000004100 */
[-C--:B------:R-:W-:Y:S01]  /*e460*/  FFMA R41, R14, R0.reuse, R41 ;  /* 0x000000000e297223 */ /* 0x080fe20000000029 */
[----:B------:R-:W-:Y:S02]  /*e470*/  HADD2.F32 R14, -RZ, R9.H0_H0 ;  /* 0x20000009ff0e7230 */ /* 0x000fe40000004100 */
[----:B------:R-:W-:Y:S01]  /*e480*/  FFMA R12, R12, R0, R13 ;  /* 0x000000000c0c7223 */ /* 0x000fe2000000000d */
[----:B------:R-:W-:Y:S01]  /*e490*/  FMUL R13, R42, R2 ;  /* 0x000000022a0d7220 */ /* 0x000fe20000400000 */
[----:B------:R-:W-:Y:S02]  /*e4a0*/  HADD2.F32 R18, -RZ, R11.H0_H0 ;  /* 0x2000000bff127230 */ /* 0x000fe40000004100 */
[----:B------:R-:W-:Y:S01]  /*e4b0*/  FFMA R15, R16, R0, R15 ;  /* 0x00000000100f7223 */ /* 0x000fe2000000000f */
[----:B------:R-:W-:-:S02]  /*e4c0*/  HADD2.F32 R16, -RZ, R10.H1_H1 ;  /* 0x3000000aff107230 */ /* 0x000fc40000004100 */
[-C--:B------:R-:W-:Y:S01]  /*e4d0*/  FFMA R13, R14, R0.reuse, R13 ;  /* 0x000000000e0d7223 */ /* 0x080fe2000000000d */
[----:B------:R-:W-:Y:S02]  /*e4e0*/  HADD2.F32 R14, -RZ, R9.H1_H1 ;  /* 0x30000009ff0e7230 */ /* 0x000fe40000004100 */
[-C--:B------:R-:W-:Y:S01]  /*e4f0*/  FFMA R17, R18, R0.reuse, R17 ;  /* 0x0000000012117223 */ /* 0x080fe20000000011 */
[----:B------:R-:W-:Y:S02]  /*e500*/  HADD2.F32 R18, -RZ, R11.H1_H1 ;  /* 0x3000000bff127230 */ /* 0x000fe40000004100 */
[----:B------:R-:W-:Y:S01]  /*e510*/  FFMA R16, R16, R0, R45 ;  /* 0x0000000010107223 */ /* 0x000fe2000000002d */
[----:B------:R-:W-:Y:S01]  /*e520*/  F2FP.F16.F32.PACK_AB R12, R41, R12 ;  /* 0x0000000c290c723e */ /* 0x000fe200000000ff */
[-C--:B------:R-:W-:Y:S01]  /*e530*/  FFMA R14, R14, R0.reuse, R43 ;  /* 0x000000000e0e7223 */ /* 0x080fe2000000002b */
[----:B-1----:R-:W-:Y:S02]  /*e540*/  HADD2.F32 R20, -RZ, R5.H1_H1 ;  /* 0x30000005ff147230 */ /* 0x002fe40000004100 */
[----:B------:R-:W-:-:S02]  /*e550*/  FFMA R18, R18, R0, R47 ;  /* 0x0000000012127223 */ /* 0x000fc4000000002f */
[----:B------:R-:W-:Y:S02]  /*e560*/  F2FP.F16.F32.PACK_AB R13, R14, R13 ;  /* 0x0000000d0e0d723e */ /* 0x000fe400000000ff */
[----:B------:R-:W-:Y:S01]  /*e570*/  F2FP.F16.F32.PACK_AB R14, R16, R15 ;  /* 0x0000000f100e723e */ /* 0x000fe200000000ff */
[--C-:B------:R-:W-:Y:S01]  /*e580*/  HADD2.F32 R16, -RZ, R4.reuse.H0_H0 ;  /* 0x20000004ff107230 */ /* 0x100fe20000004100 */
[----:B------:R-:W-:Y:S01]  /*e590*/  F2FP.F16.F32.PACK_AB R15, R18, R17 ;  /* 0x00000011120f723e */ /* 0x000fe200000000ff */
[----:B------:R-:W-:Y:S01]  /*e5a0*/  FMUL R17, R48, R2 ;  /* 0x0000000230117220 */ /* 0x000fe20000400000 */
[----:B------:R-:W-:-:S03]  /*e5b0*/  HADD2.F32 R18, -RZ, R4.H1_H1 ;  /* 0x30000004ff127230 */ /* 0x000fc60000004100 */
[-C--:B------:R-:W-:Y:S01]  /*e5c0*/  FFMA R16, R16, R0.reuse, R17 ;  /* 0x0000000010107223 */ /* 0x080fe20000000011 */
[----:B------:R1:W-:Y:S01]  /*e5d0*/  STSM.16.MT88.4 [R3+0x36000], R12 ;  /* 0x0360000c03007844 */ /* 0x0003e20000004200 */
[----:B------:R-:W-:Y:S01]  /*e5e0*/  FFMA R17, R18, R0, R49 ;  /* 0x0000000012117223 */ /* 0x000fe20000000031 */
[----:B------:R-:W-:Y:S02]  /*e5f0*/  HADD2.F32 R18, -RZ, R5.H0_H0 ;  /* 0x20000005ff127230 */ /* 0x000fe40000004100 */
[--C-:B-1----:R-:W-:Y:S02]  /*e600*/  HADD2.F32 R12, -RZ, R6.reuse.H0_H0 ;  /* 0x20000006ff0c7230 */ /* 0x102fe40000004100 */
[----:B------:R-:W-:Y:S01]  /*e610*/  FMUL R15, R52, R2 ;  /* 0x00000002340f7220 */ /* 0x000fe20000400000 */
[-C--:B------:R-:W-:Y:S01]  /*e620*/  FFMA R13, R18, R0.reuse, R19 ;  /* 0x00000000120d7223 */ /* 0x080fe20000000013 */
[----:B------:R-:W-:Y:S01]  /*e630*/  FFMA R14, R20, R0, R51 ;  /* 0x00000000140e7223 */ /* 0x000fe20000000033 */
[----:B------:R-:W-:-:S02]  /*e640*/  HADD2.F32 R18, -RZ, R6.H1_H1 ;  /* 0x30000006ff127230 */ /* 0x000fc40000004100 */
[----:B------:R-:W-:Y:S01]  /*e650*/  FFMA R15, R12, R0, R15 ;  /* 0x000000000c0f7223 */ /* 0x000fe2000000000f */
[--C-:B------:R-:W-:Y:S02]  /*e660*/  HADD2.F32 R12, -RZ, R7.reuse.H0_H0 ;  /* 0x20000007ff0c7230 */ /* 0x100fe40000004100 */
[----:B------:R-:W-:Y:S01]  /*e670*/  FMUL R19, R54, R2 ;  /* 0x0000000236137220 */ /* 0x000fe20000400000 */
[----:B------:R-:W-:Y:S02]  /*e680*/  HADD2.F32 R20, -RZ, R7.H1_H1 ;  /* 0x30000007ff147230 */ /* 0x000fe40000004100 */
[-C--:B------:R-:W-:Y:S01]  /*e690*/  FFMA R18, R18, R0.reuse, R53 ;  /* 0x0000000012127223 */ /* 0x080fe20000000035 */
[----:B------:R-:W-:Y:S01]  /*e6a0*/  F2FP.F16.F32.PACK_AB R13, R14, R13 ;  /* 0x0000000d0e0d723e */ /* 0x000fe200000000ff */
[----:B------:R-:W-:Y:S01]  /*e6b0*/  FFMA R19, R12, R0, R19 ;  /* 0x000000000c137223 */ /* 0x000fe20000000013 */
        /* <DEDUP_REMOVED lines=23> */
.L_x_81:
[----:B------:R-:W-:Y:S05]  /*e830*/  BSYNC B0 ;  /* 0x0000000000007941 */ /* 0x000fea0003800000 */
.L_x_80:
[----:B------:R-:W-:Y:S06]  /*e840*/  BAR.SYNC.DEFER_BLOCKING 0x1, 0x100 ;  /* 0x0044000000007b1d */ /* 0x000fec0000010000 */
[----:B------:R-:W-:Y:S05]  /*e850*/  @!P1 BRA `(.L_x_82) ;  /* 0x0000000000049947 */ /* 0x000fea0003800000 */
[----:B------:R-:W-:Y:S01]  /*e860*/  BPT.TRAP 0x1 ;  /* 0x000000040000795c */ /* 0x000fe20000300000 */
.L_x_82:
        /* <DEDUP_REMOVED lines=9> */
.L_x_83:
[----:B------:R-:W-:-:S05]  /*e900*/  IMAD.MOV.U32 R20, RZ, RZ, 0x1 ;  /* 0x00000001ff147424 */ /* 0x000fca00078e00ff */
[----:B------:R-:W-:-:S04]  /*e910*/  SHF.L.U32 R20, R20, 0x1f, RZ ;  /* 0x0000001f14147819 */ /* 0x000fc800000006ff */
[----:B------:R-:W2:Y:S02]  /*e920*/  SYNCS.PHASECHK.TRANS64.TRYWAIT P3, [UR43+0x384b0], R20 ;  /* 0x0384b014ff0075a7 */ /* 0x000ea4000806016b */
[----:B--2---:R-:W-:Y:S05]  /*e930*/  @!P3 BRA `(.L_x_84) ;  /* 0x000000c0009cb947 */ /* 0x004fea0003800000 */
.L_x_360:
        /* <DEDUP_REMOVED lines=18> */
[----:B------:R-:W4:Y:S01]  /*ea60*/  @P0 LDSM.16.MT88.4 R4, [R3+0x30800] ;  /* 0x030800000304083b */ /* 0x000f220000004200 */
[----:B------:R-:W-:Y:S05]  /*ea70*/  WARPSYNC.ALL ;  /* 0x0000000000007948 */ /* 0x000fea0003800000 */
[----:B------:R-:W-:Y:S01]  /*ea80*/  BSSY B0, `(.L_x_85) ;  /* 0x000004d000007945 */ /* 0x000fe20003800000 */
[----:B-1----:R-:W-:-:S02]  /*ea90*/  HADD2.F32 R14, -RZ, R8.H1_H1 ;  /* 0x30000008ff0e7230 */ /* 0x002fc40000004100 */
[-C--:B--2---:R-:W-:Y:S01]  /*eaa0*/  FMUL R13, R13, R2.reuse ;  /* 0x000000020d0d7220 */ /* 0x084fe20000400000 */
[----:B---3--:R-:W-:Y:S01]  /*eab0*/  FMUL R15, R12, R2 ;  /* 0x000000020c0f7220 */ /* 0x008fe20000400000 */
[----:B------:R-:W-:-:S03]  /*eac0*/  HADD2.F32 R12, -RZ, R8.H0_H0 ;  /* 0x20000008ff0c7230 */ /* 0x000fc60000004100 */
[-C--:B------:R-:W-:Y:S01]  /*ead0*/  FFMA R15, R14, R0.reuse, R15 ;  /* 0x000000000e0f7223 */ /* 0x080fe2000000000f */
[----:B------:R-:W-:Y:S02]  /*eae0*/  HADD2.F32 R14, -RZ, R9.H0_H0 ;  /* 0x20000009ff0e7230 */ /* 0x000fe40000004100 */
[----:B------:R-:W-:Y:S01]  /*eaf0*/  FFMA R12, R12, R0, R13 ;  /* 0x000000000c0c7223 */ /* 0x000fe2000000000d */
[----:B----4-:R-:W-:Y:S01]  /*eb00*/  FMUL R13, R32, R2 ;  /* 0x00000002200d7220 */ /* 0x010fe20000400000 */
[----:B------:R-:W-:-:S03]  /*eb10*/  HADD2.F32 R32, -RZ, R7.H1_H1 ;  /* 0x30000007ff207230 */ /* 0x000fc60000004100 */
[----:B------:R-:W-:Y:S01]  /*eb20*/  F2FP.F16.F32.PACK_AB R12, R15, R12 ;  /* 0x0000000c0f0c723e */ /* 0x000fe200000000ff */
[----:B-----5:R-:W-:Y:S01]  /*eb30*/  FMUL R15, R16, R2 ;  /* 0x00000002100f7220 */ /* 0x020fe20000400000 */
[----:B------:R-:W-:Y:S02]  /*eb40*/  HADD2.F32 R16, -RZ, R9.H1_H1 ;  /* 0x30000009ff107230 */ /* 0x000fe40000004100 */
[----:B------:R-:W-:Y:S01]  /*eb50*/  FFMA R13, R14, R0, R13 ;  /* 0x000000000e0d7223 */ /* 0x000fe2000000000d */
[----:B------:R-:W-:Y:S02]  /*eb60*/  FMUL R17, R17, R2 ;  /* 0x0000000211117220 */ /* 0x000fe40000400000 */
[----:B------:R-:W-:Y:S01]  /*eb70*/  FFMA R14, R16, R0, R15 ;  /* 0x00000000100e7223 */ /* 0x000fe2000000000f */
[-C--:B------:R-:W-:Y:S01]  /*eb80*/  FMUL R15, R18, R2.reuse ;  /* 0x00000002120f7220 */ /* 0x080fe20000400000 */
[--C-:B------:R-:W-:Y:S02]  /*eb90*/  HADD2.F32 R16, -RZ, R10.reuse.H0_H0 ;  /* 0x2000000aff107230 */ /* 0x100fe40000004100 */
[----:B------:R-:W-:Y:S01]  /*eba0*/  HADD2.F32 R18, -RZ, R10.H1_H1 ;  /* 0x3000000aff127230 */ /* 0x000fe20000004100 */
[----:B------:R-:W-:Y:S01]  /*ebb0*/  F2FP.F16.F32.PACK_AB R13, R14, R13 ;  /* 0x0000000d0e0d723e */ /* 0x000fe200000000ff */
[----:B------:R-:W-:Y:S01]  /*ebc0*/  FMUL R19, R19, R2 ;  /* 0x0000000213137220 */ /* 0x000fe20000400000 */
[----:B------:R-:W-:-:S02]  /*ebd0*/  FFMA R15, R16, R0, R15 ;  /* 0x00000000100f7223 */ /* 0x000fc4000000000f */
[----:B------:R-:W-:Y:S01]  /*ebe0*/  FFMA R16, R18, R0, R17 ;  /* 0x0000000012107223 */ /* 0x000fe20000000011 */
[-C--:B------:R-:W-:Y:S01]  /*ebf0*/  FMUL R17, R24, R2.reuse ;  /* 0x0000000218117220 */ /* 0x080fe20000400000 */
[--C-:B------:R-:W-:Y:S02]  /*ec00*/  HADD2.F32 R18, -RZ, R11.reuse.H0_H0 ;  /* 0x2000000bff127230 */ /* 0x100fe40000004100 */
[----:B------:R-:W-:Y:S02]  /*ec10*/  HADD2.F32 R24, -RZ, R11.H1_H1 ;  /* 0x3000000bff187230 */ /* 0x000fe40000004100 */
[----:B------:R-:W-:Y:S01]  /*ec20*/  FMUL R21, R21, R2 ;  /* 0x0000000215157220 */ /* 0x000fe20000400000 */
[----:B------:R-:W-:Y:S01]  /*ec30*/  F2FP.F16.F32.PACK_AB R14, R16, R15 ;  /* 0x0000000f100e723e */ /* 0x000fe200000000ff */
[-C--:B------:R-:W-:Y:S01]  /*ec40*/  FFMA R17, R18, R0.reuse, R17 ;  /* 0x0000000012117223 */ /* 0x080fe20000000011 */
[----:B------:R-:W-:Y:S01]  /*ec50*/  FFMA R18, R24, R0, R19 ;  /* 0x0000000018127223 */ /* 0x000fe20000000013 */
[----:B------:R-:W-:Y:S01]  /*ec60*/  FMUL R19, R26, R2 ;  /* 0x000000021a137220 */ /* 0x000fe20000400000 */
[----:B------:R-:W-:-:S02]  /*ec70*/  HADD2.F32 R24, -RZ, R4.H0_H0 ;  /* 0x20000004ff187230 */ /* 0x000fc40000004100 */
[----:B------:R-:W-:Y:S02]  /*ec80*/  HADD2.F32 R26, -RZ, R4.H1_H1 ;  /* 0x30000004ff1a7230 */ /* 0x000fe40000004100 */
[----:B------:R-:W-:Y:S01]  /*ec90*/  FMUL R25, R25, R2 ;  /* 0x0000000219197220 */ /* 0x000fe20000400000 */
[----:B------:R-:W-:Y:S01]  /*eca0*/  F2FP.F16.F32.PACK_AB R15, R18, R17 ;  /* 0x00000011120f723e */ /* 0x000fe200000000ff */
[-C--:B------:R-:W-:Y:S01]  /*ecb0*/  FFMA R19, R24, R0.reuse, R19 ;  /* 0x0000000018137223 */ /* 0x080fe20000000013 */
[----:B------:R-:W-:Y:S01]  /*ecc0*/  FFMA R24, R26, R0, R21 ;  /* 0x000000001a187223 */ /* 0x000fe20000000015 */
[-C--:B------:R-:W-:Y:S01]  /*ecd0*/  FMUL R21, R28, R2.reuse ;  /* 0x000000021c157220 */ /* 0x080fe20000400000 */
[--C-:B------:R-:W-:Y:S02]  /*ece0*/  HADD2.F32 R26, -RZ, R5.reuse.H0_H0 ;  /* 0x20000005ff1a7230 */ /* 0x100fe40000004100 */
[----:B------:R-:W-:Y:S01]  /*ecf0*/  FMUL R27, R27, R2 ;  /* 0x000000021b1b7220 */ /* 0x000fe20000400000 */
[----:B------:R-:W-:Y:S01]  /*ed00*/  HADD2.F32 R28, -RZ, R5.H1_H1 ;  /* 0x30000005ff1c7230 */ /* 0x000fe20000004100 */
[----:B------:R-:W-:Y:S01]  /*ed10*/  F2FP.F16.F32.PACK_AB R16, R24, R19 ;  /* 0x000000131810723e */ /* 0x000fe200000000ff */
[----:B------:R1:W-:Y:S01]  /*ed20*/  STSM.16.MT88.4 [R3+0x30000], R12 ;  /* 0x0300000c03007844 */ /* 0x0003e20000004200 */
[----:B------:R-:W-:-:S02]  /*ed30*/  FFMA R21, R26, R0, R21 ;  /* 0x000000001a157223 */ /* 0x000fc40000000015 */
[----:B------:R-:W-:Y:S01]  /*ed40*/  FFMA R26, R28, R0, R25 ;  /* 0x000000001c1a7223 */ /* 0x000fe20000000019 */
[-C--:B------:R-:W-:Y:S01]  /*ed50*/  FMUL R25, R30, R2.reuse ;  /* 0x000000021e197220 */ /* 0x080fe20000400000 */
[--C-:B------:R-:W-:Y:S02]  /*ed60*/  HADD2.F32 R28, -RZ, R6.reuse.H0_H0 ;  /* 0x20000006ff1c7230 */ /* 0x100fe40000004100 */
[----:B------:R-:W-:Y:S01]  /*ed70*/  FMUL R29, R29, R2 ;  /* 0x000000021d1d7220 */ /* 0x000fe20000400000 */
[----:B------:R-:W-:Y:S01]  /*ed80*/  HADD2.F32 R30, -RZ, R6.H1_H1 ;  /* 0x30000006ff1e7230 */ /* 0x000fe20000004100 */
[----:B------:R-:W-:Y:S01]  /*ed90*/  F2FP.F16.F32.PACK_AB R17, R26, R21 ;  /* 0x000000151a11723e */ /* 0x000fe200000000ff */
[----:B------:R-:W-:-:S03]  /*eda0*/  FFMA R25, R28, R0, R25 ;  /* 0x000000001c197223 */ /* 0x000fc60000000019 */
[----:B------:R-:W-:Y:S01]  /*edb0*/  FFMA R28, R30, R0, R27 ;  /* 0x000000001e1c7223 */ /* 0x000fe2000000001b */
[----:B------:R-:W-:Y:S02]  /*edc0*/  HADD2.F32 R30, -RZ, R7.H0_H0 ;  /* 0x20000007ff1e7230 */ /* 0x000fe40000004100 */
[----:B------:R-:W-:Y:S02]  /*edd0*/  FMUL R27, R31, R2 ;  /* 0x000000021f1b7220 */ /* 0x000fe40000400000 */
[----:B------:R-:W-:Y:S02]  /*ede0*/  F2FP.F16.F32.PACK_AB R18, R28, R25 ;  /* 0x000000191c12723e */ /* 0x000fe400000000ff */
[-C--:B------:R-:W-:Y:S01]  /*edf0*/  FFMA R27, R30, R0.reuse, R27 ;  /* 0x000000001e1b7223 */ /* 0x080fe2000000001b */
[----:B------:R-:W-:-:S05]  /*ee00*/  FFMA R30, R32, R0, R29 ;  /* 0x00000000201e7223 */ /* 0x000fca000000001d */
        /* <DEDUP_REMOVED lines=20> */
.L_x_86:
[----:B------:R-:W-:Y:S05]  /*ef50*/  BSYNC B0 ;  /* 0x0000000000007941 */ /* 0x000fea0003800000 */
.L_x_85:
[----:B------:R-:W-:Y:S06]  /*ef60*/  BAR.SYNC.DEFER_BLOCKING 0x1, 0x100 ;  /* 0x0044000000007b1d */ /* 0x000fec0000010000 */
[----:B------:R-:W-:Y:S05]  /*ef70*/  @!P1 BRA `(.L_x_87) ;  /* 0x0000000000049947 */ /* 0x000fea0003800000 */
[----:B------:R-:W-:Y:S01]  /*ef80*/  BPT.TRAP 0x1 ;  /* 0x000000040000795c */ /* 0x000fe20000300000 */
.L_x_87:
        /* <DEDUP_REMOVED lines=9> */
.L_x_88:
[----:B------:R-:W2:Y:S02]  /*f020*/  SYNCS.PHASECHK.TRANS64.TRYWAIT P3, [UR43+0x384b8], R20 ;  /* 0x0384b814ff0075a7 */ /* 0x000ea4000806016b */
[----:B--2---:R-:W-:Y:S05]  /*f030*/  @!P3 BRA `(.L_x_89) ;  /* 0x000000b800f4b947 */ /* 0x004fea0003800000 */
.L_x_361:
[----:B------:R-:W-:Y:S05]  /*f040*/  @P0 WARPSYNC.ALL ;  /* 0x0000000000000948 */ /* 0x000fea0003800000 */
[----:B------:R-:W2:Y:S01]  /*f050*/  @P0 LDSM.16.MT88.4 R8, [R3+0x32000] ;  /* 0x032000000308083b */ /* 0x000ea20000004200 */
[-C--:B-1----:R-:W-:Y:S01]  /*f060*/  FMUL R13, R56, R2.reuse ;  /* 0x00000002380d7220 */ /* 0x082fe20000400000 */
[-C--:B------:R-:W-:Y:S01]  /*f070*/  FMUL R57, R57, R2.reuse ;  /* 0x0000000239397220 */ /* 0x080fe20000400000 */
[-C--:B------:R-:W-:Y:S01]  /*f080*/  FMUL R15, R58, R2.reuse ;  /* 0x000000023a0f7220 */ /* 0x080fe20000400000 */
[----:B------:R-:W1:Y:S01]  /*f090*/  @P0 LDSM.16.MT88.4 R4, [R3+0x32800] ;  /* 0x032800000304083b */ /* 0x000e620000004200 */
[-C--:B------:R-:W-:Y:S01]  /*f0a0*/  FMUL R59, R59, R2.reuse ;  /* 0x000000023b3b7220 */ /* 0x080fe20000400000 */
        /* <DEDUP_REMOVED lines=12> */
[----:B------:R-:W-:Y:S05]  /*f170*/  WARPSYNC.ALL ;  /* 0x0000000000007948 */ /* 0x000fea0003800000 */
[----:B------:R-:W-:Y:S01]  /*f180*/  BSSY B0, `(.L_x_90) ;  /* 0x000003d000007945 */ /* 0x000fe20003800000 */
[----:B--2---:R-:W-:-:S02]  /*f190*/  HADD2.F32 R12, -RZ, R8.H0_H0 ;  /* 0x20000008ff0c7230 */ /* 0x004fc40000004100 */
[----:B------:R-:W-:Y:S02]  /*f1a0*/  HADD2.F32 R14, -RZ, R8.H1_H1 ;  /* 0x30000008ff0e7230 */ /* 0x000fe40000004100 */
[--C-:B------:R-:W-:Y:S02]  /*f1b0*/  HADD2.F32 R16, -RZ, R9.reuse.H0_H0 ;  /* 0x20000009ff107230 */ /* 0x100fe40000004100 */
[-C--:B------:R-:W-:Y:S01]  /*f1c0*/  FFMA R12, R12, R0.reuse, R13 ;  /* 0x000000000c0c7223 */ /* 0x080fe2000000000d */
[----:B------:R-:W-:Y:S02]  /*f1d0*/  HADD2.F32 R18, -RZ, R9.H1_H1 ;  /* 0x30000009ff127230 */ /* 0x000fe40000004100 */
[-C--:B------:R-:W-:Y:S01]  /*f1e0*/  FFMA R13, R14, R0.reuse, R57 ;  /* 0x000000000e0d7223 */ /* 0x080fe20000000039 */
[----:B------:R-:W-:Y:S02]  /*f1f0*/  HADD2.F32 R24, -RZ, R11.H0_H0 ;  /* 0x2000000bff187230 */ /* 0x000fe40000004100 */
[----:B------:R-:W-:Y:S01]  /*f200*/  FFMA R14, R16, R0, R15 ;  /* 0x00000000100e7223 */ /* 0x000fe2000000000f */
[----:B------:R-:W-:-:S02]  /*f210*/  HADD2.F32 R16, -RZ, R10.H0_H0 ;  /* 0x2000000aff107230 */ /* 0x000fc40000004100 */
[-C--:B------:R-:W-:Y:S01]  /*f220*/  FFMA R15, R18, R0.reuse, R59 ;  /* 0x00000000120f7223 */ /* 0x080fe2000000003b */
[----:B------:R-:W-:Y:S02]  /*f230*/  HADD2.F32 R18, -RZ, R10.H1_H1 ;  /* 0x3000000aff127230 */ /* 0x000fe40000004100 */
[-C--:B------:R-:W-:Y:S01]  /*f240*/  FFMA R19, R24, R0.reuse, R19 ;  /* 0x0000000018137223 */ /* 0x080fe20000000013 */
[----:B------:R-:W-:Y:S02]  /*f250*/  HADD2.F32 R26, -RZ, R11.H1_H1 ;  /* 0x3000000bff1a7230 */ /* 0x000fe40000004100 */
[-C--:B------:R-:W-:Y:S01]  /*f260*/  FFMA R17, R16, R0.reuse, R17 ;  /* 0x0000000010117223 */ /* 0x080fe20000000011 */
[----:B-1----:R-:W-:Y:S02]  /*f270*/  HADD2.F32 R24, -RZ, R4.H0_H0 ;  /* 0x20000004ff187230 */ /* 0x002fe40000004100 */
[----:B------:R-:W-:Y:S01]  /*f280*/  FFMA R16, R18, R0, R61 ;  /* 0x0000000012107223 */ /* 0x000fe2000000003d */
[----:B------:R-:W-:-:S02]  /*f290*/  HADD2.F32 R28, -RZ, R5.H0_H0 ;  /* 0x20000005ff1c7230 */ /* 0x000fc40000004100 */
[-C--:B------:R-:W-:Y:S01]  /*f2a0*/  FFMA R18, R26, R0.reuse, R63 ;  /* 0x000000001a127223 */ /* 0x080fe2000000003f */
[----:B------:R-:W-:Y:S02]  /*f2b0*/  HADD2.F32 R26, -RZ, R4.H1_H1 ;  /* 0x30000004ff1a7230 */ /* 0x000fe40000004100 */
        /* <DEDUP_REMOVED lines=10> */
[----:B------:R-:W-:Y:S01]  /*f360*/  FFMA R29, R32, R0, R29 ;  /* 0x00000000201d7223 */ /* 0x000fe2000000001d */
[----:B------:R-:W-:Y:S01]  /*f370*/  F2FP.F16.F32.PACK_AB R12, R13, R12 ;  /* 0x0000000c0d0c723e */ /* 0x000fe200000000ff */
[----:B------:R-:W-:Y:S01]  /*f380*/  FFMA R28, R30, R0, R69 ;  /* 0x000000001e1c7223 */ /* 0x000fe20000000045 */
[----:B------:R-:W-:Y:S01]  /*f390*/  F2FP.F16.F32.PACK_AB R13, R15, R14 ;  /* 0x0000000e0f0d723e */ /* 0x000fe200000000ff */
[----:B------:R-:W-:Y:S01]  /*f3a0*/  FFMA R30, R34, R0, R71 ;  /* 0x00000000221e7223 */ /* 0x000fe20000000047 */
[----:B------:R-:W-:-:S02]  /*f3b0*/  F2FP.F16.F32.PACK_AB R14, R16, R17 ;  /* 0x00000011100e723e */ /* 0x000fc400000000ff */
[----:B------:R-:W-:Y:S02]  /*f3c0*/  F2FP.F16.F32.PACK_AB R15, R18, R19 ;  /* 0x00000013120f723e */ /* 0x000fe400000000ff */
[----:B------:R-:W-:Y:S02]  /*f3d0*/  F2FP.F16.F32.PACK_AB R16, R24, R21 ;  /* 0x000000151810723e */ /* 0x000fe400000000ff */
[----:B------:R-:W-:Y:S01]  /*f3e0*/  F2FP.F16.F32.PACK_AB R17, R26, R25 ;  /* 0x000000191a11723e */ /* 0x000fe200000000ff */
[----:B------:R1:W-:Y:S01]  /*f3f0*/  STSM.16.MT88.4 [R3+0x32000], R12 ;  /* 0x0320000c03007844 */ /* 0x0003e20000004200 */
        /* <DEDUP_REMOVED lines=21> */
.L_x_91:
[----:B------:R-:W-:Y:S05]  /*f550*/  BSYNC B0 ;  /* 0x0000000000007941 */ /* 0x000fea0003800000 */
.L_x_90:
[----:B------:R-:W-:Y:S06]  /*f560*/  BAR.SYNC.DEFER_BLOCKING 0x1, 0x100 ;  /* 0x0044000000007b1d */ /* 0x000fec0000010000 */
[----:B------:R-:W-:Y:S05]  /*f570*/  @!P1 BRA `(.L_x_92) ;  /* 0x0000000000049947 */ /* 0x000fea0003800000 */
[----:B------:R-:W-:Y:S01]  /*f580*/  BPT.TRAP 0x1 ;  /* 0x000000040000795c */ /* 0x000fe20000300000 */
.L_x_92:
        /* <DEDUP_REMOVED lines=9> */
.L_x_93:
[----:B------:R-:W2:Y:S02]  /*f620*/  SYNCS.PHASECHK.TRANS64.TRYWAIT P3, [UR43+0x384c0], R20 ;  /* 0x0384c014ff0075a7 */ /* 0x000ea4000806016b */
[----:B--2---:R-:W-:Y:S05]  /*f630*/  @!P3 BRA `(.L_x_94) ;  /* 0x000000b4008cb947 */ /* 0x004fea0003800000 */
.L_x_362:
        /* <DEDUP_REMOVED lines=21> */
[----:B-1----:R-:W-:-:S02]  /*f790*/  HADD2.F32 R16, -RZ, R9.H0_H0 ;  /* 0x20000009ff107230 */ /* 0x002fc40000004100 */
[----:B------:R-:W-:Y:S02]  /*f7a0*/  HADD2.F32 R18, -RZ, R9.H1_H1 ;  /* 0x30000009ff127230 */ /* 0x000fe40000004100 */
[-C--:B--2---:R-:W-:Y:S01]  /*f7b0*/  FMUL R13, R13, R2.reuse ;  /* 0x000000020d0d7220 */ /* 0x084fe20000400000 */
[-C--:B---3--:R-:W-:Y:S01]  /*f7c0*/  FMUL R15, R14, R2.reuse ;  /* 0x000000020e0f7220 */ /* 0x088fe20000400000 */
[--C-:B------:R-:W-:Y:S02]  /*f7d0*/  HADD2.F32 R14, -RZ, R8.reuse.H1_H1 ;  /* 0x30000008ff0e7230 */ /* 0x100fe40000004100 */
[----:B----4-:R-:W-:Y:S01]  /*f7e0*/  FMUL R17, R12, R2 ;  /* 0x000000020c117220 */ /* 0x010fe20000400000 */
[----:B------:R-:W-:Y:S02]  /*f7f0*/  HADD2.F32 R12, -RZ, R8.H0_H0 ;  /* 0x20000008ff0c7230 */ /* 0x000fe40000004100 */
[----:B------:R-:W-:Y:S01]  /*f800*/  FFMA R15, R14, R0, R15 ;  /* 0x000000000e0f7223 */ /* 0x000fe2000000000f */
[----:B-----5:R-:W-:-:S02]  /*f810*/  FMUL R19, R19, R2 ;  /* 0x0000000213137220 */ /* 0x020fc40000400000 */
[-C--:B------:R-:W-:Y:S01]  /*f820*/  FFMA R12, R12, R0.reuse, R13 ;  /* 0x000000000c0c7223 */ /* 0x080fe2000000000d */
[-C--:B------:R-:W-:Y:S01]  /*f830*/  FFMA R13, R16, R0.reuse, R17 ;  /* 0x00000000100d7223 */ /* 0x080fe20000000011 */
[----:B------:R-:W-:Y:S01]  /*f840*/  FFMA R14, R18, R0, R19 ;  /* 0x00000000120e7223 */ /* 0x000fe20000000013 */
[--C-:B------:R-:W-:Y:S02]  /*f850*/  HADD2.F32 R16, -RZ, R10.reuse.H0_H0 ;  /* 0x2000000aff107230 */ /* 0x100fe40000004100 */
[-C--:B------:R-:W-:Y:S01]  /*f860*/  FMUL R17, R26, R2.reuse ;  /* 0x000000021a117220 */ /* 0x080fe20000400000 */
[----:B------:R-:W-:Y:S02]  /*f870*/  HADD2.F32 R18, -RZ, R10.H1_H1 ;  /* 0x3000000aff127230 */ /* 0x000fe40000004100 */
[----:B------:R-:W-:Y:S01]  /*f880*/  FMUL R19, R24, R2 ;  /* 0x0000000218137220 */ /* 0x000fe20000400000 */
[--C-:B------:R-:W-:Y:S02]  /*f890*/  HADD2.F32 R24, -RZ, R11.reuse.H0_H0 ;  /* 0x2000000bff187230 */ /* 0x100fe40000004100 */
[----:B------:R-:W-:Y:S01]  /*f8a0*/  FFMA R17, R16, R0, R17 ;  /* 0x0000000010117223 */ /* 0x000fe20000000011 */
[----:B------:R-:W-:-:S02]  /*f8b0*/  HADD2.F32 R26, -RZ, R11.H1_H1 ;  /* 0x3000000bff1a7230 */ /* 0x000fc40000004100 */
[----:B------:R-:W-:Y:S01]  /*f8c0*/  FMUL R21, R21, R2 ;  /* 0x0000000215157220 */ /* 0x000fe20000400000 */
[----:B------:R-:W-:Y:S01]  /*f8d0*/  FFMA R16, R18, R0, R19 ;  /* 0x0000000012107223 */ /* 0x000fe20000000013 */
[----:B------:R-:W-:Y:S01]  /*f8e0*/  F2FP.F16.F32.PACK_AB R13, R14, R13 ;  /* 0x0000000d0e0d723e */ /* 0x000fe200000000ff */
[----:B------:R-:W-:Y:S01]  /*f8f0*/  FMUL R25, R25, R2 ;  /* 0x0000000219197220 */ /* 0x000fe20000400000 */
[----:B------:R-:W-:Y:S01]  /*f900*/  FFMA R21, R24, R0, R21 ;  /* 0x0000000018157223 */ /* 0x000fe20000000015 */
[--C-:B------:R-:W-:Y:S01]  /*f910*/  HADD2.F32 R24, -RZ, R4.reuse.H0_H0 ;  /* 0x20000004ff187230 */ /* 0x100fe20000004100 */
[----:B------:R-:W-:Y:S01]  /*f920*/  F2FP.F16.F32.PACK_AB R12, R15, R12 ;  /* 0x0000000c0f0c723e */ /* 0x000fe200000000ff */
[----:B------:R-:W-:Y:S01]  /*f930*/  FFMA R18, R26, R0, R25 ;  /* 0x000000001a127223 */ /* 0x000fe20000000019 */
[-C--:B------:R-:W-:Y:S01]  /*f940*/  FMUL R19, R30, R2.reuse ;  /* 0x000000021e137220 */ /* 0x080fe20000400000 */
[----:B------:R-:W-:Y:S01]  /*f950*/  HADD2.F32 R26, -RZ, R4.H1_H1 ;  /* 0x30000004ff1a7230 */ /* 0x000fe20000004100 */
[----:B------:R-:W-:Y:S01]  /*f960*/  F2FP.F16.F32.PACK_AB R14, R16, R17 ;  /* 0x00000011100e723e */ /* 0x000fe200000000ff */
[----:B------:R-:W-:Y:S01]  /*f970*/  FMUL R25, R28, R2 ;  /* 0x000000021c197220 */ /* 0x000fe20000400000 */
[----:B------:R-:W-:-:S02]  /*f980*/  HADD2.F32 R28, -RZ, R5.H0_H0 ;  /* 0x20000005ff1c7230 */ /* 0x000fc40000004100 */
[----:B------:R-:W-:Y:S01]  /*f990*/  FFMA R19, R24, R0, R19 ;  /* 0x0000000018137223 */ /* 0x000fe20000000013 */
[----:B------:R-:W-:Y:S02]  /*f9a0*/  HADD2.F32 R30, -RZ, R5.H1_H1 ;  /* 0x30000005ff1e7230 */ /* 0x000fe40000004100 */
[----:B------:R-:W-:Y:S01]  /*f9b0*/  FMUL R27, R27, R2 ;  /* 0x000000021b1b7220 */ /* 0x000fe20000400000 */
[----:B------:R-:W-:Y:S01]  /*f9c0*/  FFMA R24, R26, R0, R25 ;  /* 0x000000001a187223 */ /* 0x000fe20000000019 */
[----:B------:R-:W-:Y:S01]  /*f9d0*/  F2FP.F16.F32.PACK_AB R15, R18, R21 ;  /* 0x00000015120f723e */ /* 0x000fe200000000ff */
[----:B------:R-:W-:Y:S01]  /*f9e0*/  FMUL R29, R29, R2 ;  /* 0x000000021d1d7220 */ /* 0x000fe20000400000 */
[-C--:B------:R-:W-:Y:S01]  /*f9f0*/  FFMA R27, R28, R0.reuse, R27 ;  /* 0x000000001c1b7223 */ /* 0x080fe2000000001b */
[--C-:B------:R-:W-:Y:S01]  /*fa00*/  HADD2.F32 R28, -RZ, R6.reuse.H0_H0 ;  /* 0x20000006ff1c7230 */ /* 0x100fe20000004100 */
[----:B------:R-:W-:Y:S01]  /*fa10*/  F2FP.F16.F32.PACK_AB R16, R24, R19 ;  /* 0x000000131810723e */ /* 0x000fe200000000ff */
[----:B------:R-:W-:Y:S01]  /*fa20*/  FFMA R26, R30, R0, R29 ;  /* 0x000000001e1a7223 */ /* 0x000fe2000000001d */
[-C--:B------:R-:W-:Y:S01]  /*fa30*/  FMUL R25, R34, R2.reuse ;  /* 0x0000000222197220 */ /* 0x080fe20000400000 */
[----:B------:R-:W-:Y:S01]  /*fa40*/  HADD2.F32 R30, -RZ, R6.H1_H1 ;  /* 0x30000006ff1e7230 */ /* 0x000fe20000004100 */
[----:B------:R1:W-:Y:S01]  /*fa50*/  STSM.16.MT88.4 [R3+0x34000], R12 ;  /* 0x0340000c03007844 */ /* 0x0003e20000004200 */
        /* <DEDUP_REMOVED lines=8> */
[-C--:B------:R-:W-:Y:S02]  /*fae0*/  FFMA R31, R32, R0.reuse, R31 ;  /* 0x00000000201f7223 */ /* 0x080fe4000000001f */
[----:B------:R-:W-:Y:S01]  /*faf0*/  F2FP.F16.F32.PACK_AB R18, R28, R25 ;  /* 0x000000191c12723e */ /* 0x000fe200000000ff */
        /* <DEDUP_REMOVED lines=21> */
.L_x_96:
[----:B------:R-:W-:Y:S05]  /*fc50*/  BSYNC B0 ;  /* 0x0000000000007941 */ /* 0x000fea0003800000 */
.L_x_95:
[----:B------:R-:W-:Y:S06]  /*fc60*/  BAR.SYNC.DEFER_BLOCKING 0x1, 0x100 ;  /* 0x0044000000007b1d */ /* 0x000fec0000010000 */
[----:B------:R-:W-:Y:S05]  /*fc70*/  @!P1 BRA `(.L_x_97) ;  /* 0x0000000000049947 */ /* 0x000fea0003800000 */
[----:B------:R-:W-:Y:S01]  /*fc80*/  BPT.TRAP 0x1 ;  /* 0x000000040000795c */ /* 0x000fe20000300000 */
.L_x_97:
        /* <DEDUP_REMOVED lines=9> */
.L_x_98:
[----:B------:R-:W2:Y:S02]  /*fd20*/  SYNCS.PHASECHK.TRANS64.TRYWAIT P3, [UR43+0x384c8], R20 ;  /* 0x0384c814ff0075a7 */ /* 0x000ea4000806016b */
[----:B--2---:R-:W-:Y:S05]  /*fd30*/  @!P3 BRA `(.L_x_99) ;  /* 0x000000ac00e4b947 */ /* 0x004fea0003800000 */
.L_x_363:
        /* <DEDUP_REMOVED lines=29> */
[----:B------:R-:W-:Y:S01]  /*ff10*/  FFMA R14, R18, R0, R75 ;  /* 0x00000000120e7223 */ /* 0x000fe2000000004b */
[----:B------:R-:W-:Y:S01]  /*ff20*/  FMUL R15, R76, R2 ;  /* 0x000000024c0f7220 */ /* 0x000fe20000400000 */
        /* <DEDUP_REMOVED lines=20> */
[----:B------:R-:W-:Y:S01]  /*10070*/  F2FP.F16.F32.PACK_AB R13, R14, R13 ;  /* 0x0000000d0e0d723e */ /* 0x000fe200000000ff */
[-C--:B------:R-:W-:Y:S01]  /*10080*/  FFMA R28, R30, R0.reuse, R85 ;  /* 0x000000001e1c7223 */ /* 0x080fe20000000055 */
        /* <DEDUP_REMOVED lines=28> */
.L_x_101:
[----:B------:R-:W-:Y:S05]  /*10250*/  BSYNC B0 ;  /* 0x0000000000007941 */ /* 0x000fea0003800000 */
.L_x_100:
[----:B------:R-:W-:Y:S06]  /*10260*/  BAR.SYNC.DEFER_BLOCKING 0x1, 0x100 ;  /* 0x0044000000007b1d */ /* 0x000fec0000010000 */
[----:B------:R-:W-:Y:S05]  /*10270*/  @!P1 BRA `(.L_x_102) ;  /* 0x0000000000049947 */ /* 0x000fea0003800000 */
[----:B------:R-:W-:Y:S01]  /*10280*/  BPT.TRAP 0x1 ;  /* 0x000000040000795c */ /* 0x000fe20000300000 */
.L_x_102:
        /* <DEDUP_REMOVED lines=9> */
.L_x_103:
[----:B------:R-:W2:Y:S02]  /*10320*/  SYNCS.PHASECHK.TRANS64.TRYWAIT P3, [UR43+0x384b0], R159 ;  /* 0x0384b09fff0075a7 */ /* 0x000ea4000806016b */
[----:B--2---:R-:W-:Y:S05]  /*10330*/  @!P3 BRA `(.L_x_104) ;  /* 0x000000a8007cb947 */ /* 0x004fea0003800000 */
.L_x_364:
        /* <DEDUP_REMOVED lines=97> */
.L_x_106:
[----:B------:R-:W-:Y:S05]  /*10950*/  BSYNC B0 ;  /* 0x0000000000007941 */ /* 0x000fea0003800000 */
.L_x_105:
[----:B------:R-:W-:Y:S06]  /*10960*/  BAR.SYNC.DEFER_BLOCKING 0x1, 0x100 ;  /* 0x0044000000007b1d */ /* 0x000fec0000010000 */
[----:B------:R-:W-:Y:S05]  /*10970*/  @!P1 BRA `(.L_x_107) ;  /* 0x0000000000049947 */ /* 0x000fea0003800000 */
[----:B------:R-:W-:Y:S01]  /*10980*/  BPT.TRAP 0x1 ;  /* 0x000000040000795c */ /* 0x000fe20000300000 */
.L_x_107:
        /* <DEDUP_REMOVED lines=9> */
.L_x_108:
[----:B------:R-:W2:Y:S02]  /*10a20*/  SYNCS.PHASECHK.TRANS64.TRYWAIT P3, [UR43+0x384b8], R159 ;  /* 0x0384b89fff0075a7 */ /* 0x000ea4000806016b */
[----:B--2---:R-:W-:Y:S05]  /*10a30*/  @!P3 BRA `(.L_x_109) ;  /* 0x000000a000d4b947 */ /* 0x004fea0003800000 */
.L_x_365:
        /* <DEDUP_REMOVED lines=58> */
[----:B------:R-:W-:Y:S02]  /*10de0*/  F2FP.F16.F32.PACK_AB R26, R28, R27 ;  /* 0x0000001b1c1a723e */ /* 0x000fe400000000ff */
[----:B------:R-:W-:Y:S01]  /*10df0*/  F2FP.F16.F32.PACK_AB R24, R24, R21 ;  /* 0x000000151818723e */ /* 0x000fe200000000ff */
[----:B------:R1:W-:Y:S01]  /*10e00*/  STSM.16.MT88.4 [R3+0x32000], R12 ;  /* 0x0320000c03007844 */ /* 0x0003e20000004200 */
        /* <DEDUP_REMOVED lines=20> */
.L_x_111:
[----:B------:R-:W-:Y:S05]  /*10f50*/  BSYNC B0 ;  /* 0x0000000000007941 */ /* 0x000fea0003800000 */
.L_x_110:
[----:B------:R-:W-:Y:S06]  /*10f60*/  BAR.SYNC.DEFER_BLOCKING 0x1, 0x100 ;  /* 0x0044000000007b1d */ /* 0x000fec0000010000 */
[----:B------:R-:W-:Y:S05]  /*10f70*/  @!P1 BRA `(.L_x_112) ;  /* 0x0000000000049947 */ /* 0x000fea0003800000 */
[----:B------:R-:W-:Y:S01]  /*10f80*/  BPT.TRAP 0x1 ;  /* 0x000000040000795c */ /* 0x000fe20000300000 */
.L_x_112:
        /* <DEDUP_REMOVED lines=9> */
.L_x_113:
[----:B------:R-:W2:Y:S02]  /*11020*/  SYNCS.PHASECHK.TRANS64.TRYWAIT P3, [UR43+0x384c0], R159 ;  /* 0x0384c09fff0075a7 */ /* 0x000ea4000806016b */
[----:B--2---:R-:W-:Y:S05]  /*11030*/  @!P3 BRA `(.L_x_114) ;  /* 0x0000009c006cb947 */ /* 0x004fea0003800000 */
.L_x_366:
        /* <DEDUP_REMOVED lines=26> */
[-C--:B----4-:R-:W-:Y:S01]  /*111e0*/  FMUL R17, R12, R2.reuse ;  /* 0x000000020c117220 */ /* 0x090fe20000400000 */
[----:B------:R-:W-:Y:S02]  /*111f0*/  HADD2.F32 R12, -RZ, R8.H0_H0 ;  /* 0x20000008ff0c7230 */ /* 0x000fe40000004100 */
[----:B-----5:R-:W-:Y:S01]  /*11200*/  FMUL R19, R19, R2 ;  /* 0x0000000213137220 */ /* 0x020fe20000400000 */
[----:B------:R-:W-:-:S02]  /*11210*/  FFMA R17, R16, R0, R17 ;  /* 0x0000000010117223 */ /* 0x000fc40000000011 */
        /* <DEDUP_REMOVED lines=67> */
.L_x_116:
[----:B------:R-:W-:Y:S05]  /*11650*/  BSYNC B0 ;  /* 0x0000000000007941 */ /* 0x000fea0003800000 */
.L_x_115:
[----:B------:R-:W-:Y:S06]  /*11660*/  BAR.SYNC.DEFER_BLOCKING 0x1, 0x100 ;  /* 0x0044000000007b1d */ /* 0x000fec0000010000 */
[----:B------:R-:W-:Y:S05]  /*11670*/  @!P1 BRA `(.L_x_117) ;  /* 0x0000000000049947 */ /* 0x000fea0003800000 */
[----:B------:R-:W-:Y:S01]  /*11680*/  BPT.TRAP 0x1 ;  /* 0x000000040000795c */ /* 0x000fe20000300000 */
.L_x_117:
        /* <DEDUP_REMOVED lines=9> */
.L_x_118:
[----:B------:R-:W2:Y:S02]  /*11720*/  SYNCS.PHASECHK.TRANS64.TRYWAIT P3, [UR43+0x384c8], R159 ;  /* 0x0384c89fff0075a7 */ /* 0x000ea4000806016b */
[----:B--2---:R-:W-:Y:S05]  /*11730*/  @!P3 BRA `(.L_x_119) ;  /* 0x0000009400c4b947 */ /* 0x004fea0003800000 */
.L_x_367:
        /* <DEDUP_REMOVED lines=81> */
.L_x_121:
[----:B------:R-:W-:Y:S05]  /*11c50*/  BSYNC B0 ;  /* 0x0000000000007941 */ /* 0x000fea0003800000 */
.L_x_120:
[----:B------:R-:W-:Y:S06]  /*11c60*/  BAR.SYNC.DEFER_BLOCKING 0x1, 0x100 ;  /* 0x0044000000007b1d */ /* 0x000fec0000010000 */
[----:B------:R-:W-:Y:S05]  /*11c70*/  @!P1 BRA `(.L_x_122) ;  /* 0x0000000000049947 */ /* 0x000fea0003800000 */
[----:B------:R-:W-:Y:S01]  /*11c80*/  BPT.TRAP 0x1 ;  /* 0x000000040000795c */ /* 0x000fe20000300000 */
.L_x_122:
        /* <DEDUP_REMOVED lines=9> */
.L_x_123:
[----:B------:R-:W2:Y:S02]  /*11d20*/  SYNCS.PHASECHK.TRANS64.TRYWAIT P3, [UR43+0x384b0], R20 ;  /* 0x0384b014ff0075a7 */ /* 0x000ea4000806016b */
[----:B--2---:R-:W-:Y:S05]  /*11d30*/  @!P3 BRA `(.L_x_124) ;  /* 0x00000090005cb947 */ /* 0x004fea0003800000 */
.L_x_368:
        /* <DEDUP_REMOVED lines=97> */
.L_x_126:
[----:B------:R-:W-:Y:S05]  /*12350*/  BSYNC B0 ;  /* 0x0000000000007941 */ /* 0x000fea0003800000 */
.L_x_125:
[----:B------:R-:W-:Y:S06]  /*12360*/  BAR.SYNC.DEFER_BLOCKING 0x1, 0x100 ;  /* 0x0044000000007b1d */ /* 0x000fec0000010000 */
[----:B------:R-:W-:Y:S05]  /*12370*/  @!P1 BRA `(.L_x_127) ;  /* 0x0000000000049947 */ /* 0x000fea0003800000 */
[----:B------:R-:W-:Y:S01]  /*12380*/  BPT.TRAP 0x1 ;  /* 0x000000040000795c */ /* 0x000fe20000300000 */
.L_x_127:
        /* <DEDUP_REMOVED lines=9> */
.L_x_128:
[----:B------:R-:W2:Y:S02]  /*12420*/  SYNCS.PHASECHK.TRANS64.TRYWAIT P3, [UR43+0x384b8], R20 ;  /* 0x0384b814ff0075a7 */ /* 0x000ea4000806016b */
[----:B--2---:R-:W-:Y:S05]  /*12430*/  @!P3 BRA `(.L_x_129) ;  /* 0x0000008800b4b947 */ /* 0x004fea0003800000 */
.L_x_369:
        /* <DEDUP_REMOVED lines=81> */
.L_x_131:
[----:B------:R-:W-:Y:S05]  /*12950*/  BSYNC B0 ;  /* 0x0000000000007941 */ /* 0x000fea0003800000 */
.L_x_130:
[----:B------:R-:W-:Y:S06]  /*12960*/  BAR.SYNC.DEFER_BLOCKING 0x1, 0x100 ;  /* 0x0044000000007b1d */ /* 0x000fec0000010000 */
[----:B------:R-:W-:Y:S05]  /*12970*/  @!P1 BRA `(.L_x_132) ;  /* 0x0000000000049947 */ /* 0x000fea0003800000 */
[----:B------:R-:W-:Y:S01]  /*12980*/  BPT.TRAP 0x1 ;  /* 0x000000040000795c */ /* 0x000fe20000300000 */
.L_x_132:
        /* <DEDUP_REMOVED lines=9> */
.L_x_133:
[----:B------:R-:W2:Y:S02]  /*12a20*/  SYNCS.PHASECHK.TRANS64.TRYWAIT P3, [UR43+0x384c0], R20 ;  /* 0x0384c014ff0075a7 */ /* 0x000ea4000806016b */
[----:B--2---:R-:W-:Y:S05]  /*12a30*/  @!P3 BRA `(.L_x_134) ;  /* 0x00000084004cb947 */ /* 0x004fea0003800000 */
.L_x_370:
        /* <DEDUP_REMOVED lines=17> */
[----:B------:R-:W-:Y:S04]  /*12b50*/  @P0 LDSM.16.MT88.4 R8, [R3+0x34000] ;  /* 0x034000000308083b */ /* 0x000fe80000004200 */
[----:B------:R-:W1:Y:S01]  /*12b60*/  @P0 LDSM.16.MT88.4 R4, [R3+0x34800] ;  /* 0x034800000304083b */ /* 0x000e620000004200 */
[----:B------:R-:W-:Y:S05]  /*12b70*/  WARPSYNC.ALL ;  /* 0x0000000000007948 */ /* 0x000fea0003800000 */
[----:B------:R-:W-:Y:S01]  /*12b80*/  BSSY B0, `(.L_x_135) ;  /* 0x000004d000007945 */ /* 0x000fe20003800000 */
[----:B-1----:R-:W-:-:S02]  /*12b90*/  HADD2.F32 R32, -RZ, R7.H0_H0 ;  /* 0x20000007ff207230 */ /* 0x002fc40000004100 */
[----:B------:R-:W-:Y:S02]  /*12ba0*/  HADD2.F32 R34, -RZ, R7.H1_H1 ;  /* 0x30000007ff227230 */ /* 0x000fe40000004100 */
[-C--:B--2---:R-:W-:Y:S01]  /*12bb0*/  FMUL R13, R13, R2.reuse ;  /* 0x000000020d0d7220 */ /* 0x084fe20000400000 */
[-C--:B---3--:R-:W-:Y:S01]  /*12bc0*/  FMUL R15, R15, R2.reuse ;  /* 0x000000020f0f7220 */ /* 0x088fe20000400000 */
[-C--:B----4-:R-:W-:Y:S01]  /*12bd0*/  FMUL R17, R17, R2.reuse ;  /* 0x0000000211117220 */ /* 0x090fe20000400000 */
[-C--:B-----5:R-:W-:Y:S01]  /*12be0*/  FMUL R19, R19, R2.reuse ;  /* 0x0000000213137220 */ /* 0x0a0fe20000400000 */
[-C--:B------:R-:W-:Y:S01]  /*12bf0*/  FMUL R21, R21, R2.reuse ;  /* 0x0000000215157220 */ /* 0x080fe20000400000 */
[-C--:B------:R-:W-:Y:S01]  /*12c00*/  FMUL R25, R25, R2.reuse ;  /* 0x0000000219197220 */ /* 0x080fe20000400000 */
[-C--:B------:R-:W-:Y:S01]  /*12c10*/  FMUL R27, R27, R2.reuse ;  /* 0x000000021b1b7220 */ /* 0x080fe20000400000 */
[-C--:B------:R-:W-:Y:S01]  /*12c20*/  FMUL R29, R29, R2.reuse ;  /* 0x000000021d1d7220 */ /* 0x080fe20000400000 */
[----:B------:R-:W-:Y:S01]  /*12c30*/  FMUL R31, R30, R2 ;  /* 0x000000021e1f7220 */ /* 0x000fe20000400000 */
[----:B------:R-:W-:-:S02]  /*12c40*/  HADD2.F32 R30, -RZ, R5.H0_H0 ;  /* 0x20000005ff1e7230 */ /* 0x000fc40000004100 */
[-C--:B------:R-:W-:Y:S01]  /*12c50*/  FMUL R33, R28, R2.reuse ;  /* 0x000000021c217220 */ /* 0x080fe20000400000 */
[--C-:B------:R-:W-:Y:S02]  /*12c60*/  HADD2.F32 R28, -RZ, R4.reuse.H1_H1 ;  /* 0x30000004ff1c7230 */ /* 0x100fe40000004100 */
[-C--:B------:R-:W-:Y:S01]  /*12c70*/  FMUL R35, R26, R2.reuse ;  /* 0x000000021a237220 */ /* 0x080fe20000400000 */
[----:B------:R-:W-:Y:S02]  /*12c80*/  HADD2.F32 R26, -RZ, R4.H0_H0 ;  /* 0x20000004ff1a7230 */ /* 0x000fe40000004100 */
[----:B------:R-:W-:Y:S01]  /*12c90*/  FMUL R37, R12, R2 ;  /* 0x000000020c257220 */ /* 0x000fe20000400000 */
[----:B------:R-:W-:Y:S02]  /*12ca0*/  HADD2.F32 R12, -RZ, R8.H0_H0 ;  /* 0x20000008ff0c7230 */ /* 0x000fe40000004100 */
[-C--:B------:R-:W-:Y:S01]  /*12cb0*/  FFMA R31, R26, R0.reuse, R31 ;  /* 0x000000001a1f7223 */ /* 0x080fe2000000001f */
[----:B------:R-:W-:Y:S01]  /*12cc0*/  FFMA R35, R30, R0, R35 ;  /* 0x000000001e237223 */ /* 0x000fe20000000023 */
[----:B------:R-:W-:Y:S01]  /*12cd0*/  FMUL R39, R24, R2 ;  /* 0x0000000218277220 */ /* 0x000fe20000400000 */
[----:B------:R-:W-:-:S02]  /*12ce0*/  HADD2.F32 R24, -RZ, R10.H1_H1 ;  /* 0x3000000aff187230 */ /* 0x000fc40000004100 */
[----:B------:R-:W-:Y:S01]  /*12cf0*/  FFMA R13, R12, R0, R13 ;  /* 0x000000000c0d7223 */ /* 0x000fe2000000000d */
[----:B------:R-:W-:Y:S02]  /*12d00*/  HADD2.F32 R12, -RZ, R8.H1_H1 ;  /* 0x30000008ff0c7230 */ /* 0x000fe40000004100 */
[-C--:B------:R-:W-:Y:S01]  /*12d10*/  FMUL R41, R18, R2.reuse ;  /* 0x0000000212297220 */ /* 0x080fe20000400000 */
[----:B------:R-:W-:Y:S02]  /*12d20*/  HADD2.F32 R18, -RZ, R10.H0_H0 ;  /* 0x2000000aff127230 */ /* 0x000fe40000004100 */
[----:B------:R-:W-:Y:S02]  /*12d30*/  HADD2.F32 R26, -RZ, R5.H1_H1 ;  /* 0x30000005ff1a7230 */ /* 0x000fe40000004100 */
[----:B------:R-:W-:Y:S01]  /*12d40*/  FMUL R43, R16, R2 ;  /* 0x00000002102b7220 */ /* 0x000fe20000400000 */
[----:B------:R-:W-:Y:S02]  /*12d50*/  HADD2.F32 R16, -RZ, R9.H1_H1 ;  /* 0x30000009ff107230 */ /* 0x000fe40000004100 */
[----:B------:R-:W-:Y:S01]  /*12d60*/  FFMA R21, R18, R0, R21 ;  /* 0x0000000012157223 */ /* 0x000fe20000000015 */
[----:B------:R-:W-:-:S02]  /*12d70*/  HADD2.F32 R18, -RZ, R11.H0_H0 ;  /* 0x2000000bff127230 */ /* 0x000fc40000004100 */
[----:B------:R-:W-:Y:S01]  /*12d80*/  FMUL R45, R14, R2 ;  /* 0x000000020e2d7220 */ /* 0x000fe20000400000 */
[----:B------:R-:W-:Y:S02]  /*12d90*/  HADD2.F32 R14, -RZ, R9.H0_H0 ;  /* 0x20000009ff0e7230 */ /* 0x000fe40000004100 */
[-C--:B------:R-:W-:Y:S01]  /*12da0*/  FFMA R12, R12, R0.reuse, R15 ;  /* 0x000000000c0c7223 */ /* 0x080fe2000000000f */
[----:B------:R-:W-:Y:S02]  /*12db0*/  HADD2.F32 R30, -RZ, R6.H1_H1 ;  /* 0x30000006ff1e7230 */ /* 0x000fe40000004100 */
[-C--:B------:R-:W-:Y:S01]  /*12dc0*/  FFMA R27, R18, R0.reuse, R27 ;  /* 0x00000000121b7223 */ /* 0x080fe2000000001b */
[-C--:B------:R-:W-:Y:S01]  /*12dd0*/  FFMA R26, R26, R0.reuse, R37 ;  /* 0x000000001a1a7223 */ /* 0x080fe20000000025 */
[-C--:B------:R-:W-:Y:S01]  /*12de0*/  FFMA R17, R14, R0.reuse, R17 ;  /* 0x000000000e117223 */ /* 0x080fe20000000011 */
[-C--:B------:R-:W-:Y:S01]  /*12df0*/  FFMA R14, R16, R0.reuse, R19 ;  /* 0x00000000100e7223 */ /* 0x080fe20000000013 */
[----:B------:R-:W-:Y:S01]  /*12e00*/  FFMA R16, R24, R0, R25 ;  /* 0x0000000018107223 */ /* 0x000fe20000000019 */
[----:B------:R-:W-:-:S02]  /*12e10*/  HADD2.F32 R24, -RZ, R11.H1_H1 ;  /* 0x3000000bff187230 */ /* 0x000fc40000004100 */
[-C--:B------:R-:W-:Y:S01]  /*12e20*/  FFMA R43, R32, R0.reuse, R43 ;  /* 0x00000000202b7223 */ /* 0x080fe2000000002b */
[----:B------:R-:W-:Y:S02]  /*12e30*/  F2FP.F16.F32.PACK_AB R12, R12, R13 ;  /* 0x0000000d0c0c723e */ /* 0x000fe400000000ff */
[----:B------:R-:W-:Y:S01]  /*12e40*/  F2FP.F16.F32.PACK_AB R13, R14, R17 ;  /* 0x000000110e0d723e */ /* 0x000fe200000000ff */
[-C--:B------:R-:W-:Y:S01]  /*12e50*/  FFMA R18, R24, R0.reuse, R29 ;  /* 0x0000000018127223 */ /* 0x080fe2000000001d */
[-C--:B------:R-:W-:Y:S01]  /*12e60*/  FFMA R24, R28, R0.reuse, R33 ;  /* 0x000000001c187223 */ /* 0x080fe20000000021 */
[----:B------:R-:W-:Y:S01]  /*12e70*/  HADD2.F32 R28, -RZ, R6.H0_H0 ;  /* 0x20000006ff1c7230 */ /* 0x000fe20000004100 */
[----:B------:R-:W-:Y:S02]  /*12e80*/  F2FP.F16.F32.PACK_AB R14, R16, R21 ;  /* 0x00000015100e723e */ /* 0x000fe400000000ff */
[----:B------:R-:W-:Y:S02]  /*12e90*/  F2FP.F16.F32.PACK_AB R15, R18, R27 ;  /* 0x0000001b120f723e */ /* 0x000fe400000000ff */
[-C--:B------:R-:W-:Y:S01]  /*12ea0*/  FFMA R39, R28, R0.reuse, R39 ;  /* 0x000000001c277223 */ /* 0x080fe20000000027 */
[-C--:B------:R-:W-:Y:S01]  /*12eb0*/  FFMA R28, R30, R0.reuse, R41 ;  /* 0x000000001e1c7223 */ /* 0x080fe20000000029 */
[----:B------:R-:W-:Y:S01]  /*12ec0*/  FFMA R30, R34, R0, R45 ;  /* 0x00000000221e7223 */ /* 0x000fe2000000002d */
[----:B------:R-:W-:Y:S01]  /*12ed0*/  F2FP.F16.F32.PACK_AB R25, R26, R35 ;  /* 0x000000231a19723e */ /* 0x000fe200000000ff */
[----:B------:R1:W-:Y:S01]  /*12ee0*/  STSM.16.MT88.4 [R3+0x34000], R12 ;  /* 0x0340000c03007844 */ /* 0x0003e20000004200 */
        /* <DEDUP_REMOVED lines=22> */
.L_x_136:
[----:B------:R-:W-:Y:S05]  /*13050*/  BSYNC B0 ;  /* 0x0000000000007941 */ /* 0x000fea0003800000 */
.L_x_135:
[----:B------:R-:W-:Y:S06]  /*13060*/  BAR.SYNC.DEFER_BLOCKING 0x1, 0x100 ;  /* 0x0044000000007b1d */ /* 0x000fec0000010000 */
[----:B------:R-:W-:Y:S05]  /*13070*/  @!P1 BRA `(.L_x_137) ;  /* 0x0000000000049947 */ /* 0x000fea0003800000 */
[----:B------:R-:W-:Y:S01]  /*13080*/  BPT.TRAP 0x1 ;  /* 0x000000040000795c */ /* 0x000fe20000300000 */
.L_x_137:
        /* <DEDUP_REMOVED lines=9> */
.L_x_138:
[----:B------:R-:W2:Y:S02]  /*13120*/  SYNCS.PHASECHK.TRANS64.TRYWAIT P3, [UR43+0x384c8], R20 ;  /* 0x0384c814ff0075a7 */ /* 0x000ea4000806016b */
[----:B--2---:R-:W-:Y:S05]  /*13130*/  @!P3 BRA `(.L_x_139) ;  /* 0x0000007c00a4b947 */ /* 0x004fea0003800000 */
.L_x_371:
        /* <DEDUP_REMOVED lines=39> */
[--C-:B------:R-:W-:Y:S02]  /*133b0*/  HADD2.F32 R27, -RZ, R4.reuse.H0_H0 ;  /* 0x20000004ff1b7230 */ /* 0x100fe40000004100 */
[-C--:B------:R-:W-:Y:S01]  /*133c0*/  FFMA R31, R31, R0.reuse, R146 ;  /* 0x000000001f1f7223 */ /* 0x080fe20000000092 */
[----:B------:R-:W-:Y:S02]  /*133d0*/  HADD2.F32 R29, -RZ, R4.H1_H1 ;  /* 0x30000004ff1d7230 */ /* 0x000fe40000004100 */
[-C--:B------:R-:W-:Y:S01]  /*133e0*/  FFMA R37, R37, R0.reuse, R150 ;  /* 0x0000000025257223 */ /* 0x080fe20000000096 */
[----:B------:R-:W-:Y:S02]  /*133f0*/  HADD2.F32 R5, -RZ, R5.H1_H1 ;  /* 0x30000005ff057230 */ /* 0x000fe40000004100 */
        /* <DEDUP_REMOVED lines=34> */
[----:B------:R2:W-:Y:S02]  /*13620*/  UTMASTG.2D [UR8], [UR58] ;  /* 0x000000083a0073b5 */ /* 0x0005e40008008000 */
[----:B--2---:R0:W-:Y:S02]  /*13630*/  UTMACMDFLUSH ;  /* 0x00000000000079b7 */ /* 0x0041e40000000000 */
.L_x_141:
[----:B------:R-:W-:Y:S05]  /*13640*/  BSYNC B0 ;  /* 0x0000000000007941 */ /* 0x000fea0003800000 */
.L_x_140:
[----:B------:R-:W-:Y:S04]  /*13650*/  BSSY B0, `(.L_x_142) ;  /* 0x0000003000007945 */ /* 0x000fe80003800000 */
[----:B------:R-:W-:Y:S05]  /*13660*/  @!P2 BRA `(.L_x_143) ;  /* 0x000000000004a947 */ /* 0x000fea0003800000 */
[----:B------:R-:W-:-:S04]  /*13670*/  DEPBAR.LE SB0, 0x1 ;  /* 0x000080400000791a */ /* 0x000fc80000000000 */
.L_x_143:
[----:B------:R-:W-:Y:S05]  /*13680*/  BSYNC B0 ;  /* 0x0000000000007941 */ /* 0x000fea0003800000 */
.L_x_142:
[----:B------:R-:W-:Y:S06]  /*13690*/  BAR.SYNC.DEFER_BLOCKING 0x1, 0x100 ;  /* 0x0044000000007b1d */ /* 0x000fec0000010000 */
[----:B------:R-:W-:Y:S05]  /*136a0*/  @!P1 BRA `(.L_x_144) ;  /* 0x0000000000049947 */ /* 0x000fea0003800000 */
[----:B------:R-:W-:Y:S01]  /*136b0*/  BPT.TRAP 0x1 ;  /* 0x000000040000795c */ /* 0x000fe20000300000 */
.L_x_144:
[----:B------:R-:W-:Y:S02]  /*136c0*/  UIADD3 UR4, UR7, 0x1, URZ ;  /* 0x0000000107047890 */ /* 0x000fe4000fffe03f */
[----:B------:R-:W-:Y:S02]  /*136d0*/  UISETP.NE.AND UP1, UPT, UR47, 0x3, UPT ;  /* 0x000000032f00788c */ /* 0x000fe4000bf25270 */
[----:B------:R-:W-:-:S04]  /*136e0*/  UISETP.NE.AND UP0, UPT, UR4, 0x4, UPT ;  /* 0x000000040400788c */ /* 0x000fc8000bf05270 */
[----:B------:R-:W-:Y:S01]  /*136f0*/  USEL UR4, UR4, URZ, UP0 ;  /* 0x0000003f04047287 */ /* 0x000fe20008000000 */
[----:B------:R-:W-:-:S03]  /*13700*/  PLOP3.LUT P2, PT, PT, PT, UP1, 0x80, 0x0 ;  /* 0x000000000000781c */ /* 0x000fc60003f4f018 */
[----:B------:R-:W-:Y:S02]  /*13710*/  ULEA UR5, UR4, UR43, 0x3 ;  /* 0x0000002b04057291 */ /* 0x000fe4000f8e183f */
[----:B------:R-:W-:Y:S02]  /*13720*/  UIADD3 UR4, UR4, 0x1, URZ ;  /* 0x0000000104047890 */ /* 0x000fe4000fffe03f */
[----:B------:R-:W-:Y:S02]  /*13730*/  UIADD3 UR5, UR5, 0x384d0, URZ ;  /* 0x000384d005057890 */ /* 0x000fe4000fffe03f */
[----:B------:R-:W-:Y:S02]  /*13740*/  UISETP.NE.AND UP0, UPT, UR4, 0x4, UPT ;  /* 0x000000040400788c */ /* 0x000fe4000bf05270 */
[----:B------:R-:W-:Y:S02]  /*13750*/  UPRMT UR5, UR42, 0x654, UR5 ;  /* 0x000006542a057896 */ /* 0x000fe40008000005 */
[----:B------:R-:W-:-:S07]  /*13760*/  USEL UR60, UR4, URZ, UP0 ;  /* 0x0000003f043c7287 */ /* 0x000fce0008000000 */
[----:B------:R-:W-:Y:S01]  /*13770*/  SYNCS.ARRIVE.TRANS64.RED.A1T0 RZ, [UR5], RZ ;  /* 0x000000ffffff79a7 */ /* 0x000fe20008100405 */
[----:B------:R-:W-:Y:S05]  /*13780*/  @!P2 BRA `(.L_x_145) ;  /* 0x000000000004a947 */ /* 0x000fea0003800000 */
[----:B------:R-:W-:Y:S01]  /*13790*/  BPT.TRAP 0x1 ;  /* 0x000000040000795c */ /* 0x000fe20000300000 */
.L_x_145:
[----:B------:R-:W-:Y:S01]  /*137a0*/  ULEA UR4, UR38, UR43, 0x3 ;  /* 0x0000002b26047291 */ /* 0x000fe2000f8e183f */
[----:B------:R-:W-:-:S08]  /*137b0*/  SHF.L.U32 R0, R153, 0x1f, RZ ;  /* 0x0000001f99007819 */ /* 0x000fd000000006ff */
[----:B------:R-:W2:Y:S02]  /*137c0*/  SYNCS.PHASECHK.TRANS64.TRYWAIT P0, [UR4+0x38400], R0 ;  /* 0x03840000ff0075a7 */ /* 0x000ea40008000144 */
[----:B--2---:R-:W-:Y:S05]  /*137d0*/  @!P0 BRA `(.L_x_146) ;  /* 0x0000007800148947 */ /* 0x004fea0003800000 */
.L_x_372:
[----:B------:R-:W-:-:S09]  /*137e0*/  ULEA UR5, UR38, UR43, 0x4 ;  /* 0x0000002b26057291 */ /* 0x000fd2000f8e203f */
[----:B------:R-:W2:Y:S01]  /*137f0*/  LDS.128 R16, [UR5+0x38500] ;  /* 0x03850005ff107984 */ /* 0x000ea20008000c00 */
[----:B------:R-:W-:Y:S01]  /*13800*/  @!PT LDS RZ, [RZ] ;  /* 0x00000000fffff984 */ /* 0x000fe20000000800 */
[----:B------:R-:W-:Y:S01]  /*13810*/  @!PT LDS RZ, [RZ] ;  /* 0x00000000fffff984 */ /* 0x000fe20000000800 */
[----:B------:R-:W-:Y:S01]  /*13820*/  @!PT LDS RZ, [RZ] ;  /* 0x00000000fffff984 */ /* 0x000fe20000000800 */
[----:B------:R-:W-:Y:S01]  /*13830*/  @!PT LDS RZ, [RZ] ;  /* 0x00000000fffff984 */ /* 0x000fe20000000800 */
[----:B------:R3:W-:Y:S06]  /*13840*/  MEMBAR.ALL.CTA ;  /* 0x0000000000007992 */ /* 0x0007ec0000008000 */
[----:B---3--:R-:W3:Y:S01]  /*13850*/  FENCE.VIEW.ASYNC.S ;  /* 0x00000000000073c6 */ /* 0x008ee20000000000 */
[----:B------:R-:W-:Y:S05]  /*13860*/  @!P2 BRA `(.L_x_147) ;  /* 0x000000000004a947 */ /* 0x000fea0003800000 */
[----:B------:R-:W-:Y:S01]  /*13870*/  BPT.TRAP 0x1 ;  /* 0x000000040000795c */ /* 0x000fe20000300000 */
.L_x_147:
[----:B--2---:R-:W-:Y:S01]  /*13880*/  ISETP.NE.AND P0, PT, R19, RZ, PT ;  /* 0x000000ff1300720c */ /* 0x004fe20003f05270 */
[----:B------:R-:W-:Y:S01]  /*13890*/  UIADD3 UR4, UR4, 0x38440, URZ ;  /* 0x0003844004047890 */ /* 0x000fe2000fffe03f */
[CC--:B------:R-:W-:Y:S02]  /*138a0*/  ISETP.NE.AND P2, PT, R154.reuse, R18.reuse, PT ;  /* 0x000000129a00720c */ /* 0x0c0fe40003f45270 */
[----:B------:R-:W-:Y:S01]  /*138b0*/  ISETP.EQ.OR P0, PT, R154, R18, !P0 ;  /* 0x000000129a00720c */ /* 0x000fe20004702670 */
[----:B------:R-:W-:-:S09]  /*138c0*/  UPRMT UR4, UR42, 0x654, UR4 ;  /* 0x000006542a047896 */ /* 0x000fd20008000004 */
[----:B---3--:R-:W-:Y:S03]  /*138d0*/  SYNCS.ARRIVE.TRANS64.RED.A1T0 RZ, [UR4], RZ ;  /* 0x000000ffffff79a7 */ /* 0x008fe60008100404 */
[----:B------:R-:W-:Y:S05]  /*138e0*/  @P0 BRA `(.L_x_148) ;  /* 0x0000000000fc0947 */ /* 0x000fea0003800000 */
[----:B------:R-:W-:-:S13]  /*138f0*/  ISETP.NE.AND P0, PT, RZ, UR54, PT ;  /* 0x00000036ff007c0c */ /* 0x000fda000bf05270 */
[----:B------:R-:W-:Y:S05]  /*13900*/  @P0 BRA `(.L_x_148) ;  /* 0x0000000000f40947 */ /* 0x000fea0003800000 */
[----:B-1----:R-:W1:Y:S01]  /*13910*/  S2R R0, SR_LANEID ;  /* 0x0000000000007919 */ /* 0x002e620000000000 */
[----:B------:R-:W-:Y:S01]  /*13920*/  ELECT P0, URZ, PT ;  /* 0x00000000003f782f */ /* 0x000fe20003800000 */
[----:B------:R-:W-:Y:S01]  /*13930*/  BSSY B0, `(.L_x_149) ;  /* 0x000002f000007945 */ /* 0x000fe20003800000 */
[----:B-1----:R-:W-:-:S11]  /*13940*/  SHF.L.U32 R15, R0, 0x2, RZ ;  /* 0x00000002000f7819 */ /* 0x002fd600000006ff */
[----:B------:R-:W-:Y:S05]  /*13950*/  @!P0 BRA `(.L_x_150) ;  /* 0x0000000000b08947 */ /* 0x000fea0003800000 */
[----:B------:R-:W-:Y:S01]  /*13960*/  IMAD.SHL.U32 R0, R18, 0x8, RZ ;  /* 0x0000000812007824 */ /* 0x000fe200078e00ff */
[----:B------:R-:W-:Y:S01]  /*13970*/  SHF.R.S32.HI R3, RZ, 0x1f, R18 ;  /* 0x0000001fff037819 */ /* 0x000fe20000011412 */
[----:B------:R-:W-:-:S03]  /*13980*/  ULDC.64 UR4, c[0x0][0x820] ;  /* 0x0002080000047ab9 */ /* 0x000fc60000000a00 */
[----:B------:R-:W-:Y:S02]  /*13990*/  SHF.L.U64.HI R8, R18, 0x3, R3 ;  /* 0x0000000312087819 */ /* 0x000fe40000010203 */
[----:B------:R-:W-:Y:S01]  /*139a0*/  IADD3 R4, P0, R0, UR4, RZ ;  /* 0x0000000400047c10 */ /* 0x000fe2000ff1e0ff */
[----:B------:R-:W1:Y:S03]  /*139b0*/  LDC.64 R2, c[0x0][0x290] ;  /* 0x0000a400ff027b82 */ /* 0x000e660000000a00 */
[----:B------:R-:W-:Y:S01]  /*139c0*/  IADD3.X R5, R8, UR5, RZ, P0, !PT ;  /* 0x0000000508057c10 */ /* 0x000fe200087fe4ff */
[----:B------:R-:W-:-:S05]  /*139d0*/  ULDC.64 UR4, c[0x0][0x818] ;  /* 0x0002060000047ab9 */ /* 0x000fca0000000a00 */
[----:B------:R-:W2:Y:S01]  /*139e0*/  LDG.E.64 R4, desc[UR56][R4.64] ;  /* 0x0000003804047981 */ /* 0x000ea2000c1e1b00 */
[----:B-1----:R-:W-:Y:S01]  /*139f0*/  IMAD.WIDE R6, R18, 0xc, R2 ;  /* 0x0000000c12067825 */ /* 0x002fe200078e0202 */
[----:B------:R-:W-:Y:S02]  /*13a00*/  IADD3 R2, P0, R0, UR4, RZ ;  /* 0x0000000400027c10 */ /* 0x000fe4000ff1e0ff */
[----:B------:R-:W1:Y:S02]  /*13a10*/  LDS R0, [UR49+0x1c] ;  /* 0x00001c31ff007984 */ /* 0x000e640008000800 */
[----:B------:R-:W-:Y:S02]  /*13a20*/  IADD3.X R3, R8, UR5, RZ, P0, !PT ;  /* 0x0000000508037c10 */ /* 0x000fe400087fe4ff */
[----:B------:R-:W3:Y:S04]  /*13a30*/  LDG.E R12, desc[UR56][R6.64] ;  /* 0x00000038060c7981 */ /* 0x000ee8000c1e1900 */
[----:B------:R4:W5:Y:S04]  /*13a40*/  LDG.E R13, desc[UR56][R6.64+0x4] ;  /* 0x00000438060d7981 */ /* 0x000968000c1e1900 */
[----:B------:R-:W5:Y:S01]  /*13a50*/  LDG.E.64 R2, desc[UR56][R2.64] ;  /* 0x0000003802027981 */ /* 0x000f62000c1e1b00 */
[----:B------:R-:W-:-:S03]  /*13a60*/  MOV R8, UR49 ;  /* 0x0000003100087c02 */ /* 0x000fc60008000f00 */
[----:B------:R-:W-:Y:S01]  /*13a70*/  STS [UR49+0x30], RZ ;  /* 0x000030ffff007988 */ /* 0x000fe20008000831 */
[----:B------:R-:W-:Y:S02]  /*13a80*/  SHF.R.U64 R8, R8, 0x4, RZ ;  /* 0x0000000408087819 */ /* 0x000fe400000012ff */
[----:B----4-:R-:W-:-:S03]  /*13a90*/  CS2R R6, SRZ ;  /* 0x0000000000067805 */ /* 0x010fc6000001ff00 */
[----:B------:R-:W-:Y:S04]  /*13aa0*/  STS [UR49+0x10], R8 ;  /* 0x00001008ff007988 */ /* 0x000fe80008000831 */
[----:B------:R-:W-:Y:S01]  /*13ab0*/  STS [UR49+0x14], R8 ;  /* 0x00001408ff007988 */ /* 0x000fe20008000831 */
[C---:B--2---:R-:W-:Y:S01]  /*13ac0*/  SHF.L.U64.HI R11, R4.reuse, 0x1, R5 ;  /* 0x00000001040b7819 */ /* 0x044fe20000010205 */
[----:B------:R-:W-:-:S03]  /*13ad0*/  IMAD.SHL.U32 R10, R4, 0x2, RZ ;  /* 0x00000002040a7824 */ /* 0x000fc600078e00ff */
[----:B------:R-:W-:Y:S02]  /*13ae0*/  LOP3.LUT R11, R11, 0x1fffffff, RZ, 0xc0, !PT ;  /* 0x1fffffff0b0b7812 */ /* 0x000fe400078ec0ff */
[----:B------:R-:W-:Y:S02]  /*13af0*/  LOP3.LUT R10, R10, 0xfffffffe, RZ, 0xc0, !PT ;  /* 0xfffffffe0a0a7812 */ /* 0x000fe400078ec0ff */
[--C-:B------:R-:W-:Y:S02]  /*13b00*/  SHF.R.U32.HI R5, RZ, 0x4, R11.reuse ;  /* 0x00000004ff057819 */ /* 0x100fe4000001160b */
[----:B------:R-:W-:Y:S02]  /*13b10*/  SHF.R.U64 R10, R10, 0x4, R11 ;  /* 0x000000040a0a7819 */ /* 0x000fe4000000120b */
[----:B-1----:R-:W-:-:S03]  /*13b20*/  LOP3.LUT R0, R0, 0xf, R5, 0xb8, !PT ;  /* 0x0000000f00007812 */ /* 0x002fc600078eb805 */
[----:B------:R-:W-:Y:S04]  /*13b30*/  STS [UR49+0xc], R10 ;  /* 0x00000c0aff007988 */ /* 0x000fe80008000831 */
[----:B------:R-:W-:Y:S01]  /*13b40*/  STS [UR49+0x1c], R0 ;  /* 0x00001c00ff007988 */ /* 0x000fe20008000831 */
[----:B---3--:R-:W-:-:S03]  /*13b50*/  IADD3 R4, R12, -0x1, RZ ;  /* 0xffffffff0c047810 */ /* 0x008fc60007ffe0ff */
[----:B------:R-:W1:Y:S04]  /*13b60*/  LDS R5, [UR49+0x1c] ;  /* 0x00001c31ff057984 */ /* 0x000e680008000800 */
[----:B-----5:R-:W-:Y:S01]  /*13b70*/  STS.64 [UR49], R2 ;  /* 0x00000002ff007988 */ /* 0x020fe20008000a31 */
[----:B-1----:R-:W-:-:S05]  /*13b80*/  LOP3.LUT R5, R5, 0xf0, RZ, 0xb8, !PT ;  /* 0x000000f005057812 */ /* 0x002fca00078eb8ff */
[----:B------:R1:W-:Y:S04]  /*13b90*/  STS [UR49+0x1c], R5 ;  /* 0x00001c05ff007988 */ /* 0x0003e80008000831 */
[----:B------:R-:W2:Y:S01]  /*13ba0*/  LDS R9, [UR49+0x1c] ;  /* 0x00001c31ff097984 */ /* 0x000ea20008000800 */
[----:B-1----:R-:W-:-:S05]  /*13bb0*/  VIADD R5, R13, 0xffffffff ;  /* 0xffffffff0d057836 */ /* 0x002fca0000000000 */
[----:B------:R-:W-:Y:S01]  /*13bc0*/  STS.128 [UR49+0x20], R4 ;  /* 0x00002004ff007988 */ /* 0x000fe20008000c31 */
[----:B--2---:R-:W-:-:S05]  /*13bd0*/  LOP3.LUT R9, R9, 0xf00, RZ, 0xb8, !PT ;  /* 0x00000f0009097812 */ /* 0x004fca00078eb8ff */
[----:B------:R-:W-:Y:S04]  /*13be0*/  STS.64 [UR49+0x18], R8 ;  /* 0x00001808ff007988 */ /* 0x000fe80008000a31 */
[----:B------:R-:W1:Y:S02]  /*13bf0*/  LDS R14, [UR49+0x1c] ;  /* 0x00001c31ff0e7984 */ /* 0x000e640008000800 */
[----:B-1----:R-:W-:-:S05]  /*13c00*/  LOP3.LUT R0, R14, 0xf000, RZ, 0xb8, !PT ;  /* 0x0000f0000e007812 */ /* 0x002fca00078eb8ff */
[----:B------:R1:W-:Y:S02]  /*13c10*/  STS [UR49+0x1c], R0 ;  /* 0x00001c00ff007988 */ /* 0x0003e40008000831 */
.L_x_150:
[----:B------:R-:W-:Y:S05]  /*13c20*/  BSYNC B0 ;  /* 0x0000000000007941 */ /* 0x000fea0003800000 */
.L_x_149:
[----:B------:R-:W-:Y:S01]  /*13c30*/  NOP ;  /* 0x0000000000007918 */ /* 0x000fe20000000000 */
[----:B------:R2:W3:Y:S01]  /*13c40*/  LDS R5, [R15+UR49] ;  /* 0x000000310f057984 */ /* 0x0004e20008000800 */
[----:B------:R-:W-:Y:S02]  /*13c50*/  ELECT P0, URZ, PT ;  /* 0x00000000003f782f */ /* 0x000fe40003800000 */
[----:B------:R-:W-:Y:S01]  /*13c60*/  IADD3 R2, P3, R15, UR58, RZ ;  /* 0x0000003a0f027c10 */ /* 0x000fe2000ff7e0ff */
[----:B------:R-:W-:Y:S03]  /*13c70*/  BSSY B0, `(.L_x_151) ;  /* 0x0000005000007945 */ /* 0x000fe60003800000 */
[----:B------:R-:W-:-:S07]  /*13c80*/  IADD3.X R3, RZ, UR59, RZ, P3, !PT ;  /* 0x0000003bff037c10 */ /* 0x000fce0009ffe4ff */
[----:B--2---:R-:W-:Y:S05]  /*13c90*/  @!P0 BRA `(.L_x_152) ;  /* 0x0000000000088947 */ /* 0x004fea0003800000 */
[----:B------:R0:W-:Y:S01]  /*13ca0*/  UTMACMDFLUSH ;  /* 0x00000000000079b7 */ /* 0x0001e20000000000 */
[----:B------:R-:W-:-:S04]  /*13cb0*/  DEPBAR.LE SB0, 0x0 ;  /* 0x000080000000791a */ /* 0x000fc80000000000 */
.L_x_152:
[----:B------:R-:W-:Y:S05]  /*13cc0*/  BSYNC B0 ;  /* 0x0000000000007941 */ /* 0x000fea0003800000 */
.L_x_151:
[----:B---3--:R2:W5:Y:S02]  /*13cd0*/  ATOMG.E.EXCH.STRONG.GPU PT, RZ, [R2], R5 ;  /* 0x0000000502ff73a8 */ /* 0x00856400041ee100 */
.L_x_148:
[----:B------:R-:W-:Y:S01]  /*13ce0*/  UIMAD.WIDE.U32 UR4, UR55, -0x55555555, URZ ;  /* 0xaaaaaaab370478a5 */ /* 0x000fe2000f8e003f */
[----:B------:R-:W-:Y:S01]  /*13cf0*/  ISETP.NE.AND P0, PT, R19, RZ, PT ;  /* 0x000000ff1300720c */ /* 0x000fe20003f05270 */
[----:B------:R-:W-:Y:S01]  /*13d00*/  UIADD3 UR38, UR38, 0x1, URZ ;  /* 0x0000000126267890 */ /* 0x000fe2000fffe03f */
[----:B-1----:R-:W-:Y:S01]  /*13d10*/  SEL R7, RZ, 0x1, !P2 ;  /* 0x00000001ff077807 */ /* 0x002fe20005000000 */
[----:B------:R-:W-:Y:S02]  /*13d20*/  USHF.R.U32.HI UR4, URZ, 0x1, UR5 ;  /* 0x000000013f047899 */ /* 0x000fe40008011605 */
[----:B------:R-:W-:Y:S02]  /*13d30*/  UISETP.NE.AND UP0, UPT, UR38, 0x8, UPT ;  /* 0x000000082600788c */ /* 0x000fe4000bf05270 */
[----:B------:R-:W-:Y:S02]  /*13d40*/  UIMAD UR55, UR4, -0x3, UR55 ;  /* 0xfffffffd043778a4 */ /* 0x000fe4000f8e0237 */
[----:B------:R-:W-:-:S02]  /*13d50*/  USEL UR4, URZ, 0x1, UP0 ;  /* 0x000000013f047887 */ /* 0x000fc40008000000 */
[----:B------:R-:W-:Y:S02]  /*13d60*/  UIADD3 UR36, UR36, 0x10, URZ ;  /* 0x0000001024247890 */ /* 0x000fe4000fffe03f */
[----:B------:R-:W-:Y:S02]  /*13d70*/  USEL UR38, UR38, URZ, UP0 ;  /* 0x0000003f26267287 */ /* 0x000fe40008000000 */
[----:B------:R-:W-:Y:S01]  /*13d80*/  LOP3.LUT R153, R153, UR4, RZ, 0x3c, !PT ;  /* 0x0000000499997c12 */ /* 0x000fe2000f8e3cff */
[----:B------:R-:W-:Y:S09]  /*13d90*/  @P0 BRA `(.L_x_153) ;  /* 0xfffffefc00100947 */ /* 0x000ff2000383ffff */
[----:B------:R-:W-:-:S04]  /*13da0*/  DEPBAR.LE SB0, 0x0 ;  /* 0x000080000000791a */ /* 0x000fc80000000000 */
[----:B------:R-:W-:Y:S05]  /*13db0*/  @!P1 BRA `(.L_x_154) ;  /* 0x0000000000049947 */ /* 0x000fea0003800000 */
[----:B------:R-:W-:Y:S01]  /*13dc0*/  BPT.TRAP 0x1 ;  /* 0x000000040000795c */ /* 0x000fe20000300000 */
.L_x_154:
[----:B------:R-:W-:-:S04]  /*13dd0*/  ULEA UR43, UR60, UR43, 0x3 ;  /* 0x0000002b3c2b7291 */ /* 0x000fc8000f8e183f */
[----:B------:R-:W-:-:S04]  /*13de0*/  UIADD3 UR43, UR43, 0x384d0, URZ ;  /* 0x000384d02b2b7890 */ /* 0x000fc8000fffe03f */
[----:B------:R-:W-:-:S09]  /*13df0*/  UPRMT UR43, UR42, 0x654, UR43 ;  /* 0x000006542a2b7896 */ /* 0x000fd2000800002b */
[----:B-----5:R-:W-:Y:S01]  /*13e00*/  SYNCS.ARRIVE.TRANS64.RED.A1T0 RZ, [UR43], RZ ;  /* 0x000000ffffff79a7 */ /* 0x020fe2000810042b */
[----:B------:R-:W-:Y:S05]  /*13e10*/  EXIT ;  /* 0x000000000000794d */ /* 0x000fea0003800000 */
.L_x_23:
[----:B------:R-:W-:-:S08]  /*13e20*/  NOP ;  /* 0x0000000000007918 */ /* 0x000fd00000000000 */
[----:B----45:R-:W1:-:S00]  /*13e30*/  USETMAXREG.DEALLOC.CTAPOOL 0x28 ;  /* 0x00000028000079c8 */ /* 0x030e4000080e0500 */
[----:B------:R-:W-:-:S06]  /*13e40*/  UISETP.NE.AND UP1, UPT, UR54, 0x3, UPT ;  /* 0x000000033600788c */ /* 0x000fcc000bf25270 */
[----:B------:R-:W-:-:S13]  /*13e50*/  PLOP3.LUT P1, PT, PT, PT, UP1, 0x80, 0x0 ;  /* 0x000000000000781c */ /* 0x000fda0003f2f018 */
[----:B-1----:R-:W-:Y:S05]  /*13e60*/  @!P1 BRA `(.L_x_155) ;  /* 0x0000004400dc9947 */ /* 0x002fea0003800000 */
[----:B------:R-:W-:-:S13]  /*13e70*/  ISETP.NE.AND P0, PT, RZ, UR54, PT ;  /* 0x00000036ff007c0c */ /* 0x000fda000bf05270 */
[----:B------:R-:W-:Y:S05]  /*13e80*/  @!P0 BRA `(.L_x_156) ;  /* 0x0000002800d48947 */ /* 0x000fea0003800000 */
[----:B------:R-:W-:-:S06]  /*13e90*/  UISETP.NE.AND UP0, UPT, UR54, 0x2, UPT ;  /* 0x000000023600788c */ /* 0x000fcc000bf05270 */
[----:B------:R-:W-:-:S13]  /*13ea0*/  PLOP3.LUT P0, PT, PT, PT, UP0, 0x80, 0x0 ;  /* 0x000000000000781c */ /* 0x000fda0003f0f008 */
[----:B--2---:R-:W-:Y:S05]  /*13eb0*/  @P0 EXIT ;  /* 0x000000000000094d */ /* 0x004fea0003800000 */
[----:B------:R-:W1:Y:S01]  /*13ec0*/  S2UR UR4, SR_CTAID.Y ;  /* 0x00000000000479c3 */ /* 0x000e620000002600 */
[----:B------:R-:W-:Y:S01]  /*13ed0*/  ELECT P0, URZ, PT ;  /* 0x00000000003f782f */ /* 0x000fe20003800000 */
[----:B------:R-:W-:Y:S01]  /*13ee0*/  BSSY B0, `(.L_x_157) ;  /* 0x0000021000007945 */ /* 0x000fe20003800000 */
[----:B-1----:R-:W-:-:S11]  /*13ef0*/  UIMAD UR4, UR4, UR39, UR40 ;  /* 0x00000027040472a4 */ /* 0x002fd6000f8e0228 */
[----:B------:R-:W-:Y:S05]  /*13f00*/  @!P0 BRA `(.L_x_158) ;  /* 0x0000000000788947 */ /* 0x000fea0003800000 */
[----:B------:R1:W-:Y:S01]  /*13f10*/  STL [R1+0x208], R14 ;  /* 0x0002080e01007387 */ /* 0x0003e20000100800 */
[----:B------:R-:W-:Y:S01]  /*13f20*/  UMOV UR5, 0x400 ;  /* 0x0000040000057882 */ /* 0x000fe20000000000 */
[----:B------:R-:W2:Y:S01]  /*13f30*/  LDC.64 R4, c[0x0][0x600] ;  /* 0x00018000ff047b82 */ /* 0x000ea20000000a00 */
[----:B------:R-:W-:Y:S01]  /*13f40*/  ULEA UR5, UR41, UR5, 0x18 ;  /* 0x0000000529057291 */ /* 0x000fe2000f8ec03f */
[----:B------:R3:W-:Y:S06]  /*13f50*/  STL.64 [R1+0x200], R12 ;  /* 0x0002000c01007387 */ /* 0x0007ec0000100a00 */
[----:B-1----:R-:W1:Y:S08]  /*13f60*/  LDC.64 R14, c[0x0][0x618] ;  /* 0x00018600ff0e7b82 */ /* 0x002e700000000a00 */
[----:B---3--:R-:W1:Y:S08]  /*13f70*/  LDC.64 R12, c[0x0][0x610] ;  /* 0x00018400ff0c7b82 */ /* 0x008e700000000a00 */
[----:B------:R-:W2:Y:S08]  /*13f80*/  LDC.64 R6, c[0x0][0x608] ;  /* 0x00018200ff067b82 */ /* 0x000eb00000000a00 */
[----:B------:R-:W3:Y:S01]  /*13f90*/  LDC.64 R32, c[0x0][0x620] ;  /* 0x00018800ff207b82 */ /* 0x000ee20000000a00 */
[----:B-1----:R1:W-:Y:S07]  /*13fa0*/  STS.128 [UR5+0x38690], R12 ;  /* 0x0386900cff007988 */ /* 0x0023ee0008000c05 */
[----:B------:R-:W3:Y:S01]  /*13fb0*/  LDC.64 R34, c[0x0][0x628] ;  /* 0x00018a00ff227b82 */ /* 0x000ee20000000a00 */
[----:B--2---:R2:W-:Y:S07]  /*13fc0*/  STS.128 [UR5+0x38680], R4 ;  /* 0x03868004ff007988 */ /* 0x0045ee0008000c05 */
[----:B------:R-:W4:Y:S01]  /*13fd0*/  LDC.64 R28, c[0x0][0x630] ;  /* 0x00018c00ff1c7b82 */ /* 0x000f220000000a00 */
[----:B-1----:R1:W5:Y:S07]  /*13fe0*/  LDL.LU R14, [R1+0x208] ;  /* 0x00020800010e7983 */ /* 0x00236e0000300800 */
[----:B------:R-:W4:Y:S01]  /*13ff0*/  LDC.64 R30, c[0x0][0x638] ;  /* 0x00018e00ff1e7b82 */ /* 0x000f220000000a00 */
[----:B------:R1:W5:Y:S07]  /*14000*/  LDL.LU.64 R12, [R1+0x200] ;  /* 0x00020000010c7983 */ /* 0x00036e0000300a00 */
[----:B------:R-:W1:Y:S08]  /*14010*/  LDC.64 R24, c[0x0][0x640] ;  /* 0x00019000ff187b82 */ /* 0x000e700000000a00 */
[----:B------:R-:W1:Y:S08]  /*14020*/  LDC.64 R26, c[0x0][0x648] ;  /* 0x00019200ff1a7b82 */ /* 0x000e700000000a00 */
[----:B------:R-:W1:Y:S08]  /*14030*/  LDC.64 R20, c[0x0][0x650] ;  /* 0x00019400ff147b82 */ /* 0x000e700000000a00 */
[----:B------:R-:W1:Y:S08]  /*14040*/  LDC.64 R22, c[0x0][0x658] ;  /* 0x00019600ff167b82 */ /* 0x000e700000000a00 */
[----:B------:R-:W1:Y:S08]  /*14050*/  LDC.64 R8, c[0x0][0x660] ;  /* 0x00019800ff087b82 */ /* 0x000e700000000a00 */
[----:B------:R-:W1:Y:S08]  /*14060*/  LDC.64 R10, c[0x0][0x668] ;  /* 0x00019a00ff0a7b82 */ /* 0x000e700000000a00 */
[----:B--2---:R-:W2:Y:S08]  /*14070*/  LDC.64 R4, c[0x0][0x670] ;  /* 0x00019c00ff047b82 */ /* 0x004eb00000000a00 */
[----:B------:R-:W2:Y:S01]  /*14080*/  LDC.64 R6, c[0x0][0x678] ;  /* 0x00019e00ff067b82 */ /* 0x000ea20000000a00 */
[----:B---3--:R3:W-:Y:S04]  /*14090*/  STS.128 [UR5+0x386a0], R32 ;  /* 0x0386a020ff007988 */ /* 0x0087e80008000c05 */
[----:B----4-:R3:W-:Y:S04]  /*140a0*/  STS.128 [UR5+0x386b0], R28 ;  /* 0x0386b01cff007988 */ /* 0x0107e80008000c05 */
[----:B-1----:R3:W-:Y:S04]  /*140b0*/  STS.128 [UR5+0x386c0], R24 ;  /* 0x0386c018ff007988 */ /* 0x0027e80008000c05 */
[----:B------:R3:W-:Y:S04]  /*140c0*/  STS.128 [UR5+0x386d0], R20 ;  /* 0x0386d014ff007988 */ /* 0x0007e80008000c05 */
[----:B------:R3:W-:Y:S04]  /*140d0*/  STS.128 [UR5+0x386e0], R8 ;  /* 0x0386e008ff007988 */ /* 0x0007e80008000c05 */
[----:B--2---:R3:W-:Y:S02]  /*140e0*/  STS.128 [UR5+0x386f0], R4 ;  /* 0x0386f004ff007988 */ /* 0x0047e40008000c05 */
.L_x_158:
[----:B------:R-:W-:Y:S05]  /*140f0*/  BSYNC B0 ;  /* 0x0000000000007941 */ /* 0x000fea0003800000 */
.L_x_157:
[----:B------:R-:W-:Y:S01]  /*14100*/  ELECT P0, URZ, PT ;  /* 0x00000000003f782f */ /* 0x000fe20003800000 */
[----:B------:R-:W-:Y:S01]  /*14110*/  NOP ;  /* 0x0000000000007918 */ /* 0x000fe20000000000 */
[----:B------:R-:W-:Y:S01]  /*14120*/  ULDC UR5, c[0x0][0x884] ;  /* 0x0002210000057ab9 */ /* 0x000fe20000000800 */
[----:B------:R-:W-:Y:S01]  /*14130*/  ULDC.64 UR44, c[0x0][0x800] ;  /* 0x00020000002c7ab9 */ /* 0x000fe20000000a00 */
[----:B------:R-:W-:Y:S01]  /*14140*/  ULEA UR4, UR5, UR4, 0x1 ;  /* 0x0000000405047291 */ /* 0x000fe2000f8e083f */
[----:B------:R-:W-:Y:S03]  /*14150*/  BSSY B0, `(.L_x_159) ;  /* 0x0000033000007945 */ /* 0x000fe60003800000 */
[----:B------:R-:W-:-:S05]  /*14160*/  UIMAD.WIDE UR44, UR4, 0x80, UR44 ;  /* 0x00000080042c78a5 */ /* 0x000fca000f8e022c */
[----:B------:R-:W-:Y:S07]  /*14170*/  @!P0 BRA `(.L_x_160) ;  /* 0x0000000000c08947 */ /* 0x000fee0003800000 */
[----:B------:R-:W-:Y:S01]  /*14180*/  ULDC.64 UR4, c[0x0][0x808] ;  /* 0x0002020000047ab9 */ /* 0x000fe20000000a00 */
[----:B------:R-:W-:Y:S01]  /*14190*/  ULDC.64 UR6, c[0x0][0x810] ;  /* 0x0002040000067ab9 */ /* 0x000fe20000000a00 */
[----:B------:R-:W-:Y:S02]  /*141a0*/  ISETP.NE.U32.AND P0, PT, RZ, UR4, PT ;  /* 0x00000004ff007c0c */ /* 0x000fe4000bf05070 */
[----:B------:R-:W-:Y:S02]  /*141b0*/  ISETP.NE.U32.AND P1, PT, RZ, UR6, PT ;  /* 0x00000006ff007c0c */ /* 0x000fe4000bf25070 */
[----:B------:R-:W-:Y:S02]  /*141c0*/  ISETP.NE.AND.EX P0, PT, RZ, UR5, PT, P0 ;  /* 0x00000005ff007c0c */ /* 0x000fe4000bf05300 */
[----:B------:R-:W-:-:S11]  /*141d0*/  ISETP.NE.AND.EX P1, PT, RZ, UR7, PT, P1 ;  /* 0x00000007ff007c0c */ /* 0x000fd6000bf25310 */
[----:B------:R-:W-:Y:S05]  /*141e0*/  @!P0 BRA `(.L_x_161) ;  /* 0x0000000000188947 */ /* 0x000fea0003800000 */
[----:B------:R-:W-:-:S04]  /*141f0*/  LEA R2, P0, R18, UR4, 0x3 ;  /* 0x0000000412027c11 */ /* 0x000fc8000f8018ff */
[----:B-----5:R-:W-:-:S06]  /*14200*/  LEA.HI.X R3, R18, UR5, R14, 0x3, P0 ;  /* 0x0000000512037c11 */ /* 0x020fcc00080f1c0e */
[----:B------:R-:W2:Y:S01]  /*14210*/  LDG.E.64 R2, desc[UR56][R2.64] ;  /* 0x0000003802027981 */ /* 0x000ea2000c1e1b00 */
[----:B------:R-:W-:Y:S02]  /*14220*/  UMOV UR4, 0x400 ;  /* 0x0000040000047882 */ /* 0x000fe40000000000 */
[----:B------:R-:W-:-:S09]  /*14230*/  ULEA UR4, UR41, UR4, 0x18 ;  /* 0x0000000429047291 */ /* 0x000fd2000f8ec03f */
[----:B--2---:R1:W-:Y:S03]  /*14240*/  STS.64 [UR4+0x38680], R2 ;  /* 0x03868002ff007988 */ /* 0x0043e60008000a04 */
.L_x_161:
[----:B------:R-:W-:Y:S05]  /*14250*/  @!P1 BRA `(.L_x_160) ;  /* 0x0000000000889947 */ /* 0x000fea0003800000 */
[----:B-1----:R-:W-:-:S04]  /*14260*/  LEA R2, P0, R18, UR6, 0x3 ;  /* 0x0000000612027c11 */ /* 0x002fc8000f8018ff */
[----:B-----5:R-:W-:-:S06]  /*14270*/  LEA.HI.X R3, R18, UR7, R14, 0x3, P0 ;  /* 0x0000000712037c11 */ /* 0x020fcc00080f1c0e */
[----:B------:R-:W2:Y:S01]  /*14280*/  LDG.E.64 R2, desc[UR56][R2.64] ;  /* 0x0000003802027981 */ /* 0x000ea2000c1e1b00 */
[----:B------:R-:W-:Y:S01]  /*14290*/  UMOV UR4, 0x400 ;  /* 0x0000040000047882 */ /* 0x000fe20000000000 */
[----:B------:R-:W-:Y:S01]  /*142a0*/  VIADD R12, R12, 0xffffffff ;  /* 0xffffffff0c0c7836 */ /* 0x000fe20000000000 */
[----:B------:R-:W-:Y:S01]  /*142b0*/  ULEA UR4, UR41, UR4, 0x18 ;  /* 0x0000000429047291 */ /* 0x000fe2000f8ec03f */
[----:B------:R-:W-:Y:S02]  /*142c0*/  IADD3 R13, R13, -0x1, RZ ;  /* 0xffffffff0d0d7810 */ /* 0x000fe40007ffe0ff */
[----:B------:R-:W-:Y:S01]  /*142d0*/  CS2R R14, SRZ ;  /* 0x00000000000e7805 */ /* 0x000fe2000001ff00 */
[----:B------:R-:W-:-:S05]  /*142e0*/  UIADD3 UR5, UR4, 0x38680, URZ ;  /* 0x0003868004057890 */ /* 0x000fca000fffe03f */
[----:B------:R-:W1:Y:S01]  /*142f0*/  LDS R0, [UR4+0x3869c] ;  /* 0x03869c04ff007984 */ /* 0x000e620008000800 */
[----:B---3--:R-:W-:-:S03]  /*14300*/  IMAD.U32 R6, RZ, RZ, UR5 ;  /* 0x00000005ff067e24 */ /* 0x008fc6000f8e00ff */
[----:B------:R-:W-:Y:S02]  /*14310*/  STS.128 [UR4+0x386a0], R12 ;  /* 0x0386a00cff007988 */ /* 0x000fe40008000c04 */
[----:B------:R-:W-:Y:S02]  /*14320*/  SHF.R.U64 R6, R6, 0x4, RZ ;  /* 0x0000000406067819 */ /* 0x000fe400000012ff */
[----:B------:R-:W-:Y:S04]  /*14330*/  STS [UR4+0x386b0], RZ ;  /* 0x0386b0ffff007988 */ /* 0x000fe80008000804 */
[----:B------:R-:W-:Y:S04]  /*14340*/  STS [UR4+0x38690], R6 ;  /* 0x03869006ff007988 */ /* 0x000fe80008000804 */
[----:B------:R-:W-:Y:S01]  /*14350*/  STS [UR4+0x38694], R6 ;  /* 0x03869406ff007988 */ /* 0x000fe20008000804 */
[----:B--2---:R-:W-:-:S02]  /*14360*/  SHF.L.U64.HI R9, R2, 0x1, R3 ;  /* 0x0000000102097819 */ /* 0x004fc40000010203 */
[----:B------:R-:W-:Y:S02]  /*14370*/  SHF.L.U32 R2, R2, 0x1, RZ ;  /* 0x0000000102027819 */ /* 0x000fe400000006ff */
[----:B------:R-:W-:Y:S02]  /*14380*/  LOP3.LUT R9, R9, 0x1fffffff, RZ, 0xc0, !PT ;  /* 0x1fffffff09097812 */ /* 0x000fe400078ec0ff */
[----:B------:R-:W-:Y:S02]  /*14390*/  LOP3.LUT R2, R2, 0xfffffffe, RZ, 0xc0, !PT ;  /* 0xfffffffe02027812 */ /* 0x000fe400078ec0ff */
[--C-:B------:R-:W-:Y:S02]  /*143a0*/  SHF.R.U32.HI R5, RZ, 0x4, R9.reuse ;  /* 0x00000004ff057819 */ /* 0x100fe40000011609 */
[----:B------:R-:W-:Y:S02]  /*143b0*/  SHF.R.U64 R2, R2, 0x4, R9 ;  /* 0x0000000402027819 */ /* 0x000fe40000001209 */
[----:B-1----:R-:W-:-:S03]  /*143c0*/  LOP3.LUT R0, R0, 0xf, R5, 0xb8, !PT ;  /* 0x0000000f00007812 */ /* 0x002fc600078eb805 */
[----:B------:R-:W-:Y:S04]  /*143d0*/  STS [UR4+0x3868c], R2 ;  /* 0x03868c02ff007988 */ /* 0x000fe80008000804 */
[----:B------:R-:W-:Y:S04]  /*143e0*/  STS [UR4+0x3869c], R0 ;  /* 0x03869c00ff007988 */ /* 0x000fe80008000804 */
[----:B------:R-:W1:Y:S02]  /*143f0*/  LDS R4, [UR4+0x3869c] ;  /* 0x03869c04ff047984 */ /* 0x000e640008000800 */
[----:B-1----:R-:W-:-:S05]  /*14400*/  LOP3.LUT R4, R4, 0xf0, RZ, 0xb8, !PT ;  /* 0x000000f004047812 */ /* 0x002fca00078eb8ff */
[----:B------:R-:W-:Y:S04]  /*14410*/  STS [UR4+0x3869c], R4 ;  /* 0x03869c04ff007988 */ /* 0x000fe80008000804 */
[----:B------:R-:W1:Y:S02]  /*14420*/  LDS R7, [UR4+0x3869c] ;  /* 0x03869c04ff077984 */ /* 0x000e640008000800 */
[----:B-1----:R-:W-:-:S05]  /*14430*/  LOP3.LUT R7, R7, 0xf00, RZ, 0xb8, !PT ;  /* 0x00000f0007077812 */ /* 0x002fca00078eb8ff */
[----:B------:R-:W-:Y:S04]  /*14440*/  STS.64 [UR4+0x38698], R6 ;  /* 0x03869806ff007988 */ /* 0x000fe80008000a04 */
[----:B------:R-:W1:Y:S02]  /*14450*/  LDS R3, [UR4+0x3869c] ;  /* 0x03869c04ff037984 */ /* 0x000e640008000800 */
[----:B-1----:R-:W-:-:S05]  /*14460*/  LOP3.LUT R0, R3, 0xf000, RZ, 0xb8, !PT ;  /* 0x0000f00003007812 */ /* 0x002fca00078eb8ff */
[----:B------:R2:W-:Y:S02]  /*14470*/  STS [UR4+0x3869c], R0 ;  /* 0x03869c00ff007988 */ /* 0x0005e40008000804 */
.L_x_160:
[----:B------:R-:W-:Y:S05]  /*14480*/  BSYNC B0 ;  /* 0x0000000000007941 */ /* 0x000fea0003800000 */
.L_x_159:
[----:B--2---:R-:W2:Y:S01]  /*14490*/  S2R R0, SR_LANEID ;  /* 0x0000000000007919 */ /* 0x004ea20000000000 */
[----:B------:R-:W-:Y:S01]  /*144a0*/  ELECT P0, URZ, PT ;  /* 0x00000000003f782f */ /* 0x000fe20003800000 */
[----:B------:R-:W-:Y:S01]  /*144b0*/  NOP ;  /* 0x0000000000007918 */ /* 0x000fe20000000000 */
[----:B------:R-:W-:Y:S01]  /*144c0*/  UMOV UR38, URZ ;  /* 0x0000003f00267c82 */ /* 0x000fe20008000000 */
[----:B------:R-:W-:Y:S10]  /*144d0*/  BSSY B0, `(.L_x_162) ;  /* 0x0000004000007945 */ /* 0x000ff40003800000 */
[----:B------:R-:W-:Y:S05]  /*144e0*/  @!P0 BRA `(.L_x_163) ;  /* 0x0000000000088947 */ /* 0x000fea0003800000 */
[----:B------:R0:W-:Y:S01]  /*144f0*/  UTMACMDFLUSH ;  /* 0x00000000000079b7 */ /* 0x0001e20000000000 */
[----:B------:R-:W-:-:S04]  /*14500*/  DEPBAR.LE SB0, 0x0 ;  /* 0x000080000000791a */ /* 0x000fc80000000000 */
.L_x_163:
[----:B------:R-:W-:Y:S05]  /*14510*/  BSYNC B0 ;  /* 0x0000000000007941 */ /* 0x000fea0003800000 */
.L_x_162:
[----:B------:R-:W-:Y:S01]  /*14520*/  UMOV UR35, 0x400 ;  /* 0x0000040000237882 */ /* 0x000fe20000000000 */
[----:B--23--:R-:W-:Y:S01]  /*14530*/  IMAD.SHL.U32 R4, R0, 0x4, RZ ;  /* 0x0000000400047824 */ /* 0x00cfe200078e00ff */
[----:B------:R-:W-:-:S04]  /*14540*/  ULEA UR35, UR41, UR35, 0x18 ;  /* 0x0000002329237291 */ /* 0x000fc8000f8ec03f */
[----:B------:R-:W-:Y:S01]  /*14550*/  UIADD3 UR34, UR35, 0x38680, URZ ;  /* 0x0003868023227890 */ /* 0x000fe2000fffe03f */
[----:B-1----:R-:W-:Y:S01]  /*14560*/  IADD3 R2, P0, R4, UR44, RZ ;  /* 0x0000002c04027c10 */ /* 0x002fe2000ff1e0ff */
[----:B------:R-:W-:-:S03]  /*14570*/  IMAD.MOV.U32 R0, RZ, RZ, RZ ;  /* 0x000000ffff007224 */ /* 0x000fc600078e00ff */
[----:B------:R-:W-:-:S04]  /*14580*/  IADD3.X R3, RZ, UR45, RZ, P0, !PT ;  /* 0x0000002dff037c10 */ /* 0x000fc800087fe4ff */
[----:B------:R-:W1:Y:S01]  /*14590*/  LDS R5, [R4+UR34] ;  /* 0x0000002204057984 */ /* 0x000e620008000800 */
[----:B------:R-:W-:-:S03]  /*145a0*/  SHF.L.U32 R0, R0, 0x1f, RZ ;  /* 0x0000001f00007819 */ /* 0x000fc600000006ff */
[----:B-1----:R1:W2:Y:S02]  /*145b0*/  ATOMG.E.EXCH.STRONG.GPU PT, RZ, [R2], R5 ;  /* 0x0000000502ff73a8 */ /* 0x0022a400041ee100 */
[----:B--2---:R-:W2:Y:S01]  /*145c0*/  SYNCS.PHASECHK.TRANS64.TRYWAIT P0, [UR35+0x384f8], R0 ;  /* 0x0384f800ff0075a7 */ /* 0x004ea20008000163 */
[----:B------:R-:W-:Y:S02]  /*145d0*/  ULOP3.LUT UR33, UR53, 0x1, URZ, 0xfc, !UPT ;  /* 0x0000000135217892 */ /* 0x000fe4000f8efc3f */
[----:B------:R-:W-:Y:S01]  /*145e0*/  ULOP3.LUT UR37, UR51, 0x2, URZ, 0xfc, !UPT ;  /* 0x0000000233257892 */ /* 0x000fe2000f8efc3f */
[----:B-12---:R-:W-:Y:S11]  /*145f0*/  @!P0 BRA `(.L_x_164) ;  /* 0x0000006800a48947 */ /* 0x006ff60003800000 */
.L_x_373:
[----:B------:R-:W-:Y:S01]  /*14600*/  MOV R2, 0x1 ;  /* 0x0000000100027802 */ /* 0x000fe20000000f00 */
[----:B-----5:R-:W-:Y:S01]  /*14610*/  IMAD.MOV.U32 R12, RZ, RZ, RZ ;  /* 0x000000ffff0c7224 */ /* 0x020fe200078e00ff */
[----:B------:R-:W-:Y:S01]  /*14620*/  ULDC UR32, c[0x0][0x598] ;  /* 0x0001660000207ab9 */ /* 0x000fe20000000800 */
[----:B------:R-:W-:Y:S01]  /*14630*/  ULDC UR36, c[0x0][0x580] ;  /* 0x0001600000247ab9 */ /* 0x000fe20000000800 */
[----:B------:R-:W-:Y:S01]  /*14640*/  ULDC.64 UR4, c[0x0][0x590] ;  /* 0x0001640000047ab9 */ /* 0x000fe20000000a00 */
[----:B------:R-:W-:-:S05]  /*14650*/  ULDC.64 UR6, c[0x0][0x588] ;  /* 0x0001620000067ab9 */ /* 0x000fca0000000a00 */
.L_x_273:
[----:B------:R-:W-:-:S06]  /*14660*/  UISETP.NE.AND UP0, UPT, UR33, 0x3, UPT ;  /* 0x000000032100788c */ /* 0x000fcc000bf05270 */
[----:B------:R-:W-:-:S13]  /*14670*/  PLOP3.LUT P1, PT, PT, PT, UP0, 0x80, 0x0 ;  /* 0x000000000000781c */ /* 0x000fda0003f2f008 */
[----:B---345:R-:W-:Y:S05]  /*14680*/  @!P1 BRA `(.L_x_165) ;  /* 0x0000000000049947 */ /* 0x038fea0003800000 */
[----:B------:R-:W-:Y:S01]  /*14690*/  BPT.TRAP 0x1 ;  /* 0x000000040000795c */ /* 0x000fe20000300000 */
.L_x_165:
[----:B------:R-:W-:Y:S01]  /*146a0*/  ULEA UR8, UR38, UR35, 0x3 ;  /* 0x0000002326087291 */ /* 0x000fe2000f8e183f */
[----:B-1----:R-:W-:-:S08]  /*146b0*/  SHF.L.U32 R0, R12, 0x1f, RZ ;  /* 0x0000001f0c007819 */ /* 0x002fd000000006ff */
[----:B------:R-:W1:Y:S02]  /*146c0*/  SYNCS.PHASECHK.TRANS64.TRYWAIT P0, [UR8+0x38400], R0 ;  /* 0x03840000ff0075a7 */ /* 0x000e640008000148 */
[----:B-1----:R-:W-:Y:S05]  /*146d0*/  @!P0 BRA `(.L_x_166) ;  /* 0x0000006800848947 */ /* 0x002fea0003800000 */
.L_x_374:
        /* <DEDUP_REMOVED lines=10> */
.L_x_167:
[----:B------:R-:W-:Y:S01]  /*14780*/  UIADD3 UR8, UR8, 0x38440, URZ ;  /* 0x0003844008087890 */ /* 0x000fe2000fffe03f */
[----:B------:R-:W-:Y:S02]  /*14790*/  R2UR UR10, R16 ;  /* 0x00000000100a72ca */ /* 0x000fe400000e0000 */
[----:B------:R-:W-:Y:S01]  /*147a0*/  R2UR UR11, R17 ;  /* 0x00000000110b72ca */ /* 0x000fe200000e0000 */
[----:B------:R-:W-:Y:S01]  /*147b0*/  UPRMT UR8, UR41, 0x654, UR8 ;  /* 0x0000065429087896 */ /* 0x000fe20008000008 */
[----:B------:R-:W-:Y:S02]  /*147c0*/  LOP3.LUT P1, RZ, R2, 0xff, RZ, 0xc0, !PT ;  /* 0x000000ff02ff7812 */ /* 0x000fe4000782c0ff */
[----:B------:R-:W-:-:S04]  /*147d0*/  ISETP.NE.U32.AND P0, PT, RZ, UR4, PT ;  /* 0x00000004ff007c0c */ /* 0x000fc8000bf05070 */
[----:B------:R-:W-:Y:S02]  /*147e0*/  ISETP.NE.AND.EX P0, PT, RZ, UR5, PT, P0 ;  /* 0x00000005ff007c0c */ /* 0x000fe4000bf05300 */
[----:B---3--:R-:W-:Y:S01]  /*147f0*/  SYNCS.ARRIVE.TRANS64.RED.A1T0 RZ, [UR8], RZ ;  /* 0x000000ffffff79a7 */ /* 0x008fe20008100408 */
[----:B------:R-:W-:Y:S02]  /*14800*/  USHF.L.U32 UR10, UR10, 0x8, URZ ;  /* 0x000000080a0a7899 */ /* 0x000fe4000800063f */
[----:B------:R-:W-:Y:S02]  /*14810*/  USHF.L.U32 UR11, UR11, 0x8, URZ ;  /* 0x000000080b0b7899 */ /* 0x000fe4000800063f */
[----:B------:R-:W-:Y:S10]  /*14820*/  @!P1 BRA `(.L_x_168) ;  /* 0x00000000000c9947 */ /* 0x000ff40003800000 */
[----:B------:R-:W-:-:S04]  /*14830*/  DEPBAR {5,4,3,2,1,0} ;  /* 0x0000003f0000791a */ /* 0x000fc80000000000 */
[----:B------:R3:W-:Y:S02]  /*14840*/  UTMACCTL.IV [UR44] ;  /* 0x000000002c0079b9 */ /* 0x0007e40008000000 */
[----:B---3--:R-:W-:Y:S01]  /*14850*/  NOP ;  /* 0x0000000000007918 */ /* 0x008fe20000000000 */
.L_x_168:
[----:B------:R-:W-:Y:S05]  /*14860*/  @!P0 BRA `(.L_x_169) ;  /* 0x0000000000188947 */ /* 0x000fea0003800000 */
[----:B-1----:R-:W1:Y:S02]  /*14870*/  LDC.64 R2, c[0x0][0x590] ;  /* 0x00016400ff027b82 */ /* 0x002e640000000a00 */
[----:B-1----:R-:W-:-:S06]  /*14880*/  IMAD.WIDE R2, R18, 0x8, R2 ;  /* 0x0000000812027825 */ /* 0x002fcc00078e0202 */
[----:B------:R-:W3:Y:S04]  /*14890*/  LDG.E.64 R2, desc[UR56][R2.64] ;  /* 0x0000003802027981 */ /* 0x000ee8000c1e1b00 */
[----:B---3--:R-:W3:Y:S02]  /*148a0*/  LD.E R0, desc[UR56][R2.64] ;  /* 0x0000003802007980 */ /* 0x008ee4000c101900 */
[----:B---3--:R-:W-:Y:S01]  /*148b0*/  FSETP.NEU.AND P0, PT, R0, RZ, PT ;  /* 0x000000ff0000720b */ /* 0x008fe20003f0d000 */
[----:B------:R-:W-:-:S12]  /*148c0*/  BRA `(.L_x_170) ;  /* 0x0000000000247947 */ /* 0x000fd80003800000 */
.L_x_169:
[----:B------:R-:W-:Y:S02]  /*148d0*/  ISETP.NE.U32.AND P1, PT, RZ, UR6, PT ;  /* 0x00000006ff007c0c */ /* 0x000fe4000bf25070 */
[----:B------:R-:W-:Y:S02]  /*148e0*/  FSETP.NEU.AND P0, PT, RZ, UR36, PT ;  /* 0x00000024ff007c0b */ /* 0x000fe4000bf0d000 */
[----:B------:R-:W-:-:S13]  /*148f0*/  ISETP.NE.AND.EX P1, PT, RZ, UR7, PT, P1 ;  /* 0x00000007ff007c0c */ /* 0x000fda000bf25310 */
[----:B------:R-:W-:Y:S05]  /*14900*/  @!P1 BRA `(.L_x_170) ;  /* 0x0000000000149947 */ /* 0x000fea0003800000 */
[----:B-1----:R-:W1:Y:S01]  /*14910*/  LDC.64 R2, c[0x0][0x588] ;  /* 0x00016200ff027b82 */ /* 0x002e620000000a00 */
[----:B------:R-:W-:-:S04]  /*14920*/  IMAD R9, R18, UR32, RZ ;  /* 0x0000002012097c24 */ /* 0x000fc8000f8e02ff */
[----:B-1----:R-:W-:-:S06]  /*14930*/  IMAD.WIDE R2, R9, 0x4, R2 ;  /* 0x0000000409027825 */ /* 0x002fcc00078e0202 */
[----:B------:R-:W3:Y:S02]  /*14940*/  LDG.E R2, desc[UR56][R2.64] ;  /* 0x0000003802027981 */ /* 0x000ee4000c1e1900 */
[----:B---3--:R-:W-:-:S13]  /*14950*/  FSETP.NEU.AND P0, PT, R2, RZ, PT ;  /* 0x000000ff0200720b */ /* 0x008fda0003f0d000 */
.L_x_170:
[----:B------:R-:W-:Y:S01]  /*14960*/  UISETP.NE.AND UP0, UPT, UR37, 0x3, UPT ;  /* 0x000000032500788c */ /* 0x000fe2000bf05270 */
[----:B------:R-:W-:-:S05]  /*14970*/  ELECT P1, URZ, PT ;  /* 0x00000000003f782f */ /* 0x000fca0003820000 */
[----:B------:R-:W-:Y:S02]  /*14980*/  PLOP3.LUT P2, PT, PT, PT, UP0, 0x80, 0x0 ;  /* 0x000000000000781c */ /* 0x000fe40003f4f008 */
[----:B------:R-:W-:-:S11]  /*14990*/  PLOP3.LUT P0, PT, P0, P1, PT, 0x2a, 0x0 ;  /* 0x000000000000781c */ /* 0x000fd60000702572 */
[----:B------:R-:W-:Y:S05]  /*149a0*/  @!P2 BRA `(.L_x_171) ;  /* 0x000000000004a947 */ /* 0x000fea0003800000 */
[----:B------:R-:W-:Y:S01]  /*149b0*/  BPT.TRAP 0x1 ;  /* 0x000000040000795c */ /* 0x000fe20000300000 */
.L_x_171:
[----:B-1----:R-:W-:-:S04]  /*149c0*/  MOV R0, 0x1 ;  /* 0x0000000100007802 */ /* 0x002fc80000000f00 */
[----:B------:R-:W-:-:S04]  /*149d0*/  SHF.L.U32 R0, R0, 0x1f, RZ ;  /* 0x0000001f00007819 */ /* 0x000fc800000006ff */
[----:B------:R-:W1:Y:S02]  /*149e0*/  SYNCS.PHASECHK.TRANS64.TRYWAIT P1, [UR35+0x384d0], R0 ;  /* 0x0384d000ff0075a7 */ /* 0x000e640008020163 */
[----:B-1----:R-:W-:Y:S05]  /*149f0*/  @!P1 BRA `(.L_x_172) ;  /* 0x0000006400d49947 */ /* 0x002fea0003800000 */
.L_x_375:
[----:B------:R-:W-:Y:S04]  /*14a00*/  BSSY B0, `(.L_x_173) ;  /* 0x0000010000007945 */ /* 0x000fe80003800000 */
[----:B------:R-:W-:Y:S05]  /*14a10*/  @P0 BRA `(.L_x_174) ;  /* 0x0000000000380947 */ /* 0x000fea0003800000 */
[----:B------:R-:W-:Y:S02]  /*14a20*/  UIADD3 UR8, UR35, 0x30000, URZ ;  /* 0x0003000023087890 */ /* 0x000fe4000fffe03f */
[----:B------:R-:W-:Y:S02]  /*14a30*/  UIADD3 UR9, UR35, 0x384b0, URZ ;  /* 0x000384b023097890 */ /* 0x000fe4000fffe03f */
[----:B------:R-:W-:Y:S02]  /*14a40*/  UIADD3 UR14, UR10, 0x40, URZ ;  /* 0x000000400a0e7890 */ /* 0x000fe4000fffe03f */
[----:B------:R-:W-:Y:S01]  /*14a50*/  UIADD3 UR12, UR35, 0x31000, URZ ;  /* 0x00031000230c7890 */ /* 0x000fe2000fffe03f */
[----:B------:R-:W-:Y:S01]  /*14a60*/  UMOV UR16, 0x0 ;  /* 0x0000000000107882 */ /* 0x000fe20000000000 */
[----:B------:R-:W-:Y:S01]  /*14a70*/  UMOV UR17, 0x10000000 ;  /* 0x1000000000117882 */ /* 0x000fe20000000000 */
[----:B------:R-:W-:Y:S01]  /*14a80*/  UMOV UR15, UR11 ;  /* 0x0000000b000f7c82 */ /* 0x000fe20008000000 */
[----:B------:R-:W-:Y:S01]  /*14a90*/  UMOV UR13, UR9 ;  /* 0x00000009000d7c82 */ /* 0x000fe20008000000 */
[----:B------:R3:W-:Y:S04]  /*14aa0*/  UTMALDG.2D [UR8], [UR44], desc[UR16] ;  /* 0x000010082c0075b4 */ /* 0x0007e80008009000 */
[----:B------:R3:W-:Y:S02]  /*14ab0*/  UTMALDG.2D [UR12], [UR44], desc[UR16] ;  /* 0x0000100c2c0075b4 */ /* 0x0007e40008009000 */
[----:B---3--:R-:W-:Y:S05]  /*14ac0*/  @!P2 BRA `(.L_x_175) ;  /* 0x000000000004a947 */ /* 0x008fea0003800000 */
[----:B------:R-:W-:Y:S01]  /*14ad0*/  BPT.TRAP 0x1 ;  /* 0x000000040000795c */ /* 0x000fe20000300000 */
.L_x_175:
[----:B------:R-:W3:Y:S02]  /*14ae0*/  LDC R2, c[0x0][0x828] ;  /* 0x00020a00ff027b82 */ /* 0x000ee40000000800 */
[----:B---3--:R3:W-:Y:S02]  /*14af0*/  SYNCS.ARRIVE.TRANS64.RED.A0TR RZ, [UR35+0x384b0], R2 ;  /* 0x0384b002ffff79a7 */ /* 0x0087e40008300423 */
.L_x_174:
[----:B------:R-:W-:Y:S05]  /*14b00*/  BSYNC B0 ;  /* 0x0000000000007941 */ /* 0x000fea0003800000 */
.L_x_173:
[----:B------:R-:W-:Y:S05]  /*14b10*/  @!P2 BRA `(.L_x_176) ;  /* 0x000000000004a947 */ /* 0x000fea0003800000 */
[----:B------:R-:W-:Y:S01]  /*14b20*/  BPT.TRAP 0x1 ;  /* 0x000000040000795c */ /* 0x000fe20000300000 */
.L_x_176:
[----:B------:R-:W-:-:S04]  /*14b30*/  UIADD3 UR21, UR35, 0x384b0, URZ ;  /* 0x000384b023157890 */ /* 0x000fc8000fffe03f */
[----:B------:R-:W-:-:S09]  /*14b40*/  UPRMT UR9, UR41, 0x654, UR21 ;  /* 0x0000065429097896 */ /* 0x000fd20008000015 */
[----:B------:R-:W-:Y:S01]  /*14b50*/  SYNCS.ARRIVE.TRANS64.RED.A1T0 RZ, [UR9], RZ ;  /* 0x000000ffffff79a7 */ /* 0x000fe20008100409 */
[----:B------:R-:W-:Y:S05]  /*14b60*/  @!P2 BRA `(.L_x_177) ;  /* 0x000000000004a947 */ /* 0x000fea0003800000 */
[----:B------:R-:W-:Y:S01]  /*14b70*/  BPT.TRAP 0x1 ;  /* 0x000000040000795c */ /* 0x000fe20000300000 */
.L_x_177:
[----:B------:R-:W4:Y:S02]  /*14b80*/  SYNCS.PHASECHK.TRANS64.TRYWAIT P1, [UR35+0x384d8], R0 ;  /* 0x0384d800ff0075a7 */ /* 0x000f240008020163 */
[----:B----4-:R-:W-:Y:S05]  /*14b90*/  @!P1 BRA `(.L_x_178) ;  /* 0x0000006400849947 */ /* 0x010fea0003800000 */
.L_x_376:
[----:B------:R-:W-:Y:S04]  /*14ba0*/  BSSY B0, `(.L_x_179) ;  /* 0x0000012000007945 */ /* 0x000fe80003800000 */
[----:B------:R-:W-:Y:S05]  /*14bb0*/  @P0 BRA `(.L_x_180) ;  /* 0x0000000000400947 */ /* 0x000fea0003800000 */
[----:B------:R-:W-:Y:S02]  /*14bc0*/  UIADD3 UR14, UR10, 0x80, URZ ;  /* 0x000000800a0e7890 */ /* 0x000fe4000fffe03f */
        /* <DEDUP_REMOVED lines=8> */
[----:B------:R-:W-:Y:S01]  /*14c50*/  UMOV UR17, UR13 ;  /* 0x0000000d00117c82 */ /* 0x000fe20008000000 */
[----:B------:R4:W-:Y:S03]  /*14c60*/  UTMALDG.2D [UR12], [UR44], desc[UR22] ;  /* 0x0000160c2c0075b4 */ /* 0x0009e60008009000 */
[----:B------:R4:W-:Y:S02]  /*14c70*/  UTMALDG.2D [UR16], [UR44], desc[UR22] ;  /* 0x000016102c0075b4 */ /* 0x0009e40008009000 */
[----:B----4-:R-:W-:Y:S05]  /*14c80*/  @!P2 BRA `(.L_x_181) ;  /* 0x000000000004a947 */ /* 0x010fea0003800000 */
[----:B------:R-:W-:Y:S01]  /*14c90*/  BPT.TRAP 0x1 ;  /* 0x000000040000795c */ /* 0x000fe20000300000 */
.L_x_181:
[----:B---3--:R-:W3:Y:S02]  /*14ca0*/  LDC R2, c[0x0][0x828] ;  /* 0x00020a00ff027b82 */ /* 0x008ee40000000800 */
[----:B---3--:R4:W-:Y:S02]  /*14cb0*/  SYNCS.ARRIVE.TRANS64.RED.A0TR RZ, [UR35+0x384b8], R2 ;  /* 0x0384b802ffff79a7 */ /* 0x0089e40008300423 */
.L_x_180:
[----:B------:R-:W-:Y:S05]  /*14cc0*/  BSYNC B0 ;  /* 0x0000000000007941 */ /* 0x000fea0003800000 */
.L_x_179:
[----:B------:R-:W-:Y:S05]  /*14cd0*/  @!P2 BRA `(.L_x_182) ;  /* 0x000000000004a947 */ /* 0x000fea0003800000 */
[----:B------:R-:W-:Y:S01]  /*14ce0*/  BPT.TRAP 0x1 ;  /* 0x000000040000795c */ /* 0x000fe20000300000 */
.L_x_182:
[----:B------:R-:W-:Y:S02]  /*14cf0*/  UIADD3 UR17, UR35, 0x384b8, URZ ;  /* 0x000384b823117890 */ /* 0x000fe4000fffe03f */
[----:B------:R-:W-:Y:S02]  /*14d00*/  UIADD3 UR27, UR11, 0x20, URZ ;  /* 0x000000200b1b7890 */ /* 0x000fe4000fffe03f */
[----:B------:R-:W-:-:S09]  /*14d10*/  UPRMT UR8, UR41, 0x654, UR17 ;  /* 0x0000065429087896 */ /* 0x000fd20008000011 */
[----:B------:R-:W-:Y:S01]  /*14d20*/  SYNCS.ARRIVE.TRANS64.RED.A1T0 RZ, [UR8], RZ ;  /* 0x000000ffffff79a7 */ /* 0x000fe20008100408 */
[----:B------:R-:W-:Y:S05]  /*14d30*/  @!P2 BRA `(.L_x_183) ;  /* 0x000000000004a947 */ /* 0x000fea0003800000 */
[----:B------:R-:W-:Y:S01]  /*14d40*/  BPT.TRAP 0x1 ;  /* 0x000000040000795c */ /* 0x000fe20000300000 */
.L_x_183:
[----:B------:R-:W5:Y:S02]  /*14d50*/  SYNCS.PHASECHK.TRANS64.TRYWAIT P1, [UR35+0x384e0], R0 ;  /* 0x0384e000ff0075a7 */ /* 0x000f640008020163 */
[----:B-----5:R-:W-:Y:S05]  /*14d60*/  @!P1 BRA `(.L_x_184) ;  /* 0x0000006400289947 */ /* 0x020fea0003800000 */
.L_x_377:
        /* <DEDUP_REMOVED lines=13> */
[----:B-1----:R-:W-:Y:S05]  /*14e40*/  @!P2 BRA `(.L_x_187) ;  /* 0x000000000004a947 */ /* 0x002fea0003800000 */
[----:B------:R-:W-:Y:S01]  /*14e50*/  BPT.TRAP 0x1 ;  /* 0x000000040000795c */ /* 0x000fe20000300000 */
.L_x_187:
[----:B---34-:R-:W1:Y:S02]  /*14e60*/  LDC R2, c[0x0][0x828] ;  /* 0x00020a00ff027b82 */ /* 0x018e640000000800 */
[----:B-1----:R1:W-:Y:S02]  /*14e70*/  SYNCS.ARRIVE.TRANS64.RED.A0TR RZ, [UR35+0x384c0], R2 ;  /* 0x0384c002ffff79a7 */ /* 0x0023e40008300423 */
.L_x_186:
[----:B------:R-:W-:Y:S05]  /*14e80*/  BSYNC B0 ;  /* 0x0000000000007941 */ /* 0x000fea0003800000 */
.L_x_185:
[----:B------:R-:W-:Y:S05]  /*14e90*/  @!P2 BRA `(.L_x_188) ;  /* 0x000000000004a947 */ /* 0x000fea0003800000 */
[----:B------:R-:W-:Y:S01]  /*14ea0*/  BPT.TRAP 0x1 ;  /* 0x000000040000795c */ /* 0x000fe20000300000 */
.L_x_188:
[----:B------:R-:W-:-:S04]  /*14eb0*/  UIADD3 UR13, UR35, 0x384c0, URZ ;  /* 0x000384c0230d7890 */ /* 0x000fc8000fffe03f */
[----:B------:R-:W-:-:S09]  /*14ec0*/  UPRMT UR42, UR41, 0x654, UR13 ;  /* 0x00000654292a7896 */ /* 0x000fd2000800000d */
[----:B------:R-:W-:Y:S01]  /*14ed0*/  SYNCS.ARRIVE.TRANS64.RED.A1T0 RZ, [UR42], RZ ;  /* 0x000000ffffff79a7 */ /* 0x000fe2000810042a */
[----:B------:R-:W-:Y:S05]  /*14ee0*/  @!P2 BRA `(.L_x_189) ;  /* 0x000000000004a947 */ /* 0x000fea0003800000 */
[----:B------:R-:W-:Y:S01]  /*14ef0*/  BPT.TRAP 0x1 ;  /* 0x000000040000795c */ /* 0x000fe20000300000 */
.L_x_189:
[----:B------:R-:W5:Y:S02]  /*14f00*/  SYNCS.PHASECHK.TRANS64.TRYWAIT P1, [UR35+0x384e8], R0 ;  /* 0x0384e800ff0075a7 */ /* 0x000f640008020163 */
[----:B-----5:R-:W-:Y:S05]  /*14f10*/  @!P1 BRA `(.L_x_190) ;  /* 0x0000006000d49947 */ /* 0x020fea0003800000 */
.L_x_378:
        /* <DEDUP_REMOVED lines=13> */
[----:B-1----:R-:W-:Y:S05]  /*14ff0*/  @!P2 BRA `(.L_x_193) ;  /* 0x000000000004a947 */ /* 0x002fea0003800000 */
[----:B------:R-:W-:Y:S01]  /*15000*/  BPT.TRAP 0x1 ;  /* 0x000000040000795c */ /* 0x000fe20000300000 */
.L_x_193:
[----:B---34-:R-:W1:Y:S02]  /*15010*/  LDC R2, c[0x0][0x828] ;  /* 0x00020a00ff027b82 */ /* 0x018e640000000800 */
[----:B-1----:R1:W-:Y:S02]  /*15020*/  SYNCS.ARRIVE.TRANS64.RED.A0TR RZ, [UR35+0x384c8], R2 ;  /* 0x0384c802ffff79a7 */ /* 0x0023e40008300423 */
.L_x_192:
[----:B------:R-:W-:Y:S05]  /*15030*/  BSYNC B0 ;  /* 0x0000000000007941 */ /* 0x000fea0003800000 */
.L_x_191:
[----:B------:R-:W-:Y:S05]  /*15040*/  @!P2 BRA `(.L_x_194) ;  /* 0x000000000004a947 */ /* 0x000fea0003800000 */
[----:B------:R-:W-:Y:S01]  /*15050*/  BPT.TRAP 0x1 ;  /* 0x000000040000795c */ /* 0x000fe20000300000 */
.L_x_194:
[----:B------:R-:W-:Y:S02]  /*15060*/  UIADD3 UR25, UR35, 0x384c8, URZ ;  /* 0x000384c823197890 */ /* 0x000fe4000fffe03f */
[----:B------:R-:W-:Y:S02]  /*15070*/  UIADD3 UR23, UR11, 0x40, URZ ;  /* 0x000000400b177890 */ /* 0x000fe4000fffe03f */
[----:B------:R-:W-:-:S09]  /*15080*/  UPRMT UR43, UR41, 0x654, UR25 ;  /* 0x00000654292b7896 */ /* 0x000fd20008000019 */
[----:B------:R-:W-:Y:S01]  /*15090*/  SYNCS.ARRIVE.TRANS64.RED.A1T0 RZ, [UR43], RZ ;  /* 0x000000ffffff79a7 */ /* 0x000fe2000810042b */
[----:B------:R-:W-:Y:S05]  /*150a0*/  @!P2 BRA `(.L_x_195) ;  /* 0x000000000004a947 */ /* 0x000fea0003800000 */
[----:B------:R-:W-:Y:S01]  /*150b0*/  BPT.TRAP 0x1 ;  /* 0x000000040000795c */ /* 0x000fe20000300000 */
.L_x_195:
[----:B-1-34-:R-:W-:-:S04]  /*150c0*/  SHF.L.U32 R2, RZ, 0x1f, RZ ;  /* 0x0000001fff027819 */ /* 0x01afc800000006ff */
[----:B------:R-:W1:Y:S02]  /*150d0*/  SYNCS.PHASECHK.TRANS64.TRYWAIT P1, [UR35+0x384d0], R2 ;  /* 0x0384d002ff0075a7 */ /* 0x000e640008020163 */
[----:B-1----:R-:W-:Y:S05]  /*150e0*/  @!P1 BRA `(.L_x_196) ;  /* 0x0000006000789947 */ /* 0x002fea0003800000 */
.L_x_379:
[----:B------:R-:W-:Y:S04]  /*150f0*/  BSSY B0, `(.L_x_197) ;  /* 0x0000010000007945 */ /* 0x000fe80003800000 */
[----:B------:R-:W-:Y:S05]  /*15100*/  @P0 BRA `(.L_x_198) ;  /* 0x0000000000380947 */ /* 0x000fea0003800000 */
        /* <DEDUP_REMOVED lines=10> */
[----:B---3--:R-:W-:Y:S05]  /*151b0*/  @!P2 BRA `(.L_x_199) ;  /* 0x000000000004a947 */ /* 0x008fea0003800000 */
[----:B------:R-:W-:Y:S01]  /*151c0*/  BPT.TRAP 0x1 ;  /* 0x000000040000795c */ /* 0x000fe20000300000 */
.L_x_199:
[----:B-1----:R-:W1:Y:S02]  /*151d0*/  LDC R3, c[0x0][0x828] ;  /* 0x00020a00ff037b82 */ /* 0x002e640000000800 */
[----:B-1----:R3:W-:Y:S02]  /*151e0*/  SYNCS.ARRIVE.TRANS64.RED.A0TR RZ, [UR35+0x384b0], R3 ;  /* 0x0384b003ffff79a7 */ /* 0x0027e40008300423 */
.L_x_198:
[----:B------:R-:W-:Y:S05]  /*151f0*/  BSYNC B0 ;  /* 0x0000000000007941 */ /* 0x000fea0003800000 */
.L_x_197:
[----:B------:R-:W-:Y:S05]  /*15200*/  @!P2 BRA `(.L_x_200) ;  /* 0x000000000004a947 */ /* 0x000fea0003800000 */
[----:B------:R-:W-:Y:S01]  /*15210*/  BPT.TRAP 0x1 ;  /* 0x000000040000795c */ /* 0x000fe20000300000 */
.L_x_200:
[----:B------:R-:W-:Y:S01]  /*15220*/  SYNCS.ARRIVE.TRANS64.RED.A1T0 RZ, [UR9], RZ ;  /* 0x000000ffffff79a7 */ /* 0x000fe20008100409 */
[----:B------:R-:W-:Y:S05]  /*15230*/  @!P2 BRA `(.L_x_201) ;  /* 0x000000000004a947 */ /* 0x000fea0003800000 */
[----:B------:R-:W-:Y:S01]  /*15240*/  BPT.TRAP 0x1 ;  /* 0x000000040000795c */ /* 0x000fe20000300000 */
.L_x_201:
[----:B------:R-:W4:Y:S02]  /*15250*/  SYNCS.PHASECHK.TRANS64.TRYWAIT P1, [UR35+0x384d8], R2 ;  /* 0x0384d802ff0075a7 */ /* 0x000f240008020163 */
[----:B----4-:R-:W-:Y:S05]  /*15260*/  @!P1 BRA `(.L_x_202) ;  /* 0x0000006000309947 */ /* 0x010fea0003800000 */
.L_x_380:
        /* <DEDUP_REMOVED lines=15> */
.L_x_205:
[----:B-1-3--:R-:W1:Y:S02]  /*15360*/  LDC R3, c[0x0][0x828] ;  /* 0x00020a00ff037b82 */ /* 0x00ae640000000800 */
[----:B-1----:R4:W-:Y:S02]  /*15370*/  SYNCS.ARRIVE.TRANS64.RED.A0TR RZ, [UR35+0x384b8], R3 ;  /* 0x0384b803ffff79a7 */ /* 0x0029e40008300423 */
.L_x_204:
[----:B------:R-:W-:Y:S05]  /*15380*/  BSYNC B0 ;  /* 0x0000000000007941 */ /* 0x000fea0003800000 */
.L_x_203:
[----:B------:R-:W-:Y:S05]  /*15390*/  @!P2 BRA `(.L_x_206) ;  /* 0x000000000004a947 */ /* 0x000fea0003800000 */
[----:B------:R-:W-:Y:S01]  /*153a0*/  BPT.TRAP 0x1 ;  /* 0x000000040000795c */ /* 0x000fe20000300000 */
.L_x_206:
[----:B------:R-:W-:Y:S01]  /*153b0*/  SYNCS.ARRIVE.TRANS64.RED.A1T0 RZ, [UR8], RZ ;  /* 0x000000ffffff79a7 */ /* 0x000fe20008100408 */
[----:B------:R-:W-:Y:S01]  /*153c0*/  UIADD3 UR15, UR11, 0x60, URZ ;  /* 0x000000600b0f7890 */ /* 0x000fe2000fffe03f */
[----:B------:R-:W-:Y:S11]  /*153d0*/  @!P2 BRA `(.L_x_207) ;  /* 0x000000000004a947 */ /* 0x000ff60003800000 */
[----:B------:R-:W-:Y:S01]  /*153e0*/  BPT.TRAP 0x1 ;  /* 0x000000040000795c */ /* 0x000fe20000300000 */
.L_x_207:
[----:B------:R-:W5:Y:S02]  /*153f0*/  SYNCS.PHASECHK.TRANS64.TRYWAIT P1, [UR35+0x384e0], R2 ;  /* 0x0384e002ff0075a7 */ /* 0x000f640008020163 */
[----:B-----5:R-:W-:Y:S05]  /*15400*/  @!P1 BRA `(.L_x_208) ;  /* 0x0000005c00e09947 */ /* 0x020fea0003800000 */
.L_x_381:
        /* <DEDUP_REMOVED lines=14> */
.L_x_211:
[----:B---34-:R-:W1:Y:S02]  /*154f0*/  LDC R3, c[0x0][0x828] ;  /* 0x00020a00ff037b82 */ /* 0x018e640000000800 */
[----:B-1----:R1:W-:Y:S02]  /*15500*/  SYNCS.ARRIVE.TRANS64.RED.A0TR RZ, [UR35+0x384c0], R3 ;  /* 0x0384c003ffff79a7 */ /* 0x0023e40008300423 */
.L_x_210:
[----:B------:R-:W-:Y:S05]  /*15510*/  BSYNC B0 ;  /* 0x0000000000007941 */ /* 0x000fea0003800000 */
.L_x_209:
[----:B------:R-:W-:Y:S05]  /*15520*/  @!P2 BRA `(.L_x_212) ;  /* 0x000000000004a947 */ /* 0x000fea0003800000 */
[----:B------:R-:W-:Y:S01]  /*15530*/  BPT.TRAP 0x1 ;  /* 0x000000040000795c */ /* 0x000fe20000300000 */
.L_x_212:
[----:B------:R-:W-:Y:S01]  /*15540*/  SYNCS.ARRIVE.TRANS64.RED.A1T0 RZ, [UR42], RZ ;  /* 0x000000ffffff79a7 */ /* 0x000fe2000810042a */
[----:B------:R-:W-:Y:S05]  /*15550*/  @!P2 BRA `(.L_x_213) ;  /* 0x000000000004a947 */ /* 0x000fea0003800000 */
[----:B------:R-:W-:Y:S01]  /*15560*/  BPT.TRAP 0x1 ;  /* 0x000000040000795c */ /* 0x000fe20000300000 */
.L_x_213:
[----:B------:R-:W5:Y:S02]  /*15570*/  SYNCS.PHASECHK.TRANS64.TRYWAIT P1, [UR35+0x384e8], R2 ;  /* 0x0384e802ff0075a7 */ /* 0x000f640008020163 */
[----:B-----5:R-:W-:Y:S05]  /*15580*/  @!P1 BRA `(.L_x_214) ;  /* 0x0000005c00989947 */ /* 0x020fea0003800000 */
.L_x_382:
        /* <DEDUP_REMOVED lines=15> */
.L_x_217:
[----:B---34-:R-:W1:Y:S02]  /*15680*/  LDC R3, c[0x0][0x828] ;  /* 0x00020a00ff037b82 */ /* 0x018e640000000800 */
[----:B-1----:R1:W-:Y:S02]  /*15690*/  SYNCS.ARRIVE.TRANS64.RED.A0TR RZ, [UR35+0x384c8], R3 ;  /* 0x0384c803ffff79a7 */ /* 0x0023e40008300423 */
.L_x_216:
[----:B------:R-:W-:Y:S05]  /*156a0*/  BSYNC B0 ;  /* 0x0000000000007941 */ /* 0x000fea0003800000 */
.L_x_215:
[----:B------:R-:W-:Y:S05]  /*156b0*/  @!P2 BRA `(.L_x_218) ;  /* 0x000000000004a947 */ /* 0x000fea0003800000 */
[----:B------:R-:W-:Y:S01]  /*156c0*/  BPT.TRAP 0x1 ;  /* 0x000000040000795c */ /* 0x000fe20000300000 */
.L_x_218:
[----:B------:R-:W-:Y:S01]  /*156d0*/  SYNCS.ARRIVE.TRANS64.RED.A1T0 RZ, [UR43], RZ ;  /* 0x000000ffffff79a7 */ /* 0x000fe2000810042b */
[----:B------:R-:W-:Y:S01]  /*156e0*/  UIADD3 UR23, UR11, 0x80, URZ ;  /* 0x000000800b177890 */ /* 0x000fe2000fffe03f */
[----:B------:R-:W-:Y:S11]  /*156f0*/  @!P2 BRA `(.L_x_219) ;  /* 0x000000000004a947 */ /* 0x000ff60003800000 */
[----:B------:R-:W-:Y:S01]  /*15700*/  BPT.TRAP 0x1 ;  /* 0x000000040000795c */ /* 0x000fe20000300000 */
.L_x_219:
[----:B------:R-:W5:Y:S02]  /*15710*/  SYNCS.PHASECHK.TRANS64.TRYWAIT P1, [UR35+0x384d0], R0 ;  /* 0x0384d000ff0075a7 */ /* 0x000f640008020163 */
[----:B-----5:R-:W-:Y:S05]  /*15720*/  @!P1 BRA `(.L_x_220) ;  /* 0x0000005c00489947 */ /* 0x020fea0003800000 */
.L_x_383:
        /* <DEDUP_REMOVED lines=14> */
.L_x_223:
[----:B---34-:R-:W1:Y:S02]  /*15810*/  LDC R3, c[0x0][0x828] ;  /* 0x00020a00ff037b82 */ /* 0x018e640000000800 */
[----:B-1----:R1:W-:Y:S02]  /*15820*/  SYNCS.ARRIVE.TRANS64.RED.A0TR RZ, [UR35+0x384b0], R3 ;  /* 0x0384b003ffff79a7 */ /* 0x0023e40008300423 */
.L_x_222:
[----:B------:R-:W-:Y:S05]  /*15830*/  BSYNC B0 ;  /* 0x0000000000007941 */ /* 0x000fea0003800000 */
.L_x_221:
[----:B------:R-:W-:Y:S05]  /*15840*/  @!P2 BRA `(.L_x_224) ;  /* 0x000000000004a947 */ /* 0x000fea0003800000 */
[----:B------:R-:W-:Y:S01]  /*15850*/  BPT.TRAP 0x1 ;  /* 0x000000040000795c */ /* 0x000fe20000300000 */
.L_x_224:
[----:B------:R-:W-:Y:S01]  /*15860*/  SYNCS.ARRIVE.TRANS64.RED.A1T0 RZ, [UR9], RZ ;  /* 0x000000ffffff79a7 */ /* 0x000fe20008100409 */
[----:B------:R-:W-:Y:S05]  /*15870*/  @!P2 BRA `(.L_x_225) ;  /* 0x000000000004a947 */ /* 0x000fea0003800000 */
[----:B------:R-:W-:Y:S01]  /*15880*/  BPT.TRAP 0x1 ;  /* 0x000000040000795c */ /* 0x000fe20000300000 */
.L_x_225:
[----:B------:R-:W5:Y:S02]  /*15890*/  SYNCS.PHASECHK.TRANS64.TRYWAIT P1, [UR35+0x384d8], R0 ;  /* 0x0384d800ff0075a7 */ /* 0x000f640008020163 */
[----:B-----5:R-:W-:Y:S05]  /*158a0*/  @!P1 BRA `(.L_x_226) ;  /* 0x0000005c00009947 */ /* 0x020fea0003800000 */
.L_x_384:
        /* <DEDUP_REMOVED lines=15> */
.L_x_229:
[----:B---34-:R-:W1:Y:S02]  /*159a0*/  LDC R3, c[0x0][0x828] ;  /* 0x00020a00ff037b82 */ /* 0x018e640000000800 */
[----:B-1----:R1:W-:Y:S02]  /*159b0*/  SYNCS.ARRIVE.TRANS64.RED.A0TR RZ, [UR35+0x384b8], R3 ;  /* 0x0384b803ffff79a7 */ /* 0x0023e40008300423 */
.L_x_228:
[----:B------:R-:W-:Y:S05]  /*159c0*/  BSYNC B0 ;  /* 0x0000000000007941 */ /* 0x000fea0003800000 */
.L_x_227:
[----:B------:R-:W-:Y:S05]  /*159d0*/  @!P2 BRA `(.L_x_230) ;  /* 0x000000000004a947 */ /* 0x000fea0003800000 */
[----:B------:R-:W-:Y:S01]  /*159e0*/  BPT.TRAP 0x1 ;  /* 0x000000040000795c */ /* 0x000fe20000300000 */
.L_x_230:
[----:B------:R-:W-:Y:S01]  /*159f0*/  SYNCS.ARRIVE.TRANS64.RED.A1T0 RZ, [UR8], RZ ;  /* 0x000000ffffff79a7 */ /* 0x000fe20008100408 */
[----:B------:R-:W-:Y:S01]  /*15a00*/  UIADD3 UR15, UR11, 0xa0, URZ ;  /* 0x000000a00b0f7890 */ /* 0x000fe2000fffe03f */
[----:B------:R-:W-:Y:S11]  /*15a10*/  @!P2 BRA `(.L_x_231) ;  /* 0x000000000004a947 */ /* 0x000ff60003800000 */
[----:B------:R-:W-:Y:S01]  /*15a20*/  BPT.TRAP 0x1 ;  /* 0x000000040000795c */ /* 0x000fe20000300000 */
.L_x_231:
[----:B------:R-:W5:Y:S02]  /*15a30*/  SYNCS.PHASECHK.TRANS64.TRYWAIT P1, [UR35+0x384e0], R0 ;  /* 0x0384e000ff0075a7 */ /* 0x000f640008020163 */
[----:B-----5:R-:W-:Y:S05]  /*15a40*/  @!P1 BRA `(.L_x_232) ;  /* 0x0000005800b09947 */ /* 0x020fea0003800000 */
.L_x_385:
        /* <DEDUP_REMOVED lines=14> */
.L_x_235:
[----:B---34-:R-:W1:Y:S02]  /*15b30*/  LDC R3, c[0x0][0x828] ;  /* 0x00020a00ff037b82 */ /* 0x018e640000000800 */
[----:B-1----:R1:W-:Y:S02]  /*15b40*/  SYNCS.ARRIVE.TRANS64.RED.A0TR RZ, [UR35+0x384c0], R3 ;  /* 0x0384c003ffff79a7 */ /* 0x0023e40008300423 */
.L_x_234:
[----:B------:R-:W-:Y:S05]  /*15b50*/  BSYNC B0 ;  /* 0x0000000000007941 */ /* 0x000fea0003800000 */
.L_x_233:
[----:B------:R-:W-:Y:S05]  /*15b60*/  @!P2 BRA `(.L_x_236) ;  /* 0x000000000004a947 */ /* 0x000fea0003800000 */
[----:B------:R-:W-:Y:S01]  /*15b70*/  BPT.TRAP 0x1 ;  /* 0x000000040000795c */ /* 0x000fe20000300000 */
.L_x_236:
[----:B------:R-:W-:Y:S01]  /*15b80*/  SYNCS.ARRIVE.TRANS64.RED.A1T0 RZ, [UR42], RZ ;  /* 0x000000ffffff79a7 */ /* 0x000fe2000810042a */
[----:B------:R-:W-:Y:S05]  /*15b90*/  @!P2 BRA `(.L_x_237) ;  /* 0x000000000004a947 */ /* 0x000fea0003800000 */
[----:B------:R-:W-:Y:S01]  /*15ba0*/  BPT.TRAP 0x1 ;  /* 0x000000040000795c */ /* 0x000fe20000300000 */
.L_x_237:
[----:B------:R-:W5:Y:S02]  /*15bb0*/  SYNCS.PHASECHK.TRANS64.TRYWAIT P1, [UR35+0x384e8], R0 ;  /* 0x0384e800ff0075a7 */ /* 0x000f640008020163 */
[----:B-----5:R-:W-:Y:S05]  /*15bc0*/  @!P1 BRA `(.L_x_238) ;  /* 0x0000005800689947 */ /* 0x020fea0003800000 */
.L_x_386:
        /* <DEDUP_REMOVED lines=15> */
.L_x_241:
[----:B---34-:R-:W1:Y:S02]  /*15cc0*/  LDC R3, c[0x0][0x828] ;  /* 0x00020a00ff037b82 */ /* 0x018e640000000800 */
[----:B-1----:R1:W-:Y:S02]  /*15cd0*/  SYNCS.ARRIVE.TRANS64.RED.A0TR RZ, [UR35+0x384c8], R3 ;  /* 0x0384c803ffff79a7 */ /* 0x0023e40008300423 */
.L_x_240:
[----:B------:R-:W-:Y:S05]  /*15ce0*/  BSYNC B0 ;  /* 0x0000000000007941 */ /* 0x000fea0003800000 */
.L_x_239:
[----:B------:R-:W-:Y:S05]  /*15cf0*/  @!P2 BRA `(.L_x_242) ;  /* 0x000000000004a947 */ /* 0x000fea0003800000 */
[----:B------:R-:W-:Y:S01]  /*15d00*/  BPT.TRAP 0x1 ;  /* 0x000000040000795c */ /* 0x000fe20000300000 */
.L_x_242:
[----:B------:R-:W-:Y:S01]  /*15d10*/  SYNCS.ARRIVE.TRANS64.RED.A1T0 RZ, [UR43], RZ ;  /* 0x000000ffffff79a7 */ /* 0x000fe2000810042b */
[----:B------:R-:W-:Y:S01]  /*15d20*/  UIADD3 UR23, UR11, 0xc0, URZ ;  /* 0x000000c00b177890 */ /* 0x000fe2000fffe03f */
[----:B------:R-:W-:Y:S11]  /*15d30*/  @!P2 BRA `(.L_x_243) ;  /* 0x000000000004a947 */ /* 0x000ff60003800000 */
[----:B------:R-:W-:Y:S01]  /*15d40*/  BPT.TRAP 0x1 ;  /* 0x000000040000795c */ /* 0x000fe20000300000 */
.L_x_243:
[----:B------:R-:W5:Y:S02]  /*15d50*/  SYNCS.PHASECHK.TRANS64.TRYWAIT P1, [UR35+0x384d0], R2 ;  /* 0x0384d002ff0075a7 */ /* 0x000f640008020163 */
[----:B-----5:R-:W-:Y:S05]  /*15d60*/  @!P1 BRA `(.L_x_244) ;  /* 0x0000005800189947 */ /* 0x020fea0003800000 */
.L_x_387:
        /* <DEDUP_REMOVED lines=14> */
.L_x_247:
[----:B---34-:R-:W1:Y:S02]  /*15e50*/  LDC R3, c[0x0][0x828] ;  /* 0x00020a00ff037b82 */ /* 0x018e640000000800 */
[----:B-1----:R1:W-:Y:S02]  /*15e60*/  SYNCS.ARRIVE.TRANS64.RED.A0TR RZ, [UR35+0x384b0], R3 ;  /* 0x0384b003ffff79a7 */ /* 0x0023e40008300423 */
.L_x_246:
[----:B------:R-:W-:Y:S05]  /*15e70*/  BSYNC B0 ;  /* 0x0000000000007941 */ /* 0x000fea0003800000 */
.L_x_245:
[----:B------:R-:W-:Y:S05]  /*15e80*/  @!P2 BRA `(.L_x_248) ;  /* 0x000000000004a947 */ /* 0x000fea0003800000 */
[----:B------:R-:W-:Y:S01]  /*15e90*/  BPT.TRAP 0x1 ;  /* 0x000000040000795c */ /* 0x000fe20000300000 */
.L_x_248:
[----:B------:R-:W-:Y:S01]  /*15ea0*/  SYNCS.ARRIVE.TRANS64.RED.A1T0 RZ, [UR9], RZ ;  /* 0x000000ffffff79a7 */ /* 0x000fe20008100409 */
[----:B------:R-:W-:Y:S05]  /*15eb0*/  @!P2 BRA `(.L_x_249) ;  /* 0x000000000004a947 */ /* 0x000fea0003800000 */
[----:B------:R-:W-:Y:S01]  /*15ec0*/  BPT.TRAP 0x1 ;  /* 0x000000040000795c */ /* 0x000fe20000300000 */
.L_x_249:
[----:B------:R-:W5:Y:S02]  /*15ed0*/  SYNCS.PHASECHK.TRANS64.TRYWAIT P1, [UR35+0x384d8], R2 ;  /* 0x0384d802ff0075a7 */ /* 0x000f640008020163 */
[----:B-----5:R-:W-:Y:S05]  /*15ee0*/  @!P1 BRA `(.L_x_250) ;  /* 0x0000005400d09947 */ /* 0x020fea0003800000 */
.L_x_388:
        /* <DEDUP_REMOVED lines=14> */
.L_x_253:
[----:B---34-:R-:W1:Y:S02]  /*15fd0*/  LDC R3, c[0x0][0x828] ;  /* 0x00020a00ff037b82 */ /* 0x018e640000000800 */
[----:B-1----:R1:W-:Y:S02]  /*15fe0*/  SYNCS.ARRIVE.TRANS64.RED.A0TR RZ, [UR35+0x384b8], R3 ;  /* 0x0384b803ffff79a7 */ /* 0x0023e40008300423 */
.L_x_252:
[----:B------:R-:W-:Y:S05]  /*15ff0*/  BSYNC B0 ;  /* 0x0000000000007941 */ /* 0x000fea0003800000 */
.L_x_251:
[----:B------:R-:W-:Y:S05]  /*16000*/  @!P2 BRA `(.L_x_254) ;  /* 0x000000000004a947 */ /* 0x000fea0003800000 */
[----:B------:R-:W-:Y:S01]  /*16010*/  BPT.TRAP 0x1 ;  /* 0x000000040000795c */ /* 0x000fe20000300000 */
.L_x_254:
[----:B------:R-:W-:Y:S01]  /*16020*/  SYNCS.ARRIVE.TRANS64.RED.A1T0 RZ, [UR8], RZ ;  /* 0x000000ffffff79a7 */ /* 0x000fe20008100408 */
[----:B------:R-:W-:Y:S01]  /*16030*/  UIADD3 UR11, UR11, 0xe0, URZ ;  /* 0x000000e00b0b7890 */ /* 0x000fe2000fffe03f */
[----:B------:R-:W-:Y:S11]  /*16040*/  @!P2 BRA `(.L_x_255) ;  /* 0x000000000004a947 */ /* 0x000ff60003800000 */
[----:B------:R-:W-:Y:S01]  /*16050*/  BPT.TRAP 0x1 ;  /* 0x000000040000795c */ /* 0x000fe20000300000 */
.L_x_255:
[----:B------:R-:W5:Y:S02]  /*16060*/  SYNCS.PHASECHK.TRANS64.TRYWAIT P1, [UR35+0x384e0], R2 ;  /* 0x0384e002ff0075a7 */ /* 0x000f640008020163 */
[----:B-----5:R-:W-:Y:S05]  /*16070*/  @!P1 BRA `(.L_x_256) ;  /* 0x0000005400849947 */ /* 0x020fea0003800000 */
.L_x_389:
        /* <DEDUP_REMOVED lines=13> */
.L_x_259:
[----:B---34-:R-:W1:Y:S02]  /*16150*/  LDC R3, c[0x0][0x828] ;  /* 0x00020a00ff037b82 */ /* 0x018e640000000800 */
[----:B-1----:R1:W-:Y:S02]  /*16160*/  SYNCS.ARRIVE.TRANS64.RED.A0TR RZ, [UR35+0x384c0], R3 ;  /* 0x0384c003ffff79a7 */ /* 0x0023e40008300423 */
.L_x_258:
[----:B------:R-:W-:Y:S05]  /*16170*/  BSYNC B0 ;  /* 0x0000000000007941 */ /* 0x000fea0003800000 */
.L_x_257:
[----:B------:R-:W-:Y:S05]  /*16180*/  @!P2 BRA `(.L_x_260) ;  /* 0x000000000004a947 */ /* 0x000fea0003800000 */
[----:B------:R-:W-:Y:S01]  /*16190*/  BPT.TRAP 0x1 ;  /* 0x000000040000795c */ /* 0x000fe20000300000 */
.L_x_260:
[----:B------:R-:W-:Y:S01]  /*161a0*/  SYNCS.ARRIVE.TRANS64.RED.A1T0 RZ, [UR42], RZ ;  /* 0x000000ffffff79a7 */ /* 0x000fe2000810042a */
[----:B------:R-:W-:Y:S05]  /*161b0*/  @!P2 BRA `(.L_x_261) ;  /* 0x000000000004a947 */ /* 0x000fea0003800000 */
[----:B------:R-:W-:Y:S01]  /*161c0*/  BPT.TRAP 0x1 ;  /* 0x000000040000795c */ /* 0x000fe20000300000 */
.L_x_261:
[----:B------:R-:W5:Y:S02]  /*161d0*/  SYNCS.PHASECHK.TRANS64.TRYWAIT P1, [UR35+0x384e8], R2 ;  /* 0x0384e802ff0075a7 */ /* 0x000f640008020163 */
[----:B-----5:R-:W-:Y:S05]  /*161e0*/  @!P1 BRA `(.L_x_262) ;  /* 0x0000005400409947 */ /* 0x020fea0003800000 */
.L_x_390:
        /* <DEDUP_REMOVED lines=15> */
.L_x_265:
[----:B------:R-:W1:Y:S02]  /*162e0*/  LDC R2, c[0x0][0x828] ;  /* 0x00020a00ff027b82 */ /* 0x000e640000000800 */
[----:B-1----:R1:W-:Y:S02]  /*162f0*/  SYNCS.ARRIVE.TRANS64.RED.A0TR RZ, [UR35+0x384c8], R2 ;  /* 0x0384c802ffff79a7 */ /* 0x0023e40008300423 */
.L_x_264:
[----:B------:R-:W-:Y:S05]  /*16300*/  BSYNC B0 ;  /* 0x0000000000007941 */ /* 0x000fea0003800000 */
.L_x_263:
[----:B------:R-:W-:Y:S05]  /*16310*/  @!P2 BRA `(.L_x_266) ;  /* 0x000000000004a947 */ /* 0x000fea0003800000 */
[----:B------:R-:W-:Y:S01]  /*16320*/  BPT.TRAP 0x1 ;  /* 0x000000040000795c */ /* 0x000fe20000300000 */
.L_x_266:
[----:B--2---:R-:W-:Y:S01]  /*16330*/  ISETP.NE.AND P0, PT, R7, RZ, PT ;  /* 0x000000ff0700720c */ /* 0x004fe20003f05270 */
[----:B------:R-:W-:Y:S01]  /*16340*/  SYNCS.ARRIVE.TRANS64.RED.A1T0 RZ, [UR43], RZ ;  /* 0x000000ffffff79a7 */ /* 0x000fe2000810042b */
[CC--:B------:R-:W-:Y:S02]  /*16350*/  ISETP.NE.AND P3, PT, R18.reuse, R6.reuse, PT ;  /* 0x000000061200720c */ /* 0x0c0fe40003f65270 */
[----:B------:R-:W-:-:S13]  /*16360*/  ISETP.EQ.OR P0, PT, R18, R6, !P0 ;  /* 0x000000061200720c */ /* 0x000fda0004702670 */
[----:B------:R-:W-:Y:S05]  /*16370*/  @P0 BRA `(.L_x_267) ;  /* 0x0000000400040947 */ /* 0x000fea0003800000 */
[----:B------:R-:W-:Y:S01]  /*16380*/  ELECT P0, URZ, PT ;  /* 0x00000000003f782f */ /* 0x000fe20003800000 */
[----:B------:R-:W-:-:S12]  /*16390*/  BSSY B0, `(.L_x_268) ;  /* 0x0000032000007945 */ /* 0x000fd80003800000 */
[----:B------:R-:W-:Y:S05]  /*163a0*/  @!P0 BRA `(.L_x_269) ;  /* 0x0000000000c08947 */ /* 0x000fea0003800000 */
[----:B-1-34-:R-:W1:Y:S08]  /*163b0*/  LDC.64 R2, c[0x0][0x290] ;  /* 0x0000a400ff027b82 */ /* 0x01ae700000000a00 */
[----:B------:R-:W2:Y:S08]  /*163c0*/  LDC.64 R14, c[0x0][0x808] ;  /* 0x00020200ff0e7b82 */ /* 0x000eb00000000a00 */
[----:B------:R-:W3:Y:S01]  /*163d0*/  LDC.64 R16, c[0x0][0x810] ;  /* 0x00020400ff107b82 */ /* 0x000ee20000000a00 */
[----:B-1----:R-:W-:-:S05]  /*163e0*/  IMAD.WIDE R2, R6, 0xc, R2 ;  /* 0x0000000c06027825 */ /* 0x002fca00078e0202 */
[----:B------:R1:W5:Y:S04]  /*163f0*/  LDG.E R10, desc[UR56][R2.64] ;  /* 0x00000038020a7981 */ /* 0x000368000c1e1900 */
[----:B------:R1:W5:Y:S01]  /*16400*/  LDG.E R13, desc[UR56][R2.64+0x4] ;  /* 0x00000438020d7981 */ /* 0x000362000c1e1900 */
[----:B--2---:R-:W-:Y:S02]  /*16410*/  ISETP.NE.U32.AND P0, PT, R14, RZ, PT ;  /* 0x000000ff0e00720c */ /* 0x004fe40003f05070 */
[----:B------:R-:W-:Y:S02]  /*16420*/  SHF.R.S32.HI R8, RZ, 0x1f, R6 ;  /* 0x0000001fff087819 */ /* 0x000fe40000011406 */
[----:B------:R-:W-:Y:S02]  /*16430*/  ISETP.NE.AND.EX P0, PT, R15, RZ, PT, P0 ;  /* 0x000000ff0f00720c */ /* 0x000fe40003f05300 */
[----:B---3--:R-:W-:-:S04]  /*16440*/  ISETP.NE.U32.AND P1, PT, R16, RZ, PT ;  /* 0x000000ff1000720c */ /* 0x008fc80003f25070 */
[----:B------:R-:W-:-:S07]  /*16450*/  ISETP.NE.AND.EX P1, PT, R17, RZ, PT, P1 ;  /* 0x000000ff1100720c */ /* 0x000fce0003f25310 */
[----:B-1----:R-:W-:Y:S06]  /*16460*/  @!P0 BRA `(.L_x_270) ;  /* 0x0000000000108947 */ /* 0x002fec0003800000 */
[----:B------:R-:W-:-:S04]  /*16470*/  LEA R2, P0, R6, R14, 0x3 ;  /* 0x0000000e06027211 */ /* 0x000fc800078018ff */
[----:B------:R-:W-:-:S06]  /*16480*/  LEA.HI.X R3, R6, R15, R8, 0x3, P0 ;  /* 0x0000000f06037211 */ /* 0x000fcc00000f1c08 */
[----:B------:R-:W2:Y:S04]  /*16490*/  LDG.E.64 R2, desc[UR56][R2.64] ;  /* 0x0000003802027981 */ /* 0x000ea8000c1e1b00 */
[----:B--2---:R1:W-:Y:S02]  /*164a0*/  STS.64 [UR34], R2 ;  /* 0x00000002ff007988 */ /* 0x0043e40008000a22 */
.L_x_270:
[----:B------:R-:W-:Y:S05]  /*164b0*/  @!P1 BRA `(.L_x_269) ;  /* 0x00000000007c9947 */ /* 0x000fea0003800000 */
[----:B-1----:R-:W-:-:S04]  /*164c0*/  LEA R2, P0, R6, R16, 0x3 ;  /* 0x0000001006027211 */ /* 0x002fc800078018ff */
[----:B------:R-:W-:Y:S02]  /*164d0*/  LEA.HI.X R3, R6, R17, R8, 0x3, P0 ;  /* 0x0000001106037211 */ /* 0x000fe400000f1c08 */
[----:B------:R-:W1:Y:S04]  /*164e0*/  LDS R8, [UR34+0x1c] ;  /* 0x00001c22ff087984 */ /* 0x000e680008000800 */
[----:B------:R-:W2:Y:S01]  /*164f0*/  LDG.E.64 R2, desc[UR56][R2.64] ;  /* 0x0000003802027981 */ /* 0x000ea2000c1e1b00 */
[----:B------:R-:W-:-:S03]  /*16500*/  IMAD.U32 R16, RZ, RZ, UR34 ;  /* 0x00000022ff107e24 */ /* 0x000fc6000f8e00ff */
[----:B------:R-:W-:Y:S02]  /*16510*/  STS [UR34+0x30], RZ ;  /* 0x000030ffff007988 */ /* 0x000fe40008000822 */
[----:B------:R-:W-:-:S05]  /*16520*/  SHF.R.U64 R16, R16, 0x4, RZ ;  /* 0x0000000410107819 */ /* 0x000fca00000012ff */
[----:B------:R-:W-:Y:S04]  /*16530*/  STS [UR34+0x10], R16 ;  /* 0x00001010ff007988 */ /* 0x000fe80008000822 */
[----:B------:R-:W-:Y:S01]  /*16540*/  STS [UR34+0x14], R16 ;  /* 0x00001410ff007988 */ /* 0x000fe20008000822 */
[C---:B--2---:R-:W-:Y:S02]  /*16550*/  SHF.L.U64.HI R14, R2.reuse, 0x1, R3 ;  /* 0x00000001020e7819 */ /* 0x044fe40000010203 */
[----:B------:R-:W-:Y:S02]  /*16560*/  SHF.L.U32 R3, R2, 0x1, RZ ;  /* 0x0000000102037819 */ /* 0x000fe400000006ff */
[----:B------:R-:W-:Y:S02]  /*16570*/  LOP3.LUT R14, R14, 0x1fffffff, RZ, 0xc0, !PT ;  /* 0x1fffffff0e0e7812 */ /* 0x000fe400078ec0ff */
[----:B------:R-:W-:-:S02]  /*16580*/  LOP3.LUT R3, R3, 0xfffffffe, RZ, 0xc0, !PT ;  /* 0xfffffffe03037812 */ /* 0x000fc400078ec0ff */
[--C-:B------:R-:W-:Y:S02]  /*16590*/  SHF.R.U32.HI R9, RZ, 0x4, R14.reuse ;  /* 0x00000004ff097819 */ /* 0x100fe4000001160e */
[----:B------:R-:W-:Y:S02]  /*165a0*/  SHF.R.U64 R3, R3, 0x4, R14 ;  /* 0x0000000403037819 */ /* 0x000fe4000000120e */
[----:B-1----:R-:W-:-:S03]  /*165b0*/  LOP3.LUT R8, R8, 0xf, R9, 0xb8, !PT ;  /* 0x0000000f08087812 */ /* 0x002fc600078eb809 */
[----:B------:R-:W-:Y:S04]  /*165c0*/  STS [UR34+0xc], R3 ;  /* 0x00000c03ff007988 */ /* 0x000fe80008000822 */
[----:B------:R1:W-:Y:S04]  /*165d0*/  STS [UR34+0x1c], R8 ;  /* 0x00001c08ff007988 */ /* 0x0003e80008000822 */
[----:B------:R-:W2:Y:S01]  /*165e0*/  LDS R11, [UR34+0x1c] ;  /* 0x00001c22ff0b7984 */ /* 0x000ea20008000800 */
[----:B-1---5:R-:W-:Y:S01]  /*165f0*/  VIADD R8, R10, 0xffffffff ;  /* 0xffffffff0a087836 */ /* 0x022fe20000000000 */
[----:B--2---:R-:W-:-:S05]  /*16600*/  LOP3.LUT R11, R11, 0xf0, RZ, 0xb8, !PT ;  /* 0x000000f00b0b7812 */ /* 0x004fca00078eb8ff */
[----:B------:R1:W-:Y:S04]  /*16610*/  STS [UR34+0x1c], R11 ;  /* 0x00001c0bff007988 */ /* 0x0003e80008000822 */
[----:B------:R-:W2:Y:S01]  /*16620*/  LDS R9, [UR34+0x1c] ;  /* 0x00001c22ff097984 */ /* 0x000ea20008000800 */
[----:B-1----:R-:W-:Y:S02]  /*16630*/  CS2R R10, SRZ ;  /* 0x00000000000a7805 */ /* 0x002fe4000001ff00 */
[----:B--2---:R-:W-:Y:S02]  /*16640*/  LOP3.LUT R17, R9, 0xf00, RZ, 0xb8, !PT ;  /* 0x00000f0009117812 */ /* 0x004fe400078eb8ff */
[----:B------:R-:W-:-:S03]  /*16650*/  IADD3 R9, R13, -0x1, RZ ;  /* 0xffffffff0d097810 */ /* 0x000fc60007ffe0ff */
[----:B------:R-:W-:Y:S04]  /*16660*/  STS.64 [UR34+0x18], R16 ;  /* 0x00001810ff007988 */ /* 0x000fe80008000a22 */
[----:B------:R-:W1:Y:S04]  /*16670*/  LDS R15, [UR34+0x1c] ;  /* 0x00001c22ff0f7984 */ /* 0x000e680008000800 */
[----:B------:R2:W-:Y:S01]  /*16680*/  STS.128 [UR34+0x20], R8 ;  /* 0x00002008ff007988 */ /* 0x0005e20008000c22 */
[----:B-1----:R-:W-:-:S05]  /*16690*/  LOP3.LUT R2, R15, 0xf000, RZ, 0xb8, !PT ;  /* 0x0000f0000f027812 */ /* 0x002fca00078eb8ff */
[----:B------:R2:W-:Y:S02]  /*166a0*/  STS [UR34+0x1c], R2 ;  /* 0x00001c02ff007988 */ /* 0x0005e40008000822 */
.L_x_269:
[----:B------:R-:W-:Y:S05]  /*166b0*/  BSYNC B0 ;  /* 0x0000000000007941 */ /* 0x000fea0003800000 */
.L_x_268:
[----:B-12---:R-:W1:Y:S01]  /*166c0*/  S2R R2, SR_LANEID ;  /* 0x0000000000027919 */ /* 0x006e620000000000 */
[----:B------:R-:W-:Y:S01]  /*166d0*/  NOP ;  /* 0x0000000000007918 */ /* 0x000fe20000000000 */
[----:B------:R-:W-:Y:S01]  /*166e0*/  ELECT P0, URZ, PT ;  /* 0x00000000003f782f */ /* 0x000fe20003800000 */
[----:B------:R-:W-:Y:S01]  /*166f0*/  BSSY B0, `(.L_x_271) ;  /* 0x0000008000007945 */ /* 0x000fe20003800000 */
[----:B-1----:R-:W-:-:S05]  /*16700*/  IMAD.SHL.U32 R8, R2, 0x4, RZ ;  /* 0x0000000402087824 */ /* 0x002fca00078e00ff */
[----:B------:R1:W2:Y:S01]  /*16710*/  LDS R9, [R8+UR34] ;  /* 0x0000002208097984 */ /* 0x0002a20008000800 */
[----:B------:R-:W-:-:S04]  /*16720*/  IADD3 R2, P1, R8, UR44, RZ ;  /* 0x0000002c08027c10 */ /* 0x000fc8000ff3e0ff */
[----:B---34-:R-:W-:Y:S01]  /*16730*/  IADD3.X R3, RZ, UR45, RZ, P1, !PT ;  /* 0x0000002dff037c10 */ /* 0x018fe20008ffe4ff */
[----:B------:R-:W-:Y:S08]  /*16740*/  @!P0 BRA `(.L_x_272) ;  /* 0x0000000000088947 */ /* 0x000ff00003800000 */
[----:B------:R0:W-:Y:S01]  /*16750*/  UTMACMDFLUSH ;  /* 0x00000000000079b7 */ /* 0x0001e20000000000 */
[----:B------:R-:W-:-:S04]  /*16760*/  DEPBAR.LE SB0, 0x0 ;  /* 0x000080000000791a */ /* 0x000fc80000000000 */
.L_x_272:
[----:B------:R-:W-:Y:S05]  /*16770*/  BSYNC B0 ;  /* 0x0000000000007941 */ /* 0x000fea0003800000 */
.L_x_271:
[----:B--2---:R2:W5:Y:S02]  /*16780*/  ATOMG.E.EXCH.STRONG.GPU PT, RZ, [R2], R9 ;  /* 0x0000000902ff73a8 */ /* 0x00456400041ee100 */
.L_x_267:
[----:B------:R-:W-:Y:S01]  /*16790*/  UIADD3 UR38, UR38, 0x1, URZ ;  /* 0x0000000126267890 */ /* 0x000fe2000fffe03f */
[----:B------:R-:W-:Y:S01]  /*167a0*/  ISETP.NE.AND P0, PT, R7, RZ, PT ;  /* 0x000000ff0700720c */ /* 0x000fe20003f05270 */
[----:B------:R-:W-:Y:S01]  /*167b0*/  IMAD.MOV.U32 R16, RZ, RZ, R4 ;  /* 0x000000ffff107224 */ /* 0x000fe200078e0004 */
[----:B-12---:R-:W-:Y:S01]  /*167c0*/  SEL R2, RZ, 0x1, !P3 ;  /* 0x00000001ff027807 */ /* 0x006fe20005800000 */
[----:B------:R-:W-:Y:S01]  /*167d0*/  UISETP.NE.AND UP0, UPT, UR38, 0x8, UPT ;  /* 0x000000082600788c */ /* 0x000fe2000bf05270 */
[----:B------:R-:W-:Y:S01]  /*167e0*/  MOV R17, R5 ;  /* 0x0000000500117202 */ /* 0x000fe20000000f00 */
[----:B------:R-:W-:Y:S02]  /*167f0*/  IMAD.MOV.U32 R18, RZ, RZ, R6 ;  /* 0x000000ffff127224 */ /* 0x000fe400078e0006 */
[----:B------:R-:W-:Y:S02]  /*16800*/  USEL UR8, URZ, 0x1, UP0 ;  /* 0x000000013f087887 */ /* 0x000fe40008000000 */
[----:B------:R-:W-:-:S04]  /*16810*/  USEL UR38, UR38, URZ, UP0 ;  /* 0x0000003f26267287 */ /* 0x000fc80008000000 */
[----:B------:R-:W-:Y:S01]  /*16820*/  LOP3.LUT R12, R12, UR8, RZ, 0x3c, !PT ;  /* 0x000000080c0c7c12 */ /* 0x000fe2000f8e3cff */
[----:B------:R-:W-:Y:S07]  /*16830*/  @P0 BRA `(.L_x_273) ;  /* 0xffffffdc00880947 */ /* 0x000fee000383ffff */
[----:B-----5:R-:W-:Y:S01]  /*16840*/  ELECT P0, URZ, PT ;  /* 0x00000000003f782f */ /* 0x020fe20003800000 */
[----:B------:R-:W-:-:S12]  /*16850*/  BSSY B0, `(.L_x_274) ;  /* 0x0000017000007945 */ /* 0x000fd80003800000 */
[----:B------:R-:W-:Y:S05]  /*16860*/  @!P0 BRA `(.L_x_275) ;  /* 0x0000000000548947 */ /* 0x000fea0003800000 */
[----:B------:R-:W-:Y:S05]  /*16870*/  @!P2 BRA `(.L_x_276) ;  /* 0x000000000004a947 */ /* 0x000fea0003800000 */
[----:B------:R-:W-:Y:S01]  /*16880*/  BPT.TRAP 0x1 ;  /* 0x000000040000795c */ /* 0x000fe20000300000 */
.L_x_276:
[----:B------:R-:W1:Y:S02]  /*16890*/  SYNCS.PHASECHK.TRANS64.TRYWAIT P0, [UR35+0x384d0], R0 ;  /* 0x0384d000ff0075a7 */ /* 0x000e640008000163 */
[----:B-1----:R-:W-:Y:S05]  /*168a0*/  @!P0 BRA `(.L_x_277) ;  /* 0x0000004c00a88947 */ /* 0x002fea0003800000 */
.L_x_391:
[----:B------:R-:W-:Y:S05]  /*168b0*/  @!P2 BRA `(.L_x_278) ;  /* 0x000000000004a947 */ /* 0x000fea0003800000 */
[----:B------:R-:W-:Y:S01]  /*168c0*/  BPT.TRAP 0x1 ;  /* 0x000000040000795c */ /* 0x000fe20000300000 */
.L_x_278:
[----:B------:R-:W2:Y:S02]  /*168d0*/  SYNCS.PHASECHK.TRANS64.TRYWAIT P0, [UR35+0x384d8], R0 ;  /* 0x0384d800ff0075a7 */ /* 0x000ea40008000163 */
[----:B--2---:R-:W-:Y:S05]  /*168e0*/  @!P0 BRA `(.L_x_279) ;  /* 0x0000004c00b08947 */ /* 0x004fea0003800000 */
.L_x_392:
[----:B------:R-:W-:Y:S05]  /*168f0*/  @!P2 BRA `(.L_x_280) ;  /* 0x000000000004a947 */ /* 0x000fea0003800000 */
[----:B------:R-:W-:Y:S01]  /*16900*/  BPT.TRAP 0x1 ;  /* 0x000000040000795c */ /* 0x000fe20000300000 */
.L_x_280:
[----:B------:R-:W2:Y:S02]  /*16910*/  SYNCS.PHASECHK.TRANS64.TRYWAIT P0, [UR35+0x384e0], R0 ;  /* 0x0384e000ff0075a7 */ /* 0x000ea40008000163 */
[----:B--2---:R-:W-:Y:S05]  /*16920*/  @!P0 BRA `(.L_x_281) ;  /* 0x0000004c00b88947 */ /* 0x004fea0003800000 */
.L_x_393:
[----:B------:R-:W-:Y:S05]  /*16930*/  @!P2 BRA `(.L_x_282) ;  /* 0x000000000004a947 */ /* 0x000fea0003800000 */
[----:B------:R-:W-:Y:S01]  /*16940*/  BPT.TRAP 0x1 ;  /* 0x000000040000795c */ /* 0x000fe20000300000 */
.L_x_282:
[----:B-1----:R-:W-:-:S04]  /*16950*/  MOV R0, 0x1 ;  /* 0x0000000100007802 */ /* 0x002fc80000000f00 */
[----:B------:R-:W-:-:S07]  /*16960*/  SHF.L.U32 R0, R0, 0x1f, RZ ;  /* 0x0000001f00007819 */ /* 0x000fce00000006ff */
.L_x_283:
[----:B-1-34-:R-:W-:-:S04]  /*16970*/  IMAD.U32 R3, RZ, RZ, UR35 ;  /* 0x00000023ff037e24 */ /* 0x01afc8000f8e00ff */
[----:B------:R1:W2:Y:S03]  /*16980*/  SYNCS.PHASECHK.TRANS64.TRYWAIT P0, [R3+URZ+0x384e8], R0 ;  /* 0x0384e800030075a7 */ /* 0x0002a6000800017f */
[----:B--2---:R-:W-:Y:S05]  /*16990*/  @!P0 NANOSLEEP.SYNCS 0x989680 ;  /* 0x009896800000895d */ /* 0x004fea0003900000 */
[----:B------:R-:W2:Y:S02]  /*169a0*/  @!P0 SYNCS.PHASECHK.TRANS64 P0, [R3+URZ+0x384e8], R0 ;  /* 0x0384e800030085a7 */ /* 0x000ea4000800007f */
[----:B--2---:R-:W-:Y:S05]  /*169b0*/  @!P0 BRA `(.L_x_283) ;  /* 0xfffffffc00ec8947 */ /* 0x004fea000383ffff */
.L_x_275:
[----:B------:R-:W-:Y:S05]  /*169c0*/  BSYNC B0 ;  /* 0x0000000000007941 */ /* 0x000fea0003800000 */
.L_x_274:
[----:B------:R-:W-:Y:S05]  /*169d0*/  EXIT ;  /* 0x000000000000794d */ /* 0x000fea0003800000 */
.L_x_156:
[----:B------:R-:W1:Y:S01]  /*169e0*/  S2UR UR4, SR_CTAID.Y ;  /* 0x00000000000479c3 */ /* 0x000e620000002600 */
[----:B------:R-:W3:Y:S01]  /*169f0*/  S2R R0, SR_LANEID ;  /* 0x0000000000007919 */ /* 0x000ee20000000000 */
[----:B------:R-:W-:Y:S01]  /*16a00*/  ELECT P0, URZ, PT ;  /* 0x00000000003f782f */ /* 0x000fe20003800000 */
[----:B------:R-:W-:Y:S01]  /*16a10*/  BSSY B0, `(.L_x_284) ;  /* 0x000003d000007945 */ /* 0x000fe20003800000 */
[----:B------:R-:W-:Y:S01]  /*16a20*/  ULDC.64 UR12, c[0x0][0x508] ;  /* 0x00014200000c7ab9 */ /* 0x000fe20000000a00 */
[----:B-1----:R-:W-:-:S04]  /*16a30*/  UIMAD UR4, UR4, UR39, UR40 ;  /* 0x00000027040472a4 */ /* 0x002fc8000f8e0228 */
[----:B------:R-:W-:-:S06]  /*16a40*/  UIMAD.WIDE UR12, UR4, 0x80, UR12 ;  /* 0x00000080040c78a5 */ /* 0x000fcc000f8e020c */
[----:B------:R-:W-:Y:S06]  /*16a50*/  @!P0 BRA `(.L_x_285) ;  /* 0x0000000000e08947 */ /* 0x000fec0003800000 */
[----:B------:R-:W-:Y:S01]  /*16a60*/  STL [R1+0x210], R14 ;  /* 0x0002100e01007387 */ /* 0x000fe20000100800 */
[----:B------:R-:W1:Y:S01]  /*16a70*/  LDC.64 R8, c[0x0][0x340] ;  /* 0x0000d000ff087b82 */ /* 0x000e620000000a00 */
[----:B------:R-:W-:Y:S02]  /*16a80*/  UMOV UR4, 0x400 ;  /* 0x0000040000047882 */ /* 0x000fe40000000000 */
[----:B------:R4:W-:Y:S01]  /*16a90*/  STL.64 [R1+0x208], R12 ;  /* 0x0002080c01007387 */ /* 0x0009e20000100a00 */
[----:B--2---:R-:W-:-:S03]  /*16aa0*/  ULEA UR4, UR41, UR4, 0x18 ;  /* 0x0000000429047291 */ /* 0x004fc6000f8ec03f */
[----:B------:R2:W-:Y:S01]  /*16ab0*/  STL [R1+0x200], R11 ;  /* 0x0002000b01007387 */ /* 0x0005e20000100800 */
[----:B------:R-:W3:Y:S08]  /*16ac0*/  LDC.64 R32, c[0x0][0x300] ;  /* 0x0000c000ff207b82 */ /* 0x000ef00000000a00 */
[----:B----4-:R-:W4:Y:S08]  /*16ad0*/  LDC.64 R12, c[0x0][0x350] ;  /* 0x0000d400ff0c7b82 */ /* 0x010f300000000a00 */
[----:B------:R-:W4:Y:S08]  /*16ae0*/  LDC.64 R14, c[0x0][0x358] ;  /* 0x0000d600ff0e7b82 */ /* 0x000f300000000a00 */
[----:B--2---:R-:W1:Y:S08]  /*16af0*/  LDC.64 R10, c[0x0][0x348] ;  /* 0x0000d200ff0a7b82 */ /* 0x004e700000000a00 */
[----:B------:R-:W3:Y:S01]  /*16b00*/  LDC.64 R34, c[0x0][0x308] ;  /* 0x0000c200ff227b82 */ /* 0x000ee20000000a00 */
[----:B----4-:R2:W-:Y:S07]  /*16b10*/  STS.128 [UR4+0x385d0], R12 ;  /* 0x0385d00cff007988 */ /* 0x0105ee0008000c04 */
[----:B------:R-:W4:Y:S01]  /*16b20*/  LDC.64 R28, c[0x0][0x310] ;  /* 0x0000c400ff1c7b82 */ /* 0x000f220000000a00 */
[----:B-1----:R1:W-:Y:S07]  /*16b30*/  STS.128 [UR4+0x385c0], R8 ;  /* 0x0385c008ff007988 */ /* 0x0023ee0008000c04 */
[----:B------:R-:W4:Y:S01]  /*16b40*/  LDC.64 R30, c[0x0][0x318] ;  /* 0x0000c600ff1e7b82 */ /* 0x000f220000000a00 */
[----:B---3--:R-:W-:Y:S07]  /*16b50*/  STS.128 [UR4+0x38580], R32 ;  /* 0x03858020ff007988 */ /* 0x008fee0008000c04 */
[----:B--2---:R-:W2:Y:S08]  /*16b60*/  LDC.64 R12, c[0x0][0x420] ;  /* 0x00010800ff0c7b82 */ /* 0x004eb00000000a00 */
[----:B------:R-:W2:Y:S08]  /*16b70*/  LDC.64 R14, c[0x0][0x428] ;  /* 0x00010a00ff0e7b82 */ /* 0x000eb00000000a00 */
[----:B-1----:R-:W1:Y:S01]  /*16b80*/  LDC.64 R8, c[0x0][0x430] ;  /* 0x00010c00ff087b82 */ /* 0x002e620000000a00 */
[----:B----4-:R-:W-:Y:S07]  /*16b90*/  STS.128 [UR4+0x38590], R28 ;  /* 0x0385901cff007988 */ /* 0x010fee0008000c04 */
[----:B------:R-:W1:Y:S01]  /*16ba0*/  LDC.64 R10, c[0x0][0x438] ;  /* 0x00010e00ff0a7b82 */ /* 0x000e620000000a00 */
[----:B--2---:R2:W-:Y:S07]  /*16bb0*/  STS.128 [UR4+0x38620], R12 ;  /* 0x0386200cff007988 */ /* 0x0045ee0008000c04 */
[----:B------:R-:W3:Y:S08]  /*16bc0*/  LDC.64 R24, c[0x0][0x320] ;  /* 0x0000c800ff187b82 */ /* 0x000ef00000000a00 */
[----:B------:R-:W3:Y:S01]  /*16bd0*/  LDC.64 R26, c[0x0][0x328] ;  /* 0x0000ca00ff1a7b82 */ /* 0x000ee20000000a00 */
[----:B--2---:R4:W5:Y:S07]  /*16be0*/  LDL.LU R14, [R1+0x210] ;  /* 0x00021000010e7983 */ /* 0x00496e0000300800 */
[----:B------:R-:W2:Y:S01]  /*16bf0*/  LDC.64 R4, c[0x0][0x330] ;  /* 0x0000cc00ff047b82 */ /* 0x000ea20000000a00 */
[----:B------:R4:W5:Y:S04]  /*16c00*/  LDL.LU.64 R12, [R1+0x208] ;  /* 0x00020800010c7983 */ /* 0x0009680000300a00 */
[----:B-1----:R1:W-:Y:S03]  /*16c10*/  STS.128 [UR4+0x38630], R8 ;  /* 0x03863008ff007988 */ /* 0x0023e60008000c04 */
[----:B------:R-:W2:Y:S01]  /*16c20*/  LDC.64 R6, c[0x0][0x338] ;  /* 0x0000ce00ff067b82 */ /* 0x000ea20000000a00 */
[----:B---3--:R3:W-:Y:S07]  /*16c30*/  STS.128 [UR4+0x385a0], R24 ;  /* 0x0385a018ff007988 */ /* 0x0087ee0008000c04 */
[----:B------:R-:W4:Y:S01]  /*16c40*/  LDC.64 R32, c[0x0][0x360] ;  /* 0x0000d800ff207b82 */ /* 0x000f220000000a00 */
[----:B-1----:R1:W5:Y:S07]  /*16c50*/  LDL.LU R11, [R1+0x200] ;  /* 0x00020000010b7983 */ /* 0x00236e0000300800 */
[----:B------:R-:W4:Y:S01]  /*16c60*/  LDC.64 R34, c[0x0][0x368] ;  /* 0x0000da00ff227b82 */ /* 0x000f220000000a00 */
[----:B--2---:R2:W-:Y:S07]  /*16c70*/  STS.128 [UR4+0x385b0], R4 ;  /* 0x0385b004ff007988 */ /* 0x0045ee0008000c04 */
[----:B------:R-:W1:Y:S08]  /*16c80*/  LDC.64 R28, c[0x0][0x370] ;  /* 0x0000dc00ff1c7b82 */ /* 0x000e700000000a00 */
[----:B------:R-:W1:Y:S08]  /*16c90*/  LDC.64 R30, c[0x0][0x378] ;  /* 0x0000de00ff1e7b82 */ /* 0x000e700000000a00 */
[----:B---3--:R-:W3:Y:S01]  /*16ca0*/  LDC.64 R24, c[0x0][0x400] ;  /* 0x00010000ff187b82 */ /* 0x008ee20000000a00 */
[----:B----4-:R4:W-:Y:S07]  /*16cb0*/  STS.128 [UR4+0x385e0], R32 ;  /* 0x0385e020ff007988 */ /* 0x0109ee0008000c04 */
[----:B------:R-:W3:Y:S08]  /*16cc0*/  LDC.64 R26, c[0x0][0x408] ;  /* 0x00010200ff1a7b82 */ /* 0x000ef00000000a00 */
[----:B--2---:R-:W2:Y:S01]  /*16cd0*/  LDC.64 R4, c[0x0][0x410] ;  /* 0x00010400ff047b82 */ /* 0x004ea20000000a00 */
[----:B-1----:R1:W-:Y:S07]  /*16ce0*/  STS.128 [UR4+0x385f0], R28 ;  /* 0x0385f01cff007988 */ /* 0x0023ee0008000c04 */
[----:B------:R-:W2:Y:S01]  /*16cf0*/  LDC.64 R6, c[0x0][0x418] ;  /* 0x00010600ff067b82 */ /* 0x000ea20000000a00 */
[----:B---3--:R3:W-:Y:S07]  /*16d00*/  STS.128 [UR4+0x38600], R24 ;  /* 0x03860018ff007988 */ /* 0x0087ee0008000c04 */
[----:B----4-:R-:W4:Y:S08]  /*16d10*/  LDC.64 R32, c[0x0][0x440] ;  /* 0x00011000ff207b82 */ /* 0x010f300000000a00 */
[----:B------:R-:W4:Y:S01]  /*16d20*/  LDC.64 R34, c[0x0][0x448] ;  /* 0x00011200ff227b82 */ /* 0x000f220000000a00 */
[----:B--2---:R2:W-:Y:S07]  /*16d30*/  STS.128 [UR4+0x38610], R4 ;  /* 0x03861004ff007988 */ /* 0x0045ee0008000c04 */
[----:B-1----:R-:W1:Y:S08]  /*16d40*/  LDC.64 R28, c[0x0][0x450] ;  /* 0x00011400ff1c7b82 */ /* 0x002e700000000a00 */
[----:B------:R-:W1:Y:S08]  /*16d50*/  LDC.64 R30, c[0x0][0x458] ;  /* 0x00011600ff1e7b82 */ /* 0x000e700000000a00 */
[----:B---3--:R-:W3:Y:S08]  /*16d60*/  LDC.64 R24, c[0x0][0x460] ;  /* 0x00011800ff187b82 */ /* 0x008ef00000000a00 */
[----:B------:R-:W3:Y:S08]  /*16d70*/  LDC.64 R26, c[0x0][0x468] ;  /* 0x00011a00ff1a7b82 */ /* 0x000ef00000000a00 */
[----:B--2---:R-:W2:Y:S08]  /*16d80*/  LDC.64 R4, c[0x0][0x470] ;  /* 0x00011c00ff047b82 */ /* 0x004eb00000000a00 */
[----:B------:R-:W2:Y:S01]  /*16d90*/  LDC.64 R6, c[0x0][0x478] ;  /* 0x00011e00ff067b82 */ /* 0x000ea20000000a00 */
[----:B----4-:R4:W-:Y:S04]  /*16da0*/  STS.128 [UR4+0x38640], R32 ;  /* 0x03864020ff007988 */ /* 0x0109e80008000c04 */
[----:B-1----:R4:W-:Y:S04]  /*16db0*/  STS.128 [UR4+0x38650], R28 ;  /* 0x0386501cff007988 */ /* 0x0029e80008000c04 */
[----:B---3--:R4:W-:Y:S04]  /*16dc0*/  STS.128 [UR4+0x38660], R24 ;  /* 0x03866018ff007988 */ /* 0x0089e80008000c04 */
[----:B--2---:R4:W-:Y:S02]  /*16dd0*/  STS.128 [UR4+0x38670], R4 ;  /* 0x03867004ff007988 */ /* 0x0049e40008000c04 */
.L_x_285:
[----:B--2---:R-:W-:Y:S05]  /*16de0*/  BSYNC B0 ;  /* 0x0000000000007941 */ /* 0x004fea0003800000 */
.L_x_284:
[----:B------:R-:W-:Y:S01]  /*16df0*/  ELECT P0, URZ, PT ;  /* 0x00000000003f782f */ /* 0x000fe20003800000 */
[----:B------:R-:W-:Y:S01]  /*16e00*/  NOP ;  /* 0x0000000000007918 */ /* 0x000fe20000000000 */
[----:B------:R-:W-:Y:S11]  /*16e10*/  BSSY B0, `(.L_x_286) ;  /* 0x0000052000007945 */ /* 0x000ff60003800000 */
[----:B------:R-:W-:Y:S05]  /*16e20*/  @!P0 BRA `(.L_x_287) ;  /* 0x0000000400408947 */ /* 0x000fea0003800000 */
[C---:B------:R-:W-:Y:S01]  /*16e30*/  SHF.L.U32 R10, R18.reuse, 0x3, RZ ;  /* 0x00000003120a7819 */ /* 0x040fe200000006ff */
[----:B------:R-:W-:Y:S01]  /*16e40*/  ULDC.64 UR4, c[0x0][0x518] ;  /* 0x0001460000047ab9 */ /* 0x000fe20000000a00 */
[----:B-----5:R-:W-:Y:S01]  /*16e50*/  SHF.L.U64.HI R14, R18, 0x3, R14 ;  /* 0x00000003120e7819 */ /* 0x020fe2000001020e */
[----:B------:R-:W-:Y:S01]  /*16e60*/  ULDC.64 UR6, c[0x0][0x528] ;  /* 0x00014a0000067ab9 */ /* 0x000fe20000000a00 */
[C---:B----4-:R-:W-:Y:S02]  /*16e70*/  IADD3 R4, P0, R10.reuse, UR4, RZ ;  /* 0x000000040a047c10 */ /* 0x050fe4000ff1e0ff */
[----:B------:R-:W-:Y:S02]  /*16e80*/  IADD3 R2, P1, R10, UR6, RZ ;  /* 0x000000060a027c10 */ /* 0x000fe4000ff3e0ff */
[C---:B------:R-:W-:Y:S01]  /*16e90*/  IADD3.X R5, R14.reuse, UR5, RZ, P0, !PT ;  /* 0x000000050e057c10 */ /* 0x040fe200087fe4ff */
[----:B------:R-:W-:Y:S01]  /*16ea0*/  ULDC.64 UR4, c[0x0][0x510] ;  /* 0x0001440000047ab9 */ /* 0x000fe20000000a00 */
[----:B------:R-:W-:Y:S01]  /*16eb0*/  IADD3.X R3, R14, UR7, RZ, P1, !PT ;  /* 0x000000070e037c10 */ /* 0x000fe20008ffe4ff */
[----:B------:R-:W-:-:S02]  /*16ec0*/  ULDC.64 UR6, c[0x0][0x520] ;  /* 0x0001480000067ab9 */ /* 0x000fc40000000a00 */
[----:B------:R1:W2:Y:S04]  /*16ed0*/  LDG.E.64 R8, desc[UR56][R4.64] ;  /* 0x0000003804087981 */ /* 0x0002a8000c1e1b00 */
[----:B------:R4:W3:Y:S01]  /*16ee0*/  LDG.E.64 R6, desc[UR56][R2.64] ;  /* 0x0000003802067981 */ /* 0x0008e2000c1e1b00 */
[C---:B-1----:R-:W-:Y:S02]  /*16ef0*/  IADD3 R4, P0, R10.reuse, UR4, RZ ;  /* 0x000000040a047c10 */ /* 0x042fe4000ff1e0ff */
[----:B----4-:R-:W-:Y:S02]  /*16f00*/  IADD3 R2, P1, R10, UR6, RZ ;  /* 0x000000060a027c10 */ /* 0x010fe4000ff3e0ff */
[C---:B------:R-:W-:Y:S02]  /*16f10*/  IADD3.X R5, R14.reuse, UR5, RZ, P0, !PT ;  /* 0x000000050e057c10 */ /* 0x040fe400087fe4ff */
[----:B------:R-:W-:-:S04]  /*16f20*/  IADD3.X R3, R14, UR7, RZ, P1, !PT ;  /* 0x000000070e037c10 */ /* 0x000fc80008ffe4ff */
[----:B------:R-:W4:Y:S04]  /*16f30*/  LDG.E.64 R4, desc[UR56][R4.64] ;  /* 0x0000003804047981 */ /* 0x000f28000c1e1b00 */
[----:B------:R-:W4:Y:S01]  /*16f40*/  LDG.E.64 R2, desc[UR56][R2.64] ;  /* 0x0000003802027981 */ /* 0x000f22000c1e1b00 */
[----:B------:R-:W-:Y:S01]  /*16f50*/  UMOV UR4, 0x400 ;  /* 0x0000040000047882 */ /* 0x000fe20000000000 */
[----:B------:R-:W-:Y:S01]  /*16f60*/  IADD3 R24, R11, -0x1, RZ ;  /* 0xffffffff0b187810 */ /* 0x000fe20007ffe0ff */
[----:B------:R-:W-:Y:S01]  /*16f70*/  ULEA UR4, UR41, UR4, 0x18 ;  /* 0x0000000429047291 */ /* 0x000fe2000f8ec03f */
[----:B------:R-:W-:Y:S01]  /*16f80*/  VIADD R25, R12, 0xffffffff ;  /* 0xffffffff0c197836 */ /* 0x000fe20000000000 */
[----:B------:R-:W-:Y:S01]  /*16f90*/  CS2R R26, SRZ ;  /* 0x00000000001a7805 */ /* 0x000fe2000001ff00 */
[----:B------:R-:W-:Y:S01]  /*16fa0*/  VIADD R13, R13, 0xffffffff ;  /* 0xffffffff0d0d7836 */ /* 0x000fe20000000000 */
[----:B------:R-:W-:Y:S01]  /*16fb0*/  UIADD3 UR5, UR4, 0x38580, URZ ;  /* 0x0003858004057890 */ /* 0x000fe2000fffe03f */
[----:B------:R-:W-:Y:S01]  /*16fc0*/  MOV R12, R24 ;  /* 0x00000018000c7202 */ /* 0x000fe20000000f00 */
[----:B------:R-:W-:-:S03]  /*16fd0*/  UIADD3 UR6, UR4, 0x38600, URZ ;  /* 0x0003860004067890 */ /* 0x000fc6000fffe03f */
[----:B------:R-:W1:Y:S01]  /*16fe0*/  LDS R10, [UR4+0x3859c] ;  /* 0x03859c04ff0a7984 */ /* 0x000e620008000800 */
[----:B------:R-:W-:Y:S02]  /*16ff0*/  IMAD.U32 R22, RZ, RZ, UR5 ;  /* 0x00000005ff167e24 */ /* 0x000fe4000f8e00ff */
[----:B------:R-:W-:Y:S01]  /*17000*/  MOV R28, UR6 ;  /* 0x00000006001c7c02 */ /* 0x000fe20008000f00 */
[----:B------:R-:W1:Y:S02]  /*17010*/  LDS R14, [UR4+0x3861c] ;  /* 0x03861c04ff0e7984 */ /* 0x000e640008000800 */
[----:B------:R-:W-:Y:S02]  /*17020*/  SHF.R.U64 R22, R22, 0x4, RZ ;  /* 0x0000000416167819 */ /* 0x000fe400000012ff */
[----:B------:R-:W-:Y:S01]  /*17030*/  SHF.R.U64 R28, R28, 0x4, RZ ;  /* 0x000000041c1c7819 */ /* 0x000fe200000012ff */
[----:B------:R-:W-:Y:S04]  /*17040*/  STS.128 [UR4+0x385a0], R24 ;  /* 0x0385a018ff007988 */ /* 0x000fe80008000c04 */
[----:B------:R-:W-:Y:S04]  /*17050*/  STS [UR4+0x38590], R22 ;  /* 0x03859016ff007988 */ /* 0x000fe80008000804 */
[----:B------:R-:W-:Y:S04]  /*17060*/  STS [UR4+0x38594], R22 ;  /* 0x03859416ff007988 */ /* 0x000fe80008000804 */
[----:B------:R-:W-:Y:S04]  /*17070*/  STS [UR4+0x38610], R28 ;  /* 0x0386101cff007988 */ /* 0x000fe80008000804 */
[----:B------:R-:W-:Y:S04]  /*17080*/  STS [UR4+0x38614], R28 ;  /* 0x0386141cff007988 */ /* 0x000fe80008000804 */
[----:B------:R-:W-:Y:S04]  /*17090*/  STS [UR4+0x385b0], RZ ;  /* 0x0385b0ffff007988 */ /* 0x000fe80008000804 */
[----:B------:R-:W-:Y:S01]  /*170a0*/  STS [UR4+0x38630], RZ ;  /* 0x038630ffff007988 */ /* 0x000fe20008000804 */
[----:B--2---:R-:W-:-:S04]  /*170b0*/  SHF.L.U64.HI R9, R8, 0x1, R9 ;  /* 0x0000000108097819 */ /* 0x004fc80000010209 */
[----:B------:R-:W-:Y:S02]  /*170c0*/  LOP3.LUT R9, R9, 0x1fffffff, RZ, 0xc0, !PT ;  /* 0x1fffffff09097812 */ /* 0x000fe400078ec0ff */
[----:B---3--:R-:W-:Y:S02]  /*170d0*/  SHF.L.U64.HI R7, R6, 0x1, R7 ;  /* 0x0000000106077819 */ /* 0x008fe40000010207 */
[----:B------:R-:W-:Y:S02]  /*170e0*/  SHF.R.U32.HI R15, RZ, 0x4, R9 ;  /* 0x00000004ff0f7819 */ /* 0x000fe40000011609 */
[----:B------:R-:W-:Y:S02]  /*170f0*/  LOP3.LUT R7, R7, 0x1fffffff, RZ, 0xc0, !PT ;  /* 0x1fffffff07077812 */ /* 0x000fe400078ec0ff */
[----:B-1----:R-:W-:Y:S02]  /*17100*/  LOP3.LUT R10, R10, 0xf, R15, 0xb8, !PT ;  /* 0x0000000f0a0a7812 */ /* 0x002fe400078eb80f */
[----:B------:R-:W-:-:S03]  /*17110*/  SHF.R.U32.HI R15, RZ, 0x4, R7 ;  /* 0x00000004ff0f7819 */ /* 0x000fc60000011607 */
[----:B------:R1:W-:Y:S01]  /*17120*/  STS [UR4+0x3859c], R10 ;  /* 0x03859c0aff007988 */ /* 0x0003e20008000804 */
[----:B------:R-:W-:-:S03]  /*17130*/  LOP3.LUT R15, R14, 0xf, R15, 0xb8, !PT ;  /* 0x0000000f0e0f7812 */ /* 0x000fc600078eb80f */
[----:B------:R-:W2:Y:S04]  /*17140*/  LDS R14, [UR4+0x3859c] ;  /* 0x03859c04ff0e7984 */ /* 0x000ea80008000800 */
[----:B------:R-:W-:Y:S01]  /*17150*/  STS [UR4+0x3861c], R15 ;  /* 0x03861c0fff007988 */ /* 0x000fe20008000804 */
[----:B-1----:R-:W-:Y:S01]  /*17160*/  IMAD.SHL.U32 R10, R8, 0x2, RZ ;  /* 0x00000002080a7824 */ /* 0x002fe200078e00ff */
[----:B------:R-:W-:Y:S02]  /*17170*/  SHF.L.U32 R8, R6, 0x1, RZ ;  /* 0x0000000106087819 */ /* 0x000fe400000006ff */
[----:B------:R-:W1:Y:S02]  /*17180*/  LDS R19, [UR4+0x3861c] ;  /* 0x03861c04ff137984 */ /* 0x000e640008000800 */
[----:B------:R-:W-:-:S02]  /*17190*/  LOP3.LUT R8, R8, 0xfffffffe, RZ, 0xc0, !PT ;  /* 0xfffffffe08087812 */ /* 0x000fc400078ec0ff */
[----:B------:R-:W-:Y:S01]  /*171a0*/  LOP3.LUT R10, R10, 0xfffffffe, RZ, 0xc0, !PT ;  /* 0xfffffffe0a0a7812 */ /* 0x000fe200078ec0ff */
[----:B----4-:R-:W-:Y:S01]  /*171b0*/  STS.64 [UR4+0x38580], R4 ;  /* 0x03858004ff007988 */ /* 0x010fe20008000a04 */
[----:B------:R-:W-:Y:S02]  /*171c0*/  SHF.R.U64 R8, R8, 0x4, R7 ;  /* 0x0000000408087819 */ /* 0x000fe40000001207 */
[----:B------:R-:W-:Y:S01]  /*171d0*/  SHF.R.U64 R9, R10, 0x4, R9 ;  /* 0x000000040a097819 */ /* 0x000fe20000001209 */
[----:B------:R-:W-:Y:S04]  /*171e0*/  STS.64 [UR4+0x38600], R2 ;  /* 0x03860002ff007988 */ /* 0x000fe80008000a04 */
[----:B------:R-:W-:Y:S04]  /*171f0*/  STS [UR4+0x3858c], R9 ;  /* 0x03858c09ff007988 */ /* 0x000fe80008000804 */
[----:B------:R-:W-:Y:S01]  /*17200*/  STS [UR4+0x3860c], R8 ;  /* 0x03860c08ff007988 */ /* 0x000fe20008000804 */
[----:B--2---:R-:W-:-:S05]  /*17210*/  LOP3.LUT R14, R14, 0xf0, RZ, 0xb8, !PT ;  /* 0x000000f00e0e7812 */ /* 0x004fca00078eb8ff */
[----:B------:R2:W-:Y:S01]  /*17220*/  STS [UR4+0x3859c], R14 ;  /* 0x03859c0eff007988 */ /* 0x0005e20008000804 */
[----:B-1----:R-:W-:-:S03]  /*17230*/  LOP3.LUT R19, R19, 0xf0, RZ, 0xb8, !PT ;  /* 0x000000f013137812 */ /* 0x002fc600078eb8ff */
[----:B------:R-:W1:Y:S04]  /*17240*/  LDS R23, [UR4+0x3859c] ;  /* 0x03859c04ff177984 */ /* 0x000e680008000800 */
[----:B------:R-:W-:Y:S01]  /*17250*/  STS [UR4+0x3861c], R19 ;  /* 0x03861c13ff007988 */ /* 0x000fe20008000804 */
[----:B--2---:R-:W-:-:S03]  /*17260*/  CS2R R14, SRZ ;  /* 0x00000000000e7805 */ /* 0x004fc6000001ff00 */
[----:B------:R-:W2:Y:S04]  /*17270*/  LDS R29, [UR4+0x3861c] ;  /* 0x03861c04ff1d7984 */ /* 0x000ea80008000800 */
[----:B------:R-:W-:Y:S01]  /*17280*/  STS.128 [UR4+0x38620], R12 ;  /* 0x0386200cff007988 */ /* 0x000fe20008000c04 */
[----:B-1----:R-:W-:-:S05]  /*17290*/  LOP3.LUT R23, R23, 0xf00, RZ, 0xb8, !PT ;  /* 0x00000f0017177812 */ /* 0x002fca00078eb8ff */
[----:B------:R-:W-:Y:S01]  /*172a0*/  STS.64 [UR4+0x38598], R22 ;  /* 0x03859816ff007988 */ /* 0x000fe20008000a04 */
[----:B--2---:R-:W-:-:S03]  /*172b0*/  LOP3.LUT R29, R29, 0xf00, RZ, 0xb8, !PT ;  /* 0x00000f001d1d7812 */ /* 0x004fc600078eb8ff */
[----:B------:R-:W1:Y:S04]  /*172c0*/  LDS R19, [UR4+0x3859c] ;  /* 0x03859c04ff137984 */ /* 0x000e680008000800 */
[----:B------:R-:W-:Y:S04]  /*172d0*/  STS.64 [UR4+0x38618], R28 ;  /* 0x0386181cff007988 */ /* 0x000fe80008000a04 */
[----:B------:R-:W2:Y:S01]  /*172e0*/  LDS R20, [UR4+0x3861c] ;  /* 0x03861c04ff147984 */ /* 0x000ea20008000800 */
[----:B-1----:R-:W-:-:S05]  /*172f0*/  LOP3.LUT R6, R19, 0xf000, RZ, 0xb8, !PT ;  /* 0x0000f00013067812 */ /* 0x002fca00078eb8ff */
[----:B------:R1:W-:Y:S01]  /*17300*/  STS [UR4+0x3859c], R6 ;  /* 0x03859c06ff007988 */ /* 0x0003e20008000804 */
[----:B--2---:R-:W-:-:S05]  /*17310*/  LOP3.LUT R7, R20, 0xf000, RZ, 0xb8, !PT ;  /* 0x0000f00014077812 */ /* 0x004fca00078eb8ff */
[----:B------:R1:W-:Y:S02]  /*17320*/  STS [UR4+0x3861c], R7 ;  /* 0x03861c07ff007988 */ /* 0x0003e40008000804 */
.L_x_287:
[----:B------:R-:W-:Y:S05]  /*17330*/  BSYNC B0 ;  /* 0x0000000000007941 */ /* 0x000fea0003800000 */
.L_x_286:
[----:B------:R-:W-:Y:S01]  /*17340*/  ELECT P0, URZ, PT ;  /* 0x00000000003f782f */ /* 0x000fe20003800000 */
[----:B------:R-:W-:Y:S01]  /*17350*/  NOP ;  /* 0x0000000000007918 */ /* 0x000fe20000000000 */
[----:B------:R-:W-:Y:S11]  /*17360*/  BSSY B0, `(.L_x_288) ;  /* 0x0000004000007945 */ /* 0x000ff60003800000 */
[----:B------:R-:W-:Y:S05]  /*17370*/  @!P0 BRA `(.L_x_289) ;  /* 0x0000000000088947 */ /* 0x000fea0003800000 */
[----:B------:R0:W-:Y:S01]  /*17380*/  UTMACMDFLUSH ;  /* 0x00000000000079b7 */ /* 0x0001e20000000000 */
[----:B------:R-:W-:-:S04]  /*17390*/  DEPBAR.LE SB0, 0x0 ;  /* 0x000080000000791a */ /* 0x000fc80000000000 */
.L_x_289:
[----:B------:R-:W-:Y:S05]  /*173a0*/  BSYNC B0 ;  /* 0x0000000000007941 */ /* 0x000fea0003800000 */
.L_x_288:
[----:B------:R-:W-:Y:S01]  /*173b0*/  UMOV UR4, 0x400 ;  /* 0x0000040000047882 */ /* 0x000fe20000000000 */
[----:B---3--:R-:W-:Y:S01]  /*173c0*/  IMAD.SHL.U32 R0, R0, 0x4, RZ ;  /* 0x0000000400007824 */ /* 0x008fe200078e00ff */
[----:B------:R-:W-:Y:S01]  /*173d0*/  ULEA UR18, UR41, UR4, 0x18 ;  /* 0x0000000429127291 */ /* 0x000fe2000f8ec03f */
[----:B------:R-:W-:-:S03]  /*173e0*/  ULDC UR14, c[0x0][0x884] ;  /* 0x00022100000e7ab9 */ /* 0x000fc60000000800 */
[----:B------:R-:W-:Y:S01]  /*173f0*/  UIADD3 UR20, UR18, 0x38580, URZ ;  /* 0x0003858012147890 */ /* 0x000fe2000fffe03f */
[----:B----4-:R-:W-:Y:S01]  /*17400*/  IADD3 R4, P0, R0, UR12, RZ ;  /* 0x0000000c00047c10 */ /* 0x010fe2000ff1e0ff */
[----:B------:R-:W-:Y:S01]  /*17410*/  UIMAD.WIDE UR14, UR14, 0x80, UR12 ;  /* 0x000000800e0e78a5 */ /* 0x000fe2000f8e020c */
[----:B-1----:R-:W-:Y:S02]  /*17420*/  IMAD.MOV.U32 R6, RZ, RZ, 0x1 ;  /* 0x00000001ff067424 */ /* 0x002fe400078e00ff */
[----:B------:R-:W-:-:S03]  /*17430*/  IADD3.X R5, RZ, UR13, RZ, P0, !PT ;  /* 0x0000000dff057c10 */ /* 0x000fc600087fe4ff */
[----:B------:R-:W-:Y:S01]  /*17440*/  IADD3 R2, P1, R0, UR14, RZ ;  /* 0x0000000e00027c10 */ /* 0x000fe2000ff3e0ff */
[----:B------:R-:W1:Y:S04]  /*17450*/  LDS R7, [R0+UR20] ;  /* 0x0000001400077984 */ /* 0x000e680008000800 */
[----:B------:R2:W3:Y:S01]  /*17460*/  LDS R9, [R0+UR20+0x80] ;  /* 0x0000801400097984 */ /* 0x0004e20008000800 */
[----:B------:R-:W-:Y:S01]  /*17470*/  IMAD.X R3, RZ, RZ, UR15, P1 ;  /* 0x0000000fff037e24 */ /* 0x000fe200088e06ff */
[----:B------:R-:W-:Y:S01]  /*17480*/  MOV R8, 0x1 ;  /* 0x0000000100087802 */ /* 0x000fe20000000f00 */
[----:B------:R-:W-:Y:S01]  /*17490*/  BSSY B0, `(.L_x_290) ;  /* 0x00000ee000007945 */ /* 0x000fe20003800000 */
[----:B------:R-:W-:Y:S01]  /*174a0*/  USHF.L.U32 UR4, UR41, 0x7, URZ ;  /* 0x0000000729047899 */ /* 0x000fe2000800063f */
[----:B------:R-:W-:Y:S01]  /*174b0*/  IMAD.MOV.U32 R10, RZ, RZ, 0x1 ;  /* 0x00000001ff0a7424 */ /* 0x000fe200078e00ff */
[----:B------:R-:W-:Y:S01]  /*174c0*/  USHF.L.U32 UR5, UR41, 0xd, URZ ;  /* 0x0000000d29057899 */ /* 0x000fe2000800063f */
[----:B------:R-:W-:Y:S01]  /*174d0*/  MOV R19, RZ ;  /* 0x000000ff00137202 */ /* 0x000fe20000000f00 */
[----:B------:R-:W-:Y:S01]  /*174e0*/  IMAD.MOV.U32 R20, RZ, RZ, RZ ;  /* 0x000000ffff147224 */ /* 0x000fe200078e00ff */
[----:B--2---:R-:W-:Y:S01]  /*174f0*/  MOV R0, RZ ;  /* 0x000000ff00007202 */ /* 0x004fe20000000f00 */
[----:B------:R-:W-:-:S02]  /*17500*/  ULOP3.LUT UR22, UR53, 0x1, URZ, 0xfc, !UPT ;  /* 0x0000000135167892 */ /* 0x000fc4000f8efc3f */
[----:B------:R-:W-:Y:S02]  /*17510*/  ULOP3.LUT UR19, UR52, 0x2, URZ, 0xfc, !UPT ;  /* 0x0000000234137892 */ /* 0x000fe4000f8efc3f */
[----:B------:R-:W-:Y:S02]  /*17520*/  ULOP3.LUT UR16, UR4, 0x80, URZ, 0xc0, !UPT ;  /* 0x0000008004107892 */ /* 0x000fe4000f8ec03f */
[----:B------:R-:W-:Y:S02]  /*17530*/  ULOP3.LUT UR17, UR5, 0x2000, URZ, 0xc0, !UPT ;  /* 0x0000200005117892 */ /* 0x000fe4000f8ec03f */
[----:B------:R-:W-:Y:S01]  /*17540*/  UIADD3 UR21, UR18, 0x38600, URZ ;  /* 0x0003860012157890 */ /* 0x000fe2000fffe03f */
[----:B-1----:R-:W5:Y:S04]  /*17550*/  ATOMG.E.EXCH.STRONG.GPU PT, RZ, [R4], R7 ;  /* 0x0000000704ff73a8 */ /* 0x002f6800041ee100 */
[----:B---3--:R1:W5:Y:S02]  /*17560*/  ATOMG.E.EXCH.STRONG.GPU PT, RZ, [R2], R9 ;  /* 0x0000000902ff73a8 */ /* 0x00836400041ee100 */
[----:B-1----:R-:W-:-:S02]  /*17570*/  PRMT R2, R6, 0x7610, R2 ;  /* 0x0000761006027816 */ /* 0x002fc40000000002 */
[----:B------:R-:W-:-:S07]  /*17580*/  PRMT R3, R8, 0x7610, R3 ;  /* 0x0000761008037816 */ /* 0x000fce0000000003 */
.L_x_309:
[----:B------:R-:W-:Y:S01]  /*17590*/  LOP3.LUT P0, RZ, R3, 0xff, RZ, 0xc0, !PT ;  /* 0x000000ff03ff7812 */ /* 0x000fe2000780c0ff */
[----:B------:R-:W-:Y:S05]  /*175a0*/  YIELD ;  /* 0x0000000000007946 */ /* 0x000fea0003800000 */
[----:B-----5:R-:W-:Y:S01]  /*175b0*/  IADD3 R4, R11, 0x3f, RZ ;  /* 0x0000003f0b047810 */ /* 0x020fe20007ffe0ff */
[----:B------:R-:W-:Y:S03]  /*175c0*/  BSSY B1, `(.L_x_291) ;  /* 0x0000009000017945 */ /* 0x000fe60003800000 */
[----:B------:R-:W-:-:S04]  /*175d0*/  SHF.R.S32.HI R5, RZ, 0x1f, R4 ;  /* 0x0000001fff057819 */ /* 0x000fc80000011404 */
[----:B------:R-:W-:Y:S01]  /*175e0*/  LEA.HI R5, R5, R4, RZ, 0x6 ;  /* 0x0000000405057211 */ /* 0x000fe200078f30ff */
[----:B------:R-:W-:Y:S06]  /*175f0*/  @!P0 BRA `(.L_x_292) ;  /* 0x0000000000148947 */ /* 0x000fec0003800000 */
[----:B------:R-:W-:-:S04]  /*17600*/  DEPBAR {5,4,3,2,1,0} ;  /* 0x0000003f0000791a */ /* 0x000fc80000000000 */
[----:B------:R1:W-:Y:S01]  /*17610*/  UTMACCTL.IV [UR12] ;  /* 0x000000000c0079b9 */ /* 0x0003e20008000000 */
[----:B------:R-:W-:-:S04]  /*17620*/  DEPBAR {5,4,3,2,1,0} ;  /* 0x0000003f0000791a */ /* 0x000fc80000000000 */
[----:B------:R1:W-:Y:S02]  /*17630*/  UTMACCTL.IV [UR14] ;  /* 0x000000000e0079b9 */ /* 0x0003e40008000000 */
[----:B-1----:R-:W-:Y:S01]  /*17640*/  NOP ;  /* 0x0000000000007918 */ /* 0x002fe20000000000 */
.L_x_292:
[----:B------:R-:W-:Y:S05]  /*17650*/  BSYNC B1 ;  /* 0x0000000000017941 */ /* 0x000fea0003800000 */
.L_x_291:
[----:B------:R-:W-:Y:S01]  /*17660*/  UMOV UR4, 0xffffffff ;  /* 0xffffffff00047882 */ /* 0x000fe20000000000 */
[----:B------:R-:W-:Y:S02]  /*17670*/  SHF.R.S32.HI R7, RZ, 0x6, R5 ;  /* 0x00000006ff077819 */ /* 0x000fe40000011405 */
[----:B------:R-:W-:Y:S05]  /*17680*/  BRA.DIV UR4, `(.L_x_293) ;  /* 0x0000004204787947 */ /* 0x000fea000b800000 */
[----:B------:R-:W-:-:S13]  /*17690*/  ELECT P6, URZ, PT ;  /* 0x00000000003f782f */ /* 0x000fda00038c0000 */
.L_x_396:
[----:B------:R-:W-:Y:S01]  /*176a0*/  ISETP.LT.OR P6, PT, R11, 0x1, !P6 ;  /* 0x000000010b00780c */ /* 0x000fe200077c1670 */
[----:B------:R-:W-:-:S12]  /*176b0*/  BSSY B1, `(.L_x_294) ;  /* 0x000002f000017945 */ /* 0x000fd80003800000 */
[----:B------:R-:W-:Y:S05]  /*176c0*/  @P6 BRA `(.L_x_295) ;  /* 0x0000000000b46947 */ /* 0x000fea0003800000 */
[----:B------:R-:W-:Y:S01]  /*176d0*/  LEA R17, R17, UR16, 0x8 ;  /* 0x0000001011117c11 */ /* 0x000fe2000f8e40ff */
[----:B------:R-:W-:Y:S01]  /*176e0*/  IMAD.SHL.U32 R16, R16, 0x100, RZ ;  /* 0x0000010010107824 */ /* 0x000fe200078e00ff */
[----:B------:R-:W-:Y:S01]  /*176f0*/  IADD3 R9, R7, 0x1, RZ ;  /* 0x0000000107097810 */ /* 0x000fe20007ffe0ff */
[----:B------:R-:W-:Y:S01]  /*17700*/  IMAD.MOV.U32 R12, RZ, RZ, RZ ;  /* 0x000000ffff0c7224 */ /* 0x000fe200078e00ff */
[----:B------:R-:W-:Y:S01]  /*17710*/  MOV R3, R10 ;  /* 0x0000000a00037202 */ /* 0x000fe20000000f00 */
[----:B------:R-:W-:-:S07]  /*17720*/  IMAD.MOV.U32 R4, RZ, RZ, R0 ;  /* 0x000000ffff047224 */ /* 0x000fce00078e0000 */
.L_x_298:
[----:B-1----:R-:W-:Y:S01]  /*17730*/  LEA R8, R4, UR18, 0x3 ;  /* 0x0000001204087c11 */ /* 0x002fe2000f8e18ff */
[----:B------:R-:W-:Y:S05]  /*17740*/  YIELD ;  /* 0x0000000000007946 */ /* 0x000fea0003800000 */
[----:B------:R-:W-:Y:S02]  /*17750*/  SHF.L.U32 R5, R3, 0x1f, RZ ;  /* 0x0000001f03057819 */ /* 0x000fe400000006ff */
[----:B------:R-:W-:Y:S02]  /*17760*/  LOP3.LUT P1, RZ, R21, 0x7f, RZ, 0xc0, !PT ;  /* 0x0000007f15ff7812 */ /* 0x000fe4000782c0ff */
[----:B------:R-:W1:Y:S11]  /*17770*/  SYNCS.PHASECHK.TRANS64.TRYWAIT P0, [R8+URZ+0x38498], R5 ;  /* 0x03849805080075a7 */ /* 0x000e76000800017f */
[----:B------:R-:W2:Y:S01]  /*17780*/  @!P1 LDC R6, c[0x0][0x500] ;  /* 0x00014000ff069b82 */ /* 0x000ea20000000800 */
[----:B-1----:R-:W-:Y:S05]  /*17790*/  @!P0 BRA `(.L_x_296) ;  /* 0x0000004000548947 */ /* 0x002fea0003800000 */
.L_x_397:
[----:B------:R-:W-:Y:S01]  /*177a0*/  UPRMT UR4, UR19, 0x9910, URZ ;  /* 0x0000991013047896 */ /* 0x000fe2000800003f */
[----:B--2---:R2:W-:Y:S03]  /*177b0*/  @!P1 SYNCS.ARRIVE.TRANS64 RZ, [R8+URZ+0x38480], R6 ;  /* 0x0384800608ff99a7 */ /* 0x0045e6000800003f */
[----:B------:R-:W-:-:S06]  /*177c0*/  UISETP.NE.AND UP0, UPT, UR4, 0x2, UPT ;  /* 0x000000020400788c */ /* 0x000fcc000bf05270 */
[----:B------:R-:W-:-:S13]  /*177d0*/  PLOP3.LUT P0, PT, PT, PT, UP0, 0x80, 0x0 ;  /* 0x000000000000781c */ /* 0x000fda0003f0f008 */
[----:B--2---:R-:W-:Y:S05]  /*177e0*/  @P0 BRA `(.L_x_297) ;  /* 0x0000000000040947 */ /* 0x004fea0003800000 */
[----:B------:R-:W-:Y:S01]  /*177f0*/  BPT.TRAP 0x1 ;  /* 0x000000040000795c */ /* 0x000fe20000300000 */
.L_x_297:
[----:B------:R-:W-:Y:S01]  /*17800*/  R2UR UR8, R4 ;  /* 0x00000000040872ca */ /* 0x000fe200000e0000 */
[----:B------:R-:W-:Y:S01]  /*17810*/  VIADD R9, R9, 0xffffffff ;  /* 0xffffffff09097836 */ /* 0x000fe20000000000 */
[----:B------:R-:W-:Y:S01]  /*17820*/  R2UR UR9, R8 ;  /* 0x00000000080972ca */ /* 0x000fe200000e0000 */
[----:B------:R-:W-:Y:S01]  /*17830*/  UMOV UR24, 0x0 ;  /* 0x0000000000187882 */ /* 0x000fe20000000000 */
[----:B------:R-:W-:Y:S01]  /*17840*/  R2UR UR10, R12 ;  /* 0x000000000c0a72ca */ /* 0x000fe200000e0000 */
[----:B------:R-:W-:Y:S01]  /*17850*/  UMOV UR25, 0x10000000 ;  /* 0x1000000000197882 */ /* 0x000fe20000000000 */
[----:B------:R-:W-:Y:S01]  /*17860*/  R2UR UR11, R16 ;  /* 0x00000000100b72ca */ /* 0x000fe200000e0000 */
[----:B------:R-:W-:Y:S01]  /*17870*/  UMOV UR23, 0x30000 ;  /* 0x0003000000177882 */ /* 0x000fe20000000000 */
[----:B------:R-:W-:Y:S02]  /*17880*/  R2UR UR7, R17 ;  /* 0x00000000110772ca */ /* 0x000fe400000e0000 */
[----:B------:R-:W-:-:S02]  /*17890*/  ISETP.GT.AND P1, PT, R9, 0x1, PT ;  /* 0x000000010900780c */ /* 0x000fc40003f24270 */
[----:B------:R-:W-:Y:S01]  /*178a0*/  IADD3 R4, R4, 0x1, RZ ;  /* 0x0000000104047810 */ /* 0x000fe20007ffe0ff */
[----:B------:R-:W-:Y:S01]  /*178b0*/  ULEA UR4, UR8, UR17, 0xe ;  /* 0x0000001108047291 */ /* 0x000fe2000f8e703f */
[----:B------:R-:W-:Y:S01]  /*178c0*/  IADD3 R12, R12, 0x40, RZ ;  /* 0x000000400c0c7810 */ /* 0x000fe20007ffe0ff */
[----:B------:R-:W-:Y:S01]  /*178d0*/  ULEA UR8, UR8, UR18, 0xf ;  /* 0x0000001208087291 */ /* 0x000fe2000f8e783f */
[C---:B------:R-:W-:Y:S01]  /*178e0*/  ISETP.NE.AND P0, PT, R4.reuse, 0x3, PT ;  /* 0x000000030400780c */ /* 0x040fe20003f05270 */
[----:B------:R-:W-:Y:S02]  /*178f0*/  ULEA UR4, UR4, UR18, 0x1 ;  /* 0x0000001204047291 */ /* 0x000fe4000f8e083f */
[----:B------:R-:W-:Y:S01]  /*17900*/  UIADD3 UR9, UR9, 0x38480, URZ ;  /* 0x0003848009097890 */ /* 0x000fe2000fffe03f */
[----:B------:R-:W-:Y:S01]  /*17910*/  SEL R6, RZ, 0x1, P0 ;  /* 0x00000001ff067807 */ /* 0x000fe20000000000 */
[----:B------:R-:W-:Y:S01]  /*17920*/  UIADD3 UR4, UR4, 0x18000, URZ ;  /* 0x0001800004047890 */ /* 0x000fe2000fffe03f */
[----:B------:R-:W-:Y:S01]  /*17930*/  SEL R4, R4, RZ, P0 ;  /* 0x000000ff04047207 */ /* 0x000fe20000000000 */
[----:B------:R-:W-:Y:S01]  /*17940*/  UMOV UR6, UR10 ;  /* 0x0000000a00067c82 */ /* 0x000fe20008000000 */
[----:B------:R-:W-:-:S02]  /*17950*/  LOP3.LUT R3, R3, R6, RZ, 0x3c, !PT ;  /* 0x0000000603037212 */ /* 0x000fc400078e3cff */
[----:B------:R-:W-:Y:S02]  /*17960*/  UMOV UR5, UR9 ;  /* 0x0000000900057c82 */ /* 0x000fe40008000000 */
[----:B------:R2:W-:Y:S02]  /*17970*/  UTMALDG.2D [UR8], [UR12], desc[UR24] ;  /* 0x000018080c0075b4 */ /* 0x0005e40008009000 */
[----:B------:R2:W-:Y:S02]  /*17980*/  UTMALDG.2D.MULTICAST [UR4], [UR14], UR23, desc[UR24] ;  /* 0x000018040e0073b4 */ /* 0x0005e40008009817 */
[----:B--2---:R-:W-:Y:S05]  /*17990*/  @P1 BRA `(.L_x_298) ;  /* 0xfffffffc00641947 */ /* 0x004fea000383ffff */
.L_x_295:
[----:B------:R-:W-:Y:S05]  /*179a0*/  BSYNC B1 ;  /* 0x0000000000017941 */ /* 0x000fea0003800000 */
.L_x_294:
[----:B------:R-:W-:Y:S01]  /*179b0*/  LOP3.LUT P1, RZ, R2, 0xff, RZ, 0xc0, !PT ;  /* 0x000000ff02ff7812 */ /* 0x000fe2000782c0ff */
[----:B------:R-:W-:Y:S01]  /*179c0*/  IMAD.IADD R0, R7, 0x1, R0 ;  /* 0x0000000107007824 */ /* 0x000fe200078e0200 */
[----:B------:R-:W-:-:S03]  /*179d0*/  MOV R4, UR22 ;  /* 0x0000001600047c02 */ /* 0x000fc60008000f00 */
[C---:B------:R-:W-:Y:S01]  /*179e0*/  IMAD.WIDE.U32 R2, R0.reuse, -0x55555555, RZ ;  /* 0xaaaaaaab00027825 */ /* 0x040fe200078e00ff */
[----:B------:R-:W-:Y:S02]  /*179f0*/  ISETP.GT.U32.AND P0, PT, R0, 0x2, PT ;  /* 0x000000020000780c */ /* 0x000fe40003f04070 */
[----:B------:R-:W-:Y:S02]  /*17a00*/  ISETP.NE.AND P2, PT, R4, 0x3, PT ;  /* 0x000000030400780c */ /* 0x000fe40003f45270 */
[C---:B------:R-:W-:Y:S02]  /*17a10*/  ISETP.LT.U32.AND P0, PT, R7.reuse, 0x3, P0 ;  /* 0x000000030700780c */ /* 0x040fe40000701070 */
[----:B------:R-:W-:Y:S01]  /*17a20*/  SHF.R.U32.HI R3, RZ, 0x1, R3 ;  /* 0x00000001ff037819 */ /* 0x000fe20000011603 */
[----:B------:R-:W-:Y:S01]  /*17a30*/  @P1 SYNCS.ARRIVE.TRANS64.A1T0 RZ, [UR18+0x384f8], RZ ;  /* 0x0384f8ffffff19a7 */ /* 0x000fe20008100012 */
[----:B------:R-:W-:Y:S02]  /*17a40*/  ISETP.GE.U32.AND P1, PT, R7, 0x3, PT ;  /* 0x000000030700780c */ /* 0x000fe40003f26070 */
[----:B-1----:R-:W-:Y:S01]  /*17a50*/  SEL R5, RZ, 0x1, !P0 ;  /* 0x00000001ff057807 */ /* 0x002fe20004000000 */
[----:B------:R-:W-:-:S03]  /*17a60*/  IMAD R0, R3, -0x3, R0 ;  /* 0xfffffffd03007824 */ /* 0x000fc600078e0200 */
[----:B------:R-:W-:-:S07]  /*17a70*/  LOP3.LUT R10, R10, R5, RZ, 0x3c, !PT ;  /* 0x000000050a0a7212 */ /* 0x000fce00078e3cff */
[----:B------:R-:W-:Y:S01]  /*17a80*/  @P1 LOP3.LUT R10, R10, 0x1, R3, 0x78, !PT ;  /* 0x000000010a0a1812 */ /* 0x000fe200078e7803 */
[----:B------:R-:W-:Y:S06]  /*17a90*/  @!P2 BRA `(.L_x_299) ;  /* 0x000000000004a947 */ /* 0x000fec0003800000 */
[----:B------:R-:W-:Y:S01]  /*17aa0*/  BPT.TRAP 0x1 ;  /* 0x000000040000795c */ /* 0x000fe20000300000 */
.L_x_299:
[C---:B------:R-:W-:Y:S01]  /*17ab0*/  LEA R3, R19.reuse, UR18, 0x3 ;  /* 0x0000001213037c11 */ /* 0x040fe2000f8e18ff */
[----:B------:R-:W-:Y:S01]  /*17ac0*/  BSSY B1, `(.L_x_300) ;  /* 0x0000005000017945 */ /* 0x000fe20003800000 */
[----:B------:R-:W-:Y:S02]  /*17ad0*/  SHF.L.U32 R2, R20, 0x1f, RZ ;  /* 0x0000001f14027819 */ /* 0x000fe400000006ff */
[----:B------:R-:W-:Y:S02]  /*17ae0*/  LEA R4, R19, UR18, 0x4 ;  /* 0x0000001213047c11 */ /* 0x000fe4000f8e20ff */
[----:B------:R-:W1:Y:S02]  /*17af0*/  SYNCS.PHASECHK.TRANS64.TRYWAIT P0, [R3+URZ+0x38400], R2 ;  /* 0x03840002030075a7 */ /* 0x000e64000800017f */
[----:B-1----:R-:W-:Y:S05]  /*17b00*/  @!P0 BRA `(.L_x_301) ;  /* 0x0000003c008c8947 */ /* 0x002fea0003800000 */
.L_x_398:
[----:B------:R-:W-:Y:S05]  /*17b10*/  BSYNC B1 ;  /* 0x0000000000017941 */ /* 0x000fea0003800000 */
.L_x_300:
[----:B------:R-:W2:Y:S01]  /*17b20*/  LDS.128 R4, [R4+0x38500] ;  /* 0x0385000004047984 */ /* 0x000ea20000000c00 */
[----:B------:R-:W-:Y:S01]  /*17b30*/  @!PT LDS RZ, [RZ] ;  /* 0x00000000fffff984 */ /* 0x000fe20000000800 */
[----:B------:R-:W-:Y:S01]  /*17b40*/  @!PT LDS RZ, [RZ] ;  /* 0x00000000fffff984 */ /* 0x000fe20000000800 */
[----:B------:R-:W-:Y:S01]  /*17b50*/  @!PT LDS RZ, [RZ] ;  /* 0x00000000fffff984 */ /* 0x000fe20000000800 */
[----:B------:R-:W-:Y:S01]  /*17b60*/  @!PT LDS RZ, [RZ] ;  /* 0x00000000fffff984 */ /* 0x000fe20000000800 */
[----:B------:R3:W-:Y:S06]  /*17b70*/  MEMBAR.ALL.CTA ;  /* 0x0000000000007992 */ /* 0x0007ec0000008000 */
[----:B---3--:R-:W3:Y:S01]  /*17b80*/  FENCE.VIEW.ASYNC.S ;  /* 0x00000000000073c6 */ /* 0x008ee20000000000 */
[----:B--2---:R-:W-:Y:S01]  /*17b90*/  IMAD.MOV.U32 R17, RZ, RZ, R5 ;  /* 0x000000ffff117224 */ /* 0x004fe200078e0005 */
[----:B------:R-:W-:Y:S01]  /*17ba0*/  MOV R16, R4 ;  /* 0x0000000400107202 */ /* 0x000fe20000000f00 */
[----:B---3--:R-:W-:Y:S06]  /*17bb0*/  @!P2 BRA `(.L_x_302) ;  /* 0x000000000004a947 */ /* 0x008fec0003800000 */
[----:B------:R-:W-:Y:S01]  /*17bc0*/  BPT.TRAP 0x1 ;  /* 0x000000040000795c */ /* 0x000fe20000300000 */
.L_x_302:
[----:B------:R-:W2:Y:S01]  /*17bd0*/  S2R R5, SR_CgaCtaId ;  /* 0x0000000000057919 */ /* 0x000ea20000008800 */
[----:B------:R-:W-:Y:S01]  /*17be0*/  ISETP.NE.AND P0, PT, R7, RZ, PT ;  /* 0x000000ff0700720c */ /* 0x000fe20003f05270 */
[----:B-1----:R-:W-:Y:S01]  /*17bf0*/  VIADD R2, R3, 0x38440 ;  /* 0x0003844003027836 */ /* 0x002fe20000000000 */
[CC--:B------:R-:W-:Y:S02]  /*17c00*/  ISETP.NE.AND P1, PT, R6.reuse, R18.reuse, PT ;  /* 0x000000120600720c */ /* 0x0c0fe40003f25270 */
[----:B------:R-:W-:Y:S02]  /*17c10*/  ISETP.EQ.OR P0, PT, R6, R18, !P0 ;  /* 0x000000120600720c */ /* 0x000fe40004702670 */
[----:B--2---:R-:W-:-:S04]  /*17c20*/  PRMT R2, R5, 0x654, R2 ;  /* 0x0000065405027816 */ /* 0x004fc80000000002 */
[----:B------:R1:W-:Y:S07]  /*17c30*/  SYNCS.ARRIVE.TRANS64.RED.A1T0 RZ, [R2+URZ], RZ ;  /* 0x000000ff02ff79a7 */ /* 0x0003ee000810043f */
[----:B------:R-:W-:Y:S05]  /*17c40*/  @P0 BRA `(.L_x_303) ;  /* 0x0000000400a40947 */ /* 0x000fea0003800000 */
[----:B-1----:R-:W1:Y:S02]  /*17c50*/  LDC.64 R2, c[0x0][0x290] ;  /* 0x0000a400ff027b82 */ /* 0x002e640000000a00 */
[----:B-1----:R-:W-:-:S05]  /*17c60*/  IMAD.WIDE R2, R6, 0xc, R2 ;  /* 0x0000000c06027825 */ /* 0x002fca00078e0202 */
[----:B------:R1:W5:Y:S01]  /*17c70*/  LDG.E R11, desc[UR56][R2.64+0x8] ;  /* 0x00000838020b7981 */ /* 0x000362000c1e1900 */
[----:B------:R-:W-:-:S03]  /*17c80*/  UMOV UR4, 0xffffffff ;  /* 0xffffffff00047882 */ /* 0x000fc60000000000 */
[----:B------:R-:W-:Y:S05]  /*17c90*/  BRA.DIV UR4, `(.L_x_304) ;  /* 0x0000003e043c7947 */ /* 0x000fea000b800000 */
[----:B------:R-:W-:-:S13]  /*17ca0*/  ELECT P6, URZ, PT ;  /* 0x00000000003f782f */ /* 0x000fda00038c0000 */
.L_x_401:
[----:B------:R-:W-:Y:S04]  /*17cb0*/  BSSY B1, `(.L_x_305) ;  /* 0x000004f000017945 */ /* 0x000fe80003800000 */
[----:B------:R-:W-:Y:S05]  /*17cc0*/  @!P6 BRA `(.L_x_306) ;  /* 0x000000040034e947 */ /* 0x000fea0003800000 */
[----:B------:R-:W-:Y:S01]  /*17cd0*/  SHF.R.S32.HI R23, RZ, 0x1f, R6 ;  /* 0x0000001fff177819 */ /* 0x000fe20000011406 */
[----:B------:R-:W-:Y:S01]  /*17ce0*/  ULDC.64 UR4, c[0x0][0x510] ;  /* 0x0001440000047ab9 */ /* 0x000fe20000000a00 */
[C---:B------:R-:W-:Y:S01]  /*17cf0*/  SHF.L.U32 R22, R6.reuse, 0x3, RZ ;  /* 0x0000000306167819 */ /* 0x040fe200000006ff */
[----:B------:R-:W-:Y:S01]  /*17d00*/  ULDC.64 UR6, c[0x0][0x520] ;  /* 0x0001480000067ab9 */ /* 0x000fe20000000a00 */
[----:B------:R-:W-:Y:S01]  /*17d10*/  SHF.L.U64.HI R23, R6, 0x3, R23 ;  /* 0x0000000306177819 */ /* 0x000fe20000010217 */
[----:B------:R-:W2:Y:S01]  /*17d20*/  LDG.E R18, desc[UR56][R2.64] ;  /* 0x0000003802127981 */ /* 0x000ea2000c1e1900 */
[C---:B------:R-:W-:Y:S02]  /*17d30*/  IADD3 R8, P0, R22.reuse, UR4, RZ ;  /* 0x0000000416087c10 */ /* 0x040fe4000ff1e0ff */
[----:B------:R-:W-:Y:S02]  /*17d40*/  IADD3 R4, P2, R22, UR6, RZ ;  /* 0x0000000616047c10 */ /* 0x000fe4000ff5e0ff */
[C---:B------:R-:W-:Y:S01]  /*17d50*/  IADD3.X R9, R23.reuse, UR5, RZ, P0, !PT ;  /* 0x0000000517097c10 */ /* 0x040fe200087fe4ff */
[----:B------:R-:W-:Y:S01]  /*17d60*/  ULDC.64 UR4, c[0x0][0x518] ;  /* 0x0001460000047ab9 */ /* 0x000fe20000000a00 */
[----:B------:R-:W-:-:S03]  /*17d70*/  IADD3.X R5, R23, UR7, RZ, P2, !PT ;  /* 0x0000000717057c10 */ /* 0x000fc600097fe4ff */
[----:B------:R-:W3:Y:S04]  /*17d80*/  LDG.E.64 R14, desc[UR56][R8.64] ;  /* 0x00000038080e7981 */ /* 0x000ee8000c1e1b00 */
[----:B------:R4:W2:Y:S02]  /*17d90*/  LDG.E.64 R12, desc[UR56][R4.64] ;  /* 0x00000038040c7981 */ /* 0x0008a4000c1e1b00 */
[----:B----4-:R-:W-:-:S04]  /*17da0*/  IADD3 R4, P0, R22, UR4, RZ ;  /* 0x0000000416047c10 */ /* 0x010fc8000ff1e0ff */
[----:B------:R-:W-:Y:S01]  /*17db0*/  IADD3.X R5, R23, UR5, RZ, P0, !PT ;  /* 0x0000000517057c10 */ /* 0x000fe200087fe4ff */
[----:B------:R-:W-:-:S04]  /*17dc0*/  ULDC.64 UR4, c[0x0][0x528] ;  /* 0x00014a0000047ab9 */ /* 0x000fc80000000a00 */
[----:B------:R4:W2:Y:S02]  /*17dd0*/  LDG.E.64 R8, desc[UR56][R4.64] ;  /* 0x0000003804087981 */ /* 0x0008a4000c1e1b00 */
[----:B----4-:R-:W-:-:S04]  /*17de0*/  IADD3 R4, P0, R22, UR4, RZ ;  /* 0x0000000416047c10 */ /* 0x010fc8000ff1e0ff */
[----:B------:R-:W-:-:S06]  /*17df0*/  IADD3.X R5, R23, UR5, RZ, P0, !PT ;  /* 0x0000000517057c10 */ /* 0x000fcc00087fe4ff */
[----:B------:R-:W4:Y:S04]  /*17e00*/  LDG.E.64 R4, desc[UR56][R4.64] ;  /* 0x0000003804047981 */ /* 0x000f28000c1e1b00 */
[----:B---3--:R-:W-:Y:S04]  /*17e10*/  STS.64 [UR20], R14 ;  /* 0x0000000eff007988 */ /* 0x008fe80008000a14 */
[----:B--2---:R-:W-:Y:S04]  /*17e20*/  STS.64 [UR21], R12 ;  /* 0x0000000cff007988 */ /* 0x004fe80008000a15 */
[----:B------:R-:W2:Y:S01]  /*17e30*/  LDS R22, [UR20+0x1c] ;  /* 0x00001c14ff167984 */ /* 0x000ea20008000800 */
[----:B------:R-:W-:-:S04]  /*17e40*/  SHF.L.U64.HI R27, R8, 0x1, R9 ;  /* 0x00000001081b7819 */ /* 0x000fc80000010209 */
[----:B------:R-:W-:-:S04]  /*17e50*/  LOP3.LUT R27, R27, 0x1fffffff, RZ, 0xc0, !PT ;  /* 0x1fffffff1b1b7812 */ /* 0x000fc800078ec0ff */
[----:B------:R-:W-:-:S04]  /*17e60*/  SHF.R.U32.HI R9, RZ, 0x4, R27 ;  /* 0x00000004ff097819 */ /* 0x000fc8000001161b */
[----:B--2---:R-:W-:Y:S02]  /*17e70*/  LOP3.LUT R24, R22, 0xf, R9, 0xb8, !PT ;  /* 0x0000000f16187812 */ /* 0x004fe400078eb809 */
[----:B------:R1:W2:Y:S04]  /*17e80*/  LDG.E R9, desc[UR56][R2.64+0x4] ;  /* 0x0000043802097981 */ /* 0x0002a8000c1e1900 */
[----:B------:R-:W-:Y:S04]  /*17e90*/  STS [UR20+0x1c], R24 ;  /* 0x00001c18ff007988 */ /* 0x000fe80008000814 */
[----:B------:R-:W3:Y:S02]  /*17ea0*/  LDS R25, [UR20+0x1c] ;  /* 0x00001c14ff197984 */ /* 0x000ee40008000800 */
[----:B---3--:R-:W-:-:S05]  /*17eb0*/  LOP3.LUT R25, R25, 0xf0, RZ, 0xb8, !PT ;  /* 0x000000f019197812 */ /* 0x008fca00078eb8ff */
[----:B------:R-:W-:Y:S04]  /*17ec0*/  STS [UR20+0x1c], R25 ;  /* 0x00001c19ff007988 */ /* 0x000fe80008000814 */
[----:B------:R-:W3:Y:S01]  /*17ed0*/  LDS R23, [UR20+0x1c] ;  /* 0x00001c14ff177984 */ /* 0x000ee20008000800 */
[----:B------:R-:W-:-:S05]  /*17ee0*/  IMAD.U32 R22, RZ, RZ, UR20 ;  /* 0x00000014ff167e24 */ /* 0x000fca000f8e00ff */
[----:B------:R-:W-:Y:S02]  /*17ef0*/  SHF.R.U64 R22, R22, 0x4, RZ ;  /* 0x0000000416167819 */ /* 0x000fe400000012ff */
[----:B---3--:R-:W-:-:S05]  /*17f00*/  LOP3.LUT R23, R23, 0xf00, RZ, 0xb8, !PT ;  /* 0x00000f0017177812 */ /* 0x008fca00078eb8ff */
[----:B------:R-:W-:Y:S04]  /*17f10*/  STS.64 [UR20+0x18], R22 ;  /* 0x00001816ff007988 */ /* 0x000fe80008000a14 */
[----:B------:R-:W1:Y:S01]  /*17f20*/  LDS R26, [UR20+0x1c] ;  /* 0x00001c14ff1a7984 */ /* 0x000e620008000800 */
[----:B------:R-:W-:-:S04]  /*17f30*/  SHF.L.U32 R24, R8, 0x1, RZ ;  /* 0x0000000108187819 */ /* 0x000fc800000006ff */
[----:B------:R-:W-:Y:S01]  /*17f40*/  LOP3.LUT R24, R24, 0xfffffffe, RZ, 0xc0, !PT ;  /* 0xfffffffe18187812 */ /* 0x000fe200078ec0ff */
[----:B-----5:R-:W-:Y:S01]  /*17f50*/  VIADD R12, R11, 0xffffffff ;  /* 0xffffffff0b0c7836 */ /* 0x020fe20000000000 */
[----:B------:R-:W-:Y:S02]  /*17f60*/  CS2R R14, SRZ ;  /* 0x00000000000e7805 */ /* 0x000fe4000001ff00 */
[----:B------:R-:W-:Y:S02]  /*17f70*/  IADD3 R13, R18, -0x1, RZ ;  /* 0xffffffff120d7810 */ /* 0x000fe40007ffe0ff */
[----:B------:R-:W-:Y:S01]  /*17f80*/  SHF.R.U64 R24, R24, 0x4, R27 ;  /* 0x0000000418187819 */ /* 0x000fe2000000121b */
[----:B------:R-:W-:Y:S04]  /*17f90*/  STS [UR20+0x10], R22 ;  /* 0x00001016ff007988 */ /* 0x000fe80008000814 */
[----:B------:R-:W-:Y:S04]  /*17fa0*/  STS [UR20+0x14], R22 ;  /* 0x00001416ff007988 */ /* 0x000fe80008000814 */
[----:B------:R-:W-:Y:S04]  /*17fb0*/  STS.128 [UR20+0x20], R12 ;  /* 0x0000200cff007988 */ /* 0x000fe80008000c14 */
[----:B------:R-:W-:Y:S04]  /*17fc0*/  STS [UR20+0xc], R24 ;  /* 0x00000c18ff007988 */ /* 0x000fe80008000814 */
[----:B------:R-:W-:Y:S01]  /*17fd0*/  STS [UR20+0x30], RZ ;  /* 0x000030ffff007988 */ /* 0x000fe20008000814 */
[----:B-1----:R-:W-:-:S05]  /*17fe0*/  LOP3.LUT R2, R26, 0xf000, RZ, 0xb8, !PT ;  /* 0x0000f0001a027812 */ /* 0x002fca00078eb8ff */
[----:B------:R-:W-:Y:S04]  /*17ff0*/  STS [UR20+0x1c], R2 ;  /* 0x00001c02ff007988 */ /* 0x000fe80008000814 */
[----:B------:R-:W1:Y:S01]  /*18000*/  LDS R3, [UR21+0x1c] ;  /* 0x00001c15ff037984 */ /* 0x000e620008000800 */
[----:B----4-:R-:W-:-:S04]  /*18010*/  SHF.L.U64.HI R18, R4, 0x1, R5 ;  /* 0x0000000104127819 */ /* 0x010fc80000010205 */
[----:B------:R-:W-:-:S04]  /*18020*/  LOP3.LUT R18, R18, 0x1fffffff, RZ, 0xc0, !PT ;  /* 0x1fffffff12127812 */ /* 0x000fc800078ec0ff */
[----:B------:R-:W-:-:S04]  /*18030*/  SHF.R.U32.HI R8, RZ, 0x4, R18 ;  /* 0x00000004ff087819 */ /* 0x000fc80000011612 */
[----:B-1----:R-:W-:-:S05]  /*18040*/  LOP3.LUT R5, R3, 0xf, R8, 0xb8, !PT ;  /* 0x0000000f03057812 */ /* 0x002fca00078eb808 */
[----:B------:R-:W-:Y:S04]  /*18050*/  STS [UR21+0x1c], R5 ;  /* 0x00001c05ff007988 */ /* 0x000fe80008000815 */
[----:B------:R-:W1:Y:S02]  /*18060*/  LDS R8, [UR21+0x1c] ;  /* 0x00001c15ff087984 */ /* 0x000e640008000800 */
[----:B-1----:R-:W-:-:S05]  /*18070*/  LOP3.LUT R8, R8, 0xf0, RZ, 0xb8, !PT ;  /* 0x000000f008087812 */ /* 0x002fca00078eb8ff */
[----:B------:R-:W-:Y:S04]  /*18080*/  STS [UR21+0x1c], R8 ;  /* 0x00001c08ff007988 */ /* 0x000fe80008000815 */
[----:B------:R-:W1:Y:S01]  /*18090*/  LDS R3, [UR21+0x1c] ;  /* 0x00001c15ff037984 */ /* 0x000e620008000800 */
[----:B------:R-:W-:-:S05]  /*180a0*/  IMAD.U32 R2, RZ, RZ, UR21 ;  /* 0x00000015ff027e24 */ /* 0x000fca000f8e00ff */
[----:B------:R-:W-:Y:S02]  /*180b0*/  SHF.R.U64 R2, R2, 0x4, RZ ;  /* 0x0000000402027819 */ /* 0x000fe400000012ff */
[----:B-1----:R-:W-:-:S05]  /*180c0*/  LOP3.LUT R3, R3, 0xf00, RZ, 0xb8, !PT ;  /* 0x00000f0003037812 */ /* 0x002fca00078eb8ff */
[----:B------:R-:W-:Y:S04]  /*180d0*/  STS.64 [UR21+0x18], R2 ;  /* 0x00001802ff007988 */ /* 0x000fe80008000a15 */
[----:B------:R-:W1:Y:S01]  /*180e0*/  LDS R22, [UR21+0x1c] ;  /* 0x00001c15ff167984 */ /* 0x000e620008000800 */
[----:B------:R-:W-:-:S04]  /*180f0*/  SHF.L.U32 R4, R4, 0x1, RZ ;  /* 0x0000000104047819 */ /* 0x000fc800000006ff */
[----:B------:R-:W-:Y:S01]  /*18100*/  LOP3.LUT R5, R4, 0xfffffffe, RZ, 0xc0, !PT ;  /* 0xfffffffe04057812 */ /* 0x000fe200078ec0ff */
[----:B--2---:R-:W-:-:S03]  /*18110*/  VIADD R13, R9, 0xffffffff ;  /* 0xffffffff090d7836 */ /* 0x004fc60000000000 */
[----:B------:R-:W-:Y:S01]  /*18120*/  SHF.R.U64 R5, R5, 0x4, R18 ;  /* 0x0000000405057819 */ /* 0x000fe20000001212 */
[----:B------:R2:W-:Y:S04]  /*18130*/  STS [UR21+0x10], R2 ;  /* 0x00001002ff007988 */ /* 0x0005e80008000815 */
[----:B------:R2:W-:Y:S04]  /*18140*/  STS.128 [UR21+0x20], R12 ;  /* 0x0000200cff007988 */ /* 0x0005e80008000c15 */
[----:B------:R2:W-:Y:S04]  /*18150*/  STS [UR21+0xc], R5 ;  /* 0x00000c05ff007988 */ /* 0x0005e80008000815 */
[----:B------:R2:W-:Y:S04]  /*18160*/  STS [UR21+0x14], R2 ;  /* 0x00001402ff007988 */ /* 0x0005e80008000815 */
[----:B------:R-:W-:Y:S01]  /*18170*/  STS [UR21+0x30], RZ ;  /* 0x000030ffff007988 */ /* 0x000fe20008000815 */
[----:B-1----:R-:W-:-:S05]  /*18180*/  LOP3.LUT R4, R22, 0xf000, RZ, 0xb8, !PT ;  /* 0x0000f00016047812 */ /* 0x002fca00078eb8ff */
[----:B------:R2:W-:Y:S02]  /*18190*/  STS [UR21+0x1c], R4 ;  /* 0x00001c04ff007988 */ /* 0x0005e40008000815 */
.L_x_306:
[----:B------:R-:W-:Y:S05]  /*181a0*/  BSYNC B1 ;  /* 0x0000000000017941 */ /* 0x000fea0003800000 */
.L_x_305:
[----:B------:R-:W-:-:S03]  /*181b0*/  UMOV UR4, 0xffffffff ;  /* 0xffffffff00047882 */ /* 0x000fc60000000000 */
[----:B------:R-:W-:Y:S05]  /*181c0*/  BRA.DIV UR4, `(.L_x_307) ;  /* 0x0000003a04107947 */ /* 0x000fea000b800000 */
[----:B------:R-:W-:Y:S01]  /*181d0*/  ELECT P6, URZ, PT ;  /* 0x00000000003f782f */ /* 0x000fe200038c0000 */
[----:B------:R-:W-:-:S12]  /*181e0*/  NOP ;  /* 0x0000000000007918 */ /* 0x000fd80000000000 */
.L_x_405:
[----:B-12---:R-:W1:Y:S02]  /*181f0*/  S2R R2, SR_LANEID ;  /* 0x0000000000027919 */ /* 0x006e640000000000 */
[----:B-1----:R-:W-:-:S04]  /*18200*/  SHF.L.U32 R8, R2, 0x2, RZ ;  /* 0x0000000202087819 */ /* 0x002fc800000006ff */
[C---:B------:R-:W-:Y:S01]  /*18210*/  IADD3 R4, P0, R8.reuse, UR12, RZ ;  /* 0x0000000c08047c10 */ /* 0x040fe2000ff1e0ff */
[----:B------:R1:W2:Y:S01]  /*18220*/  LDS R9, [R8+UR20] ;  /* 0x0000001408097984 */ /* 0x0002a20008000800 */
[----:B------:R-:W-:-:S03]  /*18230*/  IADD3 R2, P2, R8, UR14, RZ ;  /* 0x0000000e08027c10 */ /* 0x000fc6000ff5e0ff */
[----:B------:R1:W3:Y:S01]  /*18240*/  LDS R13, [R8+UR20+0x80] ;  /* 0x00008014080d7984 */ /* 0x0002e20008000800 */
[----:B------:R-:W-:Y:S09]  /*18250*/  @!P6 BRA `(.L_x_308) ;  /* 0x000000000008e947 */ /* 0x000ff20003800000 */
[----:B------:R0:W-:Y:S01]  /*18260*/  UTMACMDFLUSH ;  /* 0x00000000000079b7 */ /* 0x0001e20000000000 */
[----:B------:R-:W-:-:S04]  /*18270*/  DEPBAR.LE SB0, 0x0 ;  /* 0x000080000000791a */ /* 0x000fc80000000000 */
.L_x_308:
[----:B------:R-:W-:Y:S01]  /*18280*/  IMAD.X R5, RZ, RZ, UR13, P0 ;  /* 0x0000000dff057e24 */ /* 0x000fe200080e06ff */
[----:B------:R-:W-:Y:S01]  /*18290*/  IADD3.X R3, RZ, UR15, RZ, P2, !PT ;  /* 0x0000000fff037c10 */ /* 0x000fe200097fe4ff */
[----:B------:R-:W-:Y:S05]  /*182a0*/  WARPSYNC.ALL ;  /* 0x0000000000007948 */ /* 0x000fea0003800000 */
[----:B--2---:R2:W5:Y:S04]  /*182b0*/  ATOMG.E.EXCH.STRONG.GPU PT, RZ, [R4], R9 ;  /* 0x0000000904ff73a8 */ /* 0x00456800041ee100 */
[----:B---3--:R2:W5:Y:S01]  /*182c0*/  ATOMG.E.EXCH.STRONG.GPU PT, RZ, [R2], R13 ;  /* 0x0000000d02ff73a8 */ /* 0x00856200041ee100 */
[----:B------:R-:W-:-:S07]  /*182d0*/  IMAD.MOV.U32 R18, RZ, RZ, R6 ;  /* 0x000000ffff127224 */ /* 0x000fce00078e0006 */
.L_x_303:
[----:B------:R-:W-:Y:S02]  /*182e0*/  ISETP.NE.AND P2, PT, R7, RZ, PT ;  /* 0x000000ff0700720c */ /* 0x000fe40003f45270 */
[----:B------:R-:W-:Y:S02]  /*182f0*/  IADD3 R19, R19, 0x1, RZ ;  /* 0x0000000113137810 */ /* 0x000fe40007ffe0ff */
[----:B--2---:R-:W-:Y:S02]  /*18300*/  SEL R3, RZ, 0x1, !P1 ;  /* 0x00000001ff037807 */ /* 0x004fe40004800000 */
[----:B------:R-:W-:Y:S02]  /*18310*/  ISETP.NE.AND P0, PT, R19, 0x8, PT ;  /* 0x000000081300780c */ /* 0x000fe40003f05270 */
[----:B-1----:R-:W-:Y:S02]  /*18320*/  PRMT R2, RZ, 0x7610, R2 ;  /* 0x00007610ff027816 */ /* 0x002fe40000000002 */
[----:B------:R-:W-:-:S02]  /*18330*/  SEL R5, RZ, 0x1, P0 ;  /* 0x00000001ff057807 */ /* 0x000fc40000000000 */
[----:B------:R-:W-:Y:S02]  /*18340*/  SEL R19, R19, RZ, P0 ;  /* 0x000000ff13137207 */ /* 0x000fe40000000000 */
[----:B------:R-:W-:Y:S01]  /*18350*/  LOP3.LUT R20, R20, R5, RZ, 0x3c, !PT ;  /* 0x0000000514147212 */ /* 0x000fe200078e3cff */
[----:B------:R-:W-:Y:S06]  /*18360*/  @P2 BRA `(.L_x_309) ;  /* 0xfffffff000882947 */ /* 0x000fec000383ffff */
[----:B------:R-:W-:Y:S05]  /*18370*/  BSYNC B0 ;  /* 0x0000000000007941 */ /* 0x000fea0003800000 */
.L_x_290:
[----:B------:R-:W-:-:S03]  /*18380*/  UMOV UR4, 0xffffffff ;  /* 0xffffffff00047882 */ /* 0x000fc60000000000 */
[----:B------:R-:W-:Y:S05]  /*18390*/  BRA.DIV UR4, `(.L_x_310) ;  /* 0x0000003604cc7947 */ /* 0x000fea000b800000 */
[----:B-----5:R-:W-:-:S13]  /*183a0*/  ELECT P6, URZ, PT ;  /* 0x00000000003f782f */ /* 0x020fda00038c0000 */
.L_x_408:
[----:B------:R-:W-:Y:S04]  /*183b0*/  BSSY B0, `(.L_x_311) ;  /* 0x0000021000007945 */ /* 0x000fe80003800000 */
[----:B------:R-:W-:Y:S05]  /*183c0*/  @!P6 BRA `(.L_x_312) ;  /* 0x00000000007ce947 */ /* 0x000fea0003800000 */
[----:B------:R-:W-:-:S04]  /*183d0*/  ULOP3.LUT UR4, UR52, 0x2, URZ, 0xfc, !UPT ;  /* 0x0000000234047892 */ /* 0x000fc8000f8efc3f */
[----:B------:R-:W-:-:S06]  /*183e0*/  UISETP.NE.AND UP0, UPT, UR4, 0x3, UPT ;  /* 0x000000030400788c */ /* 0x000fcc000bf05270 */
[----:B------:R-:W-:-:S13]  /*183f0*/  PLOP3.LUT P0, PT, PT, PT, UP0, 0x80, 0x0 ;  /* 0x000000000000781c */ /* 0x000fda0003f0f008 */
[----:B------:R-:W-:Y:S05]  /*18400*/  @!P0 BRA `(.L_x_313) ;  /* 0x0000000000048947 */ /* 0x000fea0003800000 */
[----:B------:R-:W-:Y:S01]  /*18410*/  BPT.TRAP 0x1 ;  /* 0x000000040000795c */ /* 0x000fe20000300000 */
.L_x_313:
[----:B------:R-:W-:Y:S01]  /*18420*/  IMAD.U32 R3, RZ, RZ, UR18 ;  /* 0x00000012ff037e24 */ /* 0x000fe2000f8e00ff */
[----:B------:R-:W-:-:S04]  /*18430*/  SHF.L.U32 R2, R10, 0x1f, RZ ;  /* 0x0000001f0a027819 */ /* 0x000fc800000006ff */
[----:B------:R-:W-:-:S05]  /*18440*/  IADD3 R3, R3, 0x38498, RZ ;  /* 0x0003849803037810 */ /* 0x000fca0007ffe0ff */
[C---:B------:R-:W-:Y:S01]  /*18450*/  IMAD R7, R0.reuse, 0x8, R3 ;  /* 0x0000000800077824 */ /* 0x040fe200078e0203 */
[----:B------:R-:W-:-:S03]  /*18460*/  IADD3 R0, R0, 0x1, RZ ;  /* 0x0000000100007810 */ /* 0x000fc60007ffe0ff */
[----:B------:R-:W1:Y:S01]  /*18470*/  SYNCS.PHASECHK.TRANS64.TRYWAIT P0, [R7+URZ], R2 ;  /* 0x00000002070075a7 */ /* 0x000e62000800017f */
[----:B------:R-:W-:-:S04]  /*18480*/  ISETP.NE.AND P1, PT, R0, 0x3, PT ;  /* 0x000000030000780c */ /* 0x000fc80003f25270 */
[----:B------:R-:W-:Y:S02]  /*18490*/  SEL R5, RZ, 0x1, P1 ;  /* 0x00000001ff057807 */ /* 0x000fe40000800000 */
[----:B------:R-:W-:Y:S02]  /*184a0*/  SEL R0, R0, RZ, P1 ;  /* 0x000000ff00007207 */ /* 0x000fe40000800000 */
[----:B------:R-:W-:-:S03]  /*184b0*/  LOP3.LUT R5, R10, R5, RZ, 0x3c, !PT ;  /* 0x000000050a057212 */ /* 0x000fc600078e3cff */
[----:B------:R-:W-:Y:S01]  /*184c0*/  IMAD R9, R0, 0x8, R3 ;  /* 0x0000000800097824 */ /* 0x000fe200078e0203 */
[----:B------:R-:W-:Y:S01]  /*184d0*/  SHF.L.U32 R4, R5, 0x1f, RZ ;  /* 0x0000001f05047819 */ /* 0x000fe200000006ff */
[----:B-1----:R-:W-:Y:S06]  /*184e0*/  @!P0 BRA `(.L_x_314) ;  /* 0x0000003400988947 */ /* 0x002fec0003800000 */
.L_x_409:
[----:B------:R-:W2:Y:S01]  /*184f0*/  SYNCS.PHASECHK.TRANS64.TRYWAIT P0, [R9+URZ], R4 ;  /* 0x00000004090075a7 */ /* 0x000ea2000800017f */
[----:B------:R-:W-:-:S04]  /*18500*/  IADD3 R0, R0, 0x1, RZ ;  /* 0x0000000100007810 */ /* 0x000fc80007ffe0ff */
[----:B------:R-:W-:-:S04]  /*18510*/  ISETP.NE.AND P1, PT, R0, 0x3, PT ;  /* 0x000000030000780c */ /* 0x000fc80003f25270 */
[----:B-1----:R-:W-:Y:S02]  /*18520*/  SEL R2, RZ, 0x1, P1 ;  /* 0x00000001ff027807 */ /* 0x002fe40000800000 */
[----:B------:R-:W-:Y:S02]  /*18530*/  SEL R0, R0, RZ, P1 ;  /* 0x000000ff00007207 */ /* 0x000fe40000800000 */
[----:B------:R-:W-:Y:S01]  /*18540*/  LOP3.LUT R2, R5, R2, RZ, 0x3c, !PT ;  /* 0x0000000205027212 */ /* 0x000fe200078e3cff */
[----:B--2---:R-:W-:Y:S06]  /*18550*/  @!P0 BRA `(.L_x_315) ;  /* 0x0000003400908947 */ /* 0x004fec0003800000 */
.L_x_410:
[----:B------:R-:W-:Y:S01]  /*18560*/  IMAD R3, R0, 0x8, R3 ;  /* 0x0000000800037824 */ /* 0x000fe200078e0203 */
[----:B------:R-:W-:-:S07]  /*18570*/  SHF.L.U32 R0, R2, 0x1f, RZ ;  /* 0x0000001f02007819 */ /* 0x000fce00000006ff */
.L_x_316:
[----:B--2---:R2:W3:Y:S02]  /*18580*/  SYNCS.PHASECHK.TRANS64.TRYWAIT P0, [R3+URZ], R0 ;  /* 0x00000000030075a7 */ /* 0x0044e4000800017f */
[----:B---3--:R-:W-:Y:S05]  /*18590*/  @!P0 NANOSLEEP.SYNCS 0x989680 ;  /* 0x009896800000895d */ /* 0x008fea0003900000 */
[----:B------:R-:W3:Y:S02]  /*185a0*/  @!P0 SYNCS.PHASECHK.TRANS64 P0, [R3+URZ], R0 ;  /* 0x00000000030085a7 */ /* 0x000ee4000800007f */
[----:B---3--:R-:W-:Y:S05]  /*185b0*/  @!P0 BRA `(.L_x_316) ;  /* 0xfffffffc00f08947 */ /* 0x008fea000383ffff */
.L_x_312:
[----:B------:R-:W-:Y:S05]  /*185c0*/  BSYNC B0 ;  /* 0x0000000000007941 */ /* 0x000fea0003800000 */
.L_x_311:
[----:B------:R-:W-:Y:S05]  /*185d0*/  EXIT ;  /* 0x000000000000794d */ /* 0x000fea0003800000 */
.L_x_155:
[----:B------:R-:W-:Y:S01]  /*185e0*/  PLOP3.LUT P1, PT, PT, PT, UP3, 0x80, 0x0 ;  /* 0x000000000000781c */ /* 0x000fe20003f2f038 */
[----:B------:R-:W-:Y:S01]  /*185f0*/  ULDC UR19, c[0x0][0x14] ;  /* 0x0000050000137ab9 */ /* 0x000fe20000000800 */
[----:B------:R-:W-:Y:S01]  /*18600*/  ULDC UR20, c[0x0][0x10] ;  /* 0x0000040000147ab9 */ /* 0x000fe20000000800 */
[----:B------:R-:W-:Y:S01]  /*18610*/  ULDC.64 UR12, c[0x0][0x8c8] ;  /* 0x00023200000c7ab9 */ /* 0x000fe20000000a00 */
[----:B------:R-:W-:Y:S01]  /*18620*/  UIMAD.WIDE.U32 UR20, UR39, UR20, URZ ;  /* 0x00000014271472a5 */ /* 0x000fe2000f8e003f */
[----:B------:R-:W-:Y:S01]  /*18630*/  MOV R14, 0x1 ;  /* 0x00000001000e7802 */ /* 0x000fe20000000f00 */
[----:B------:R-:W-:Y:S01]  /*18640*/  ULDC.64 UR14, c[0x0][0x8e0] ;  /* 0x00023800000e7ab9 */ /* 0x000fe20000000a00 */
[----:B------:R-:W-:Y:S01]  /*18650*/  ULDC UR24, c[0x0][0x904] ;  /* 0x0002410000187ab9 */ /* 0x000fe20000000800 */
[----:B------:R-:W-:Y:S01]  /*18660*/  UMOV UR22, 0xffffffff ;  /* 0xffffffff00167882 */ /* 0x000fe20000000000 */
[----:B------:R-:W-:Y:S01]  /*18670*/  UIADD3 UR11, UP1, UR12, -0x1, URZ ;  /* 0xffffffff0c0b7890 */ /* 0x000fe2000ff3e03f */
[----:B------:R-:W-:Y:S01]  /*18680*/  IMAD.MOV.U32 R13, RZ, RZ, RZ ;  /* 0x000000ffff0d7224 */ /* 0x000fe200078e00ff */
[----:B------:R-:W-:-:S02]  /*18690*/  UIADD3 UR12, UP2, UR14, -0x1, URZ ;  /* 0xffffffff0e0c7890 */ /* 0x000fc4000ff5e03f */
[----:B------:R-:W1:Y:S01]  /*186a0*/  @P1 S2R R2, SR_CTAID.Y ;  /* 0x0000000000021919 */ /* 0x000e620000002600 */
[----:B------:R-:W-:Y:S02]  /*186b0*/  USHF.L.U32 UR25, UR22, UR24, URZ ;  /* 0x0000001816197299 */ /* 0x000fe4000800063f */
[----:B------:R-:W-:Y:S02]  /*186c0*/  UIMAD.WIDE.U32 UR22, UR20, UR19, URZ ;  /* 0x00000013141672a5 */ /* 0x000fe4000f8e003f */
[----:B------:R-:W-:Y:S01]  /*186d0*/  UIMAD UR21, UR21, UR19, URZ ;  /* 0x00000013151572a4 */ /* 0x000fe2000f8e023f */
[----:B------:R-:W-:Y:S01]  /*186e0*/  ULDC UR18, c[0x0][0x8a8] ;  /* 0x00022a0000127ab9 */ /* 0x000fe20000000800 */
[----:B------:R-:W-:Y:S01]  /*186f0*/  UMOV UR26, 0x1 ;  /* 0x00000001001a7882 */ /* 0x000fe20000000000 */
[----:B------:R-:W-:Y:S02]  /*18700*/  UIADD3.X UR14, UR15, -0x1, URZ, UP2, !UPT ;  /* 0xffffffff0f0e7890 */ /* 0x000fe400097fe43f */
[----:B------:R-:W-:-:S02]  /*18710*/  UIADD3.X UR13, UR13, -0x1, URZ, UP1, !UPT ;  /* 0xffffffff0d0d7890 */ /* 0x000fc40008ffe43f */
[----:B------:R-:W-:Y:S02]  /*18720*/  ULOP3.LUT UR15, UR53, 0x2, URZ, 0xfc, !UPT ;  /* 0x00000002350f7892 */ /* 0x000fe4000f8efc3f */
[----:B------:R-:W-:Y:S02]  /*18730*/  UIADD3 UR16, UR8, -0x1, URZ ;  /* 0xffffffff08107890 */ /* 0x000fe4000fffe03f */
[----:B------:R-:W-:Y:S02]  /*18740*/  UIADD3 UR17, UR7, -0x1, URZ ;  /* 0xffffffff07117890 */ /* 0x000fe4000fffe03f */
[----:B------:R-:W-:Y:S02]  /*18750*/  UIADD3 UR18, UR18, -0x1, URZ ;  /* 0xffffffff12127890 */ /* 0x000fe4000fffe03f */
[----:B------:R-:W-:Y:S02]  /*18760*/  USHF.L.U32 UR19, UR26, UR24, URZ ;  /* 0x000000181a137299 */ /* 0x000fe4000800063f */
[----:B------:R-:W-:-:S02]  /*18770*/  ULOP3.LUT UR20, URZ, UR25, URZ, 0x33, !UPT ;  /* 0x000000193f147292 */ /* 0x000fc4000f8e333f */
[----:B------:R-:W-:Y:S01]  /*18780*/  UIADD3 UR21, UR23, UR21, URZ ;  /* 0x0000001517157290 */ /* 0x000fe2000fffe03f */
[----:B-1----:R-:W-:-:S15]  /*18790*/  @P1 R2UR UR40, R2 ;  /* 0x00000000022812ca */ /* 0x002fde00000e0000 */
.L_x_337:
[----:B------:R-:W1:Y:S01]  /*187a0*/  LDC.64 R2, c[0x0][0x8f8] ;  /* 0x00023e00ff027b82 */ /* 0x000e620000000a00 */
[----:B------:R-:W-:Y:S01]  /*187b0*/  UIADD3 UR10, UP1, UR10, UR22, URZ ;  /* 0x000000160a0a7290 */ /* 0x000fe2000ff3e03f */
[----:B------:R-:W-:Y:S01]  /*187c0*/  ISETP.NE.AND P2, PT, R15, RZ, PT ;  /* 0x000000ff0f00720c */ /* 0x000fe20003f45270 */
[----:B------:R-:W-:Y:S01]  /*187d0*/  UMOV UR24, 0xffffffff ;  /* 0xffffffff00187882 */ /* 0x000fe20000000000 */
[----:B------:R-:W-:Y:S01]  /*187e0*/  UMOV UR25, 0xffffffff ;  /* 0xffffffff00197882 */ /* 0x000fe20000000000 */
[----:B------:R-:W-:Y:S01]  /*187f0*/  UIADD3.X UR9, UR9, UR21, URZ, UP1, !UPT ;  /* 0x0000001509097290 */ /* 0x000fe20008ffe43f */
[----:B------:R-:W-:Y:S01]  /*18800*/  IMAD.MOV.U32 R19, RZ, RZ, RZ ;  /* 0x000000ffff137224 */ /* 0x000fe200078e00ff */
[----:B------:R-:W-:Y:S01]  /*18810*/  UMOV UR26, 0xffffffff ;  /* 0xffffffff001a7882 */ /* 0x000fe20000000000 */
[----:B-1----:R-:W-:-:S03]  /*18820*/  ISETP.LE.U32.AND P1, PT, R2, UR10, PT ;  /* 0x0000000a02007c0c */ /* 0x002fc6000bf23070 */
[----:B------:R-:W-:-:S04]  /*18830*/  MOV R2, UR9 ;  /* 0x0000000900027c02 */ /* 0x000fc80008000f00 */
[----:B------:R-:W-:-:S13]  /*18840*/  ISETP.GE.U32.AND.EX P1, PT, R2, R3, PT, P1 ;  /* 0x000000030200720c */ /* 0x000fda0003f26110 */
[----:B---345:R-:W-:Y:S05]  /*18850*/  @P2 BRA P1, `(.L_x_317) ;  /* 0x0000001800442947 */ /* 0x038fea0000800000 */
[----:B------:R-:W-:-:S04]  /*18860*/  IADD3 R2, P2, R6, UR5, RZ ;  /* 0x0000000506027c10 */ /* 0x000fc8000ff5e0ff */
[----:B------:R-:W-:Y:S02]  /*18870*/  ISETP.GT.U32.AND P1, PT, R2, UR10, PT ;  /* 0x0000000a02007c0c */ /* 0x000fe4000bf24070 */
[----:B------:R-:W-:-:S04]  /*18880*/  IADD3.X R2, R7, UR4, RZ, P2, !PT ;  /* 0x0000000407027c10 */ /* 0x000fc800097fe4ff */
[----:B------:R-:W-:-:S13]  /*18890*/  ISETP.GT.U32.AND.EX P1, PT, R2, UR9, PT, P1 ;  /* 0x0000000902007c0c */ /* 0x000fda000bf24110 */
[----:B------:R-:W-:Y:S05]  /*188a0*/  @P1 BRA `(.L_x_318) ;  /* 0x0000001400241947 */ /* 0x000fea0003800000 */
[----:B------:R-:W-:Y:S01]  /*188b0*/  IADD3 R11, R20, UR6, RZ ;  /* 0x00000006140b7c10 */ /* 0x000fe2000fffe0ff */
[----:B------:R-:W-:Y:S01]  /*188c0*/  ULDC UR24, c[0x0][0x910] ;  /* 0x0002440000187ab9 */ /* 0x000fe20000000800 */
[----:B------:R-:W-:Y:S01]  /*188d0*/  IMAD.MOV.U32 R23, RZ, RZ, R8 ;  /* 0x000000ffff177224 */ /* 0x000fe200078e0008 */
[----:B------:R-:W-:Y:S02]  /*188e0*/  MOV R16, R0 ;  /* 0x0000000000107202 */ /* 0x000fe40000000f00 */
[----:B------:R-:W-:-:S05]  /*188f0*/  VIADD R12, R11, 0x20 ;  /* 0x000000200b0c7836 */ /* 0x000fca0000000000 */
[----:B------:R-:W-:-:S13]  /*18900*/  ISETP.GE.AND P1, PT, R12, UR24, PT ;  /* 0x000000180c007c0c */ /* 0x000fda000bf26270 */
[----:B------:R-:W1:Y:S01]  /*18910*/  @!P1 LDC.64 R2, c[0x0][0x918] ;  /* 0x00024600ff029b82 */ /* 0x000e620000000a00 */
[----:B------:R-:W-:Y:S01]  /*18920*/  @!P1 IADD3 R7, R11, 0x20, RZ ;  /* 0x000000200b079810 */ /* 0x000fe20007ffe0ff */
[----:B------:R-:W-:Y:S01]  /*18930*/  BSSY B0, `(.L_x_319) ;  /* 0x0000064000007945 */ /* 0x000fe20003800000 */
[----:B------:R-:W-:-:S03]  /*18940*/  IMAD.MOV.U32 R6, RZ, RZ, 0x7fffffff ;  /* 0x7fffffffff067424 */ /* 0x000fc600078e00ff */
[----:B-1----:R-:W-:-:S05]  /*18950*/  @!P1 IMAD.WIDE R2, R7, 0xc, R2 ;  /* 0x0000000c07029825 */ /* 0x002fca00078e0202 */
[----:B------:R1:W5:Y:S04]  /*18960*/  @!P1 LDG.E R8, desc[UR56][R2.64] ;  /* 0x0000003802089981 */ /* 0x000368000c1e1900 */
[----:B------:R1:W5:Y:S01]  /*18970*/  @!P1 LDG.E R0, desc[UR56][R2.64+0x4] ;  /* 0x0000043802009981 */ /* 0x000362000c1e1900 */
[----:B------:R-:W-:Y:S02]  /*18980*/  ISETP.GE.AND P1, PT, R11, UR24, PT ;  /* 0x000000180b007c0c */ /* 0x000fe4000bf26270 */
[----:B------:R-:W-:-:S11]  /*18990*/  MOV R7, RZ ;  /* 0x000000ff00077202 */ /* 0x000fd60000000f00 */
[----:B-1----:R-:W-:Y:S05]  /*189a0*/  @P1 BRA `(.L_x_320) ;  /* 0x0000000400701947 */ /* 0x002fea0003800000 */
[----:B------:R-:W-:Y:S01]  /*189b0*/  IABS R7, R9 ;  /* 0x0000000900077213 */ /* 0x000fe20000000000 */
[----:B------:R-:W-:Y:S01]  /*189c0*/  ULDC UR25, c[0x0][0x8f0] ;  /* 0x00023c0000197ab9 */ /* 0x000fe20000000800 */
[----:B------:R-:W-:Y:S02]  /*189d0*/  IABS R6, R10 ;  /* 0x0000000a00067213 */ /* 0x000fe40000000000 */
[----:B------:R-:W1:Y:S01]  /*189e0*/  I2F.RP R3, R7 ;  /* 0x0000000700037306 */ /* 0x000e620000209400 */
[----:B------:R-:W-:Y:S02]  /*189f0*/  PLOP3.LUT P3, PT, PT, PT, UP0, 0x80, 0x0 ;  /* 0x000000000000781c */ /* 0x000fe40003f6f008 */
[C---:B------:R-:W-:Y:S02]  /*18a00*/  IADD3 R22, P2, R16.reuse, UR12, RZ ;  /* 0x0000000c10167c10 */ /* 0x040fe4000ff5e0ff */
[C---:B------:R-:W-:Y:S02]  /*18a10*/  IADD3 R21, P1, R23.reuse, UR11, RZ ;  /* 0x0000000b17157c10 */ /* 0x040fe4000ff3e0ff */
[----:B------:R-:W-:Y:S01]  /*18a20*/  LEA.HI.X.SX32 R25, R16, UR14, 0x1, P2 ;  /* 0x0000000e10197c11 */ /* 0x000fe200090f0eff */
[----:B------:R-:W3:Y:S01]  /*18a30*/  I2F.RP R2, R6 ;  /* 0x0000000600027306 */ /* 0x000ee20000209400 */
[----:B------:R-:W-:-:S07]  /*18a40*/  LEA.HI.X.SX32 R24, R23, UR13, 0x1, P1 ;  /* 0x0000000d17187c11 */ /* 0x000fce00088f0eff */
[----:B-1----:R-:W1:Y:S08]  /*18a50*/  MUFU.RCP R3, R3 ;  /* 0x0000000300037308 */ /* 0x002e700000001000 */
[----:B---3--:R-:W3:Y:S01]  /*18a60*/  MUFU.RCP R2, R2 ;  /* 0x0000000200027308 */ /* 0x008ee20000001000 */
[----:B-1----:R-:W-:-:S07]  /*18a70*/  VIADD R19, R3, 0xffffffe ;  /* 0x0ffffffe03137836 */ /* 0x002fce0000000000 */
[----:B------:R-:W1:Y:S01]  /*18a80*/  F2I.FTZ.U32.TRUNC.NTZ R19, R19 ;  /* 0x0000001300137305 */ /* 0x000e62000021f000 */
[----:B---3--:R-:W-:-:S07]  /*18a90*/  IADD3 R17, R2, 0xffffffe, RZ ;  /* 0x0ffffffe02117810 */ /* 0x008fce0007ffe0ff */
[----:B------:R-:W3:Y:S01]  /*18aa0*/  F2I.FTZ.U32.TRUNC.NTZ R17, R17 ;  /* 0x0000001100117305 */ /* 0x000ee2000021f000 */
[----:B-1----:R-:W-:Y:S01]  /*18ab0*/  IMAD.MOV R18, RZ, RZ, -R19 ;  /* 0x000000ffff127224 */ /* 0x002fe200078e0a13 */
[----:B---3--:R-:W-:Y:S01]  /*18ac0*/  IADD3 R16, RZ, -R17, RZ ;  /* 0x80000011ff107210 */ /* 0x008fe20007ffe0ff */
[----:B------:R-:W-:Y:S06]  /*18ad0*/  @!P3 BRA `(.L_x_321) ;  /* 0x000000000034b947 */ /* 0x000fec0003800000 */
[----:B------:R-:W-:Y:S01]  /*18ae0*/  ULDC UR6, c[0x0][0x8dc] ;  /* 0x0002370000067ab9 */ /* 0x000fe20000000800 */
[----:B------:R-:W-:Y:S01]  /*18af0*/  ULDC.64 UR26, c[0x0][0x8d0] ;  /* 0x00023400001a7ab9 */ /* 0x000fe20000000a00 */
[----:B------:R-:W-:-:S05]  /*18b00*/  IADD3 R3, P1, R21, UR6, RZ ;  /* 0x0000000615037c10 */ /* 0x000fca000ff3e0ff */
[----:B------:R-:W-:-:S04]  /*18b10*/  IMAD.X R21, RZ, RZ, R24, P1 ;  /* 0x000000ffff157224 */ /* 0x000fc800008e0618 */
[----:B------:R-:W-:-:S04]  /*18b20*/  IMAD.WIDE.U32 R4, R21, UR26, RZ ;  /* 0x0000001a15047c25 */ /* 0x000fc8000f8e00ff */
[----:B------:R-:W-:-:S04]  /*18b30*/  IMAD.WIDE.U32 R4, P1, R3, UR27, R4 ;  /* 0x0000001b03047c25 */ /* 0x000fc8000f820004 */
[----:B------:R-:W-:-:S04]  /*18b40*/  IMAD.WIDE.U32 R2, R3, UR26, RZ ;  /* 0x0000001a03027c25 */ /* 0x000fc8000f8e00ff */
[----:B------:R-:W-:Y:S01]  /*18b50*/  IMAD.MOV.U32 R2, RZ, RZ, R5 ;  /* 0x000000ffff027224 */ /* 0x000fe200078e0005 */
[----:B------:R-:W-:Y:S02]  /*18b60*/  IADD3 RZ, P2, R3, R4, RZ ;  /* 0x0000000403ff7210 */ /* 0x000fe40007f5e0ff */
[----:B------:R-:W-:-:S03]  /*18b70*/  IADD3.X R3, RZ, RZ, RZ, P1, !PT ;  /* 0x000000ffff037210 */ /* 0x000fc60000ffe4ff */
[----:B------:R-:W-:-:S04]  /*18b80*/  IMAD.WIDE.U32.X R2, R21, UR27, R2, P2 ;  /* 0x0000001b15027c25 */ /* 0x000fc800090e0402 */
[----:B------:R-:W-:Y:S01]  /*18b90*/  IMAD.MOV.U32 R24, RZ, RZ, R3 ;  /* 0x000000ffff187224 */ /* 0x000fe200078e0003 */
[----:B------:R-:W-:-:S07]  /*18ba0*/  MOV R21, R2 ;  /* 0x0000000200157202 */ /* 0x000fce0000000f00 */
.L_x_321:
[----:B------:R-:W-:Y:S05]  /*18bb0*/  @!P0 BRA `(.L_x_322) ;  /* 0x0000000000348947 */ /* 0x000fea0003800000 */
[----:B------:R-:W-:Y:S01]  /*18bc0*/  ULDC UR6, c[0x0][0x8f4] ;  /* 0x00023d0000067ab9 */ /* 0x000fe20000000800 */
[----:B------:R-:W-:Y:S01]  /*18bd0*/  ULDC.64 UR26, c[0x0][0x8e8] ;  /* 0x00023a00001a7ab9 */ /* 0x000fe20000000a00 */
[----:B------:R-:W-:-:S04]  /*18be0*/  IADD3 R3, P1, R22, UR6, RZ ;  /* 0x0000000616037c10 */ /* 0x000fc8000ff3e0ff */
[----:B------:R-:W-:-:S05]  /*18bf0*/  IADD3.X R23, RZ, R25, RZ, P1, !PT ;  /* 0x00000019ff177210 */ /* 0x000fca0000ffe4ff */
[----:B------:R-:W-:-:S04]  /*18c00*/  IMAD.WIDE.U32 R4, R23, UR26, RZ ;  /* 0x0000001a17047c25 */ /* 0x000fc8000f8e00ff */
[----:B------:R-:W-:-:S04]  /*18c10*/  IMAD.WIDE.U32 R4, P1, R3, UR27, R4 ;  /* 0x0000001b03047c25 */ /* 0x000fc8000f820004 */
[----:B------:R-:W-:Y:S01]  /*18c20*/  IMAD.WIDE.U32 R2, R3, UR26, RZ ;  /* 0x0000001a03027c25 */ /* 0x000fe2000f8e00ff */
[----:B------:R-:W-:-:S04]  /*18c30*/  MOV R2, R5 ;  /* 0x0000000500027202 */ /* 0x000fc80000000f00 */
[----:B------:R-:W-:Y:S01]  /*18c40*/  IADD3 RZ, P2, R3, R4, RZ ;  /* 0x0000000403ff7210 */ /* 0x000fe20007f5e0ff */
[----:B------:R-:W-:-:S04]  /*18c50*/  IMAD.X R3, RZ, RZ, RZ, P1 ;  /* 0x000000ffff037224 */ /* 0x000fc800008e06ff */
[----:B------:R-:W-:-:S04]  /*18c60*/  IMAD.WIDE.U32.X R2, R23, UR27, R2, P2 ;  /* 0x0000001b17027c25 */ /* 0x000fc800090e0402 */
[----:B------:R-:W-:Y:S01]  /*18c70*/  IMAD.MOV.U32 R22, RZ, RZ, R2 ;  /* 0x000000ffff167224 */ /* 0x000fe200078e0002 */
[----:B------:R-:W-:-:S07]  /*18c80*/  MOV R25, R3 ;  /* 0x0000000300197202 */ /* 0x000fce0000000f00 */
.L_x_322:
[----:B------:R-:W-:Y:S01]  /*18c90*/  MOV R3, R19 ;  /* 0x0000001300037202 */ /* 0x000fe20000000f00 */
[----:B------:R-:W-:Y:S01]  /*18ca0*/  IMAD R18, R18, R7, RZ ;  /* 0x0000000712127224 */ /* 0x000fe200078e02ff */
[----:B------:R-:W-:Y:S01]  /*18cb0*/  ULDC UR6, c[0x0][0x8d8] ;  /* 0x0002360000067ab9 */ /* 0x000fe20000000800 */
[----:B------:R-:W-:Y:S01]  /*18cc0*/  IMAD.MOV.U32 R2, RZ, RZ, RZ ;  /* 0x000000ffff027224 */ /* 0x000fe200078e00ff */
[----:B------:R-:W-:Y:S01]  /*18cd0*/  SHF.R.U64 R21, R21, UR6, R24 ;  /* 0x0000000615157c19 */ /* 0x000fe20008001218 */
[----:B------:R-:W-:Y:S01]  /*18ce0*/  IMAD R4, R16, R6, RZ ;  /* 0x0000000610047224 */ /* 0x000fe200078e02ff */
[----:B------:R-:W-:Y:S01]  /*18cf0*/  SHF.R.U64 R22, R22, UR25, R25 ;  /* 0x0000001916167c19 */ /* 0x000fe20008001219 */
[----:B------:R-:W-:Y:S01]  /*18d00*/  IMAD.HI.U32 R19, R19, R18, R2 ;  /* 0x0000001213137227 */ /* 0x000fe200078e0002 */
[----:B------:R-:W-:Y:S02]  /*18d10*/  IABS R18, R9 ;  /* 0x0000000900127213 */ /* 0x000fe40000000000 */
[----:B------:R-:W-:Y:S01]  /*18d20*/  PLOP3.LUT P5, PT, PT, PT, UP3, 0x80, 0x0 ;  /* 0x000000000000781c */ /* 0x000fe20003faf038 */
[----:B------:R-:W-:-:S02]  /*18d30*/  IMAD.MOV.U32 R3, RZ, RZ, R17 ;  /* 0x000000ffff037224 */ /* 0x000fc400078e0011 */
[----:B------:R-:W-:Y:S01]  /*18d40*/  VIADD R16, R21, UR16 ;  /* 0x0000001015107c36 */ /* 0x000fe20008000000 */
[----:B------:R-:W-:Y:S01]  /*18d50*/  IADD3 R21, RZ, -R18, RZ ;  /* 0x80000012ff157210 */ /* 0x000fe20007ffe0ff */
[----:B------:R-:W-:Y:S01]  /*18d60*/  IMAD.HI.U32 R2, R17, R4, R2 ;  /* 0x0000000411027227 */ /* 0x000fe200078e0002 */
[----:B------:R-:W-:Y:S02]  /*18d70*/  IADD3 R17, R22, UR17, RZ ;  /* 0x0000001116117c10 */ /* 0x000fe4000fffe0ff */
[----:B------:R-:W-:Y:S02]  /*18d80*/  IABS R3, R10 ;  /* 0x0000000a00037213 */ /* 0x000fe40000000000 */
[----:B------:R-:W-:Y:S02]  /*18d90*/  IABS R4, R17 ;  /* 0x0000001100047213 */ /* 0x000fe40000000000 */
[----:B------:R-:W-:Y:S01]  /*18da0*/  IABS R5, R16 ;  /* 0x0000001000057213 */ /* 0x000fe20000000000 */
[----:B------:R-:W-:-:S02]  /*18db0*/  IMAD.MOV R18, RZ, RZ, -R3 ;  /* 0x000000ffff127224 */ /* 0x000fc400078e0a03 */
[----:B------:R-:W-:-:S04]  /*18dc0*/  IMAD.HI.U32 R3, R19, R4, RZ ;  /* 0x0000000413037227 */ /* 0x000fc800078e00ff */
[----:B------:R-:W-:-:S04]  /*18dd0*/  IMAD.HI.U32 R2, R2, R5, RZ ;  /* 0x0000000502027227 */ /* 0x000fc800078e00ff */
[----:B------:R-:W-:Y:S02]  /*18de0*/  IMAD R4, R3, R21, R4 ;  /* 0x0000001503047224 */ /* 0x000fe400078e0204 */
[----:B------:R-:W-:-:S03]  /*18df0*/  IMAD R3, R2, R18, R5 ;  /* 0x0000001202037224 */ /* 0x000fc600078e0205 */
[----:B------:R-:W-:Y:S02]  /*18e00*/  ISETP.GT.U32.AND P2, PT, R7, R4, PT ;  /* 0x000000040700720c */ /* 0x000fe40003f44070 */
[----:B------:R-:W-:-:S11]  /*18e10*/  ISETP.GT.U32.AND P1, PT, R6, R3, PT ;  /* 0x000000030600720c */ /* 0x000fd60003f24070 */
[----:B------:R-:W-:Y:S02]  /*18e20*/  @!P2 IADD3 R4, R4, -R7, RZ ;  /* 0x800000070404a210 */ /* 0x000fe40007ffe0ff */
[----:B------:R-:W-:Y:S01]  /*18e30*/  @!P1 IMAD.IADD R3, R3, 0x1, -R6 ;  /* 0x0000000103039824 */ /* 0x000fe200078e0a06 */
[----:B------:R-:W-:Y:S02]  /*18e40*/  ISETP.GE.AND P2, PT, R17, RZ, PT ;  /* 0x000000ff1100720c */ /* 0x000fe40003f46270 */
[----:B------:R-:W-:Y:S02]  /*18e50*/  ISETP.GT.U32.AND P4, PT, R7, R4, PT ;  /* 0x000000040700720c */ /* 0x000fe40003f84070 */
[----:B------:R-:W-:Y:S02]  /*18e60*/  ISETP.GT.U32.AND P3, PT, R6, R3, PT ;  /* 0x000000030600720c */ /* 0x000fe40003f64070 */
[----:B------:R-:W-:-:S09]  /*18e70*/  ISETP.GE.AND P1, PT, R16, RZ, PT ;  /* 0x000000ff1000720c */ /* 0x000fd20003f26270 */
[----:B------:R-:W-:Y:S02]  /*18e80*/  @!P4 IADD3 R4, R4, -R7, RZ ;  /* 0x800000070404c210 */ /* 0x000fe40007ffe0ff */
[----:B------:R-:W-:Y:S01]  /*18e90*/  @!P3 IMAD.IADD R3, R3, 0x1, -R6 ;  /* 0x000000010303b824 */ /* 0x000fe200078e0a06 */
[----:B------:R-:W-:Y:S02]  /*18ea0*/  ISETP.NE.AND P4, PT, RZ, UR7, PT ;  /* 0x00000007ff007c0c */ /* 0x000fe4000bf85270 */
[----:B------:R-:W-:Y:S01]  /*18eb0*/  ISETP.NE.AND P3, PT, RZ, UR8, PT ;  /* 0x00000008ff007c0c */ /* 0x000fe2000bf65270 */
[----:B------:R-:W-:Y:S01]  /*18ec0*/  @!P1 IMAD.MOV R3, RZ, RZ, -R3 ;  /* 0x000000ffff039224 */ /* 0x000fe200078e0a03 */
[----:B------:R-:W-:-:S09]  /*18ed0*/  @!P2 IADD3 R4, -R4, RZ, RZ ;  /* 0x000000ff0404a210 */ /* 0x000fd20007ffe1ff */
[----:B------:R-:W-:Y:S02]  /*18ee0*/  @!P4 LOP3.LUT R4, RZ, UR7, RZ, 0x33, !PT ;  /* 0x00000007ff04cc12 */ /* 0x000fe4000f8e33ff */
[----:B------:R-:W-:Y:S02]  /*18ef0*/  @!P3 LOP3.LUT R3, RZ, UR8, RZ, 0x33, !PT ;  /* 0x00000008ff03bc12 */ /* 0x000fe4000f8e33ff */
[----:B------:R-:W-:-:S03]  /*18f00*/  IADD3 R4, R17, -R4, RZ ;  /* 0x8000000411047210 */ /* 0x000fc60007ffe0ff */
[----:B------:R-:W-:-:S04]  /*18f10*/  IMAD.IADD R3, R16, 0x1, -R3 ;  /* 0x0000000110037824 */ /* 0x000fc800078e0a03 */
[----:B------:R-:W-:Y:S01]  /*18f20*/  IMAD R6, R3, R4, RZ ;  /* 0x0000000403067224 */ /* 0x000fe200078e02ff */
[----:B------:R-:W-:-:S04]  /*18f30*/  SEL R2, R4, R3, !P5 ;  /* 0x0000000304027207 */ /* 0x000fc80006800000 */
[----:B------:R-:W-:Y:S02]  /*18f40*/  SHF.R.S32.HI R5, RZ, 0x1f, R2 ;  /* 0x0000001fff057819 */ /* 0x000fe40000011402 */
[----:B------:R-:W-:Y:S02]  /*18f50*/  SHF.R.S32.HI R7, RZ, 0x1f, R6 ;  /* 0x0000001fff077819 */ /* 0x000fe40000011406 */
[----:B------:R-:W-:-:S07]  /*18f60*/  MOV R4, R2 ;  /* 0x0000000200047202 */ /* 0x000fce0000000f00 */
.L_x_320:
[----:B--2---:R-:W-:Y:S05]  /*18f70*/  BSYNC B0 ;  /* 0x0000000000007941 */ /* 0x004fea0003800000 */
.L_x_319:
[----:B------:R-:W1:Y:S01]  /*18f80*/  SHFL.UP PT, R3, R6, 0x1, RZ ;  /* 0x0420000006037989 */ /* 0x000e6200000e00ff */
[----:B------:R-:W-:-:S03]  /*18f90*/  ISETP.NE.AND P1, PT, R20, RZ, PT ;  /* 0x000000ff1400720c */ /* 0x000fc60003f25270 */
[----:B------:R-:W2:Y:S01]  /*18fa0*/  SHFL.UP PT, R2, R7, 0x1, RZ ;  /* 0x0420000007027989 */ /* 0x000ea200000e00ff */
[----:B-1----:R-:W-:Y:S02]  /*18fb0*/  SEL R3, R3, RZ, P1 ;  /* 0x000000ff03037207 */ /* 0x002fe40000800000 */
[----:B--2---:R-:W-:Y:S02]  /*18fc0*/  SEL R2, R2, RZ, P1 ;  /* 0x000000ff02027207 */ /* 0x004fe40000800000 */
[----:B------:R-:W-:-:S05]  /*18fd0*/  IADD3 R18, P2, R3, R6, RZ ;  /* 0x0000000603127210 */ /* 0x000fca0007f5e0ff */
[----:B------:R-:W-:Y:S01]  /*18fe0*/  IMAD.X R19, R2, 0x1, R7, P2 ;  /* 0x0000000102137824 */ /* 0x000fe200010e0607 */
[----:B------:R-:W1:Y:S01]  /*18ff0*/  SHFL.UP PT, R3, R18, 0x2, RZ ;  /* 0x0440000012037989 */ /* 0x000e6200000e00ff */
[----:B------:R-:W-:-:S03]  /*19000*/  ISETP.GE.U32.AND P2, PT, R20, 0x2, PT ;  /* 0x000000021400780c */ /* 0x000fc60003f46070 */
[----:B------:R-:W2:Y:S01]  /*19010*/  SHFL.UP PT, R2, R19, 0x2, RZ ;  /* 0x0440000013027989 */ /* 0x000ea200000e00ff */
[----:B-1----:R-:W-:-:S04]  /*19020*/  SEL R3, R3, RZ, P2 ;  /* 0x000000ff03037207 */ /* 0x002fc80001000000 */
[----:B------:R-:W-:Y:S02]  /*19030*/  IADD3 R16, P3, R3, R18, RZ ;  /* 0x0000001203107210 */ /* 0x000fe40007f7e0ff */
[----:B--2---:R-:W-:-:S03]  /*19040*/  SEL R2, R2, RZ, P2 ;  /* 0x000000ff02027207 */ /* 0x004fc60001000000 */
[----:B------:R-:W1:Y:S01]  /*19050*/  SHFL.UP PT, R3, R16, 0x4, RZ ;  /* 0x0480000010037989 */ /* 0x000e6200000e00ff */
[----:B------:R-:W-:Y:S02]  /*19060*/  IADD3.X R17, R2, R19, RZ, P3, !PT ;  /* 0x0000001302117210 */ /* 0x000fe40001ffe4ff */
[----:B------:R-:W-:-:S03]  /*19070*/  ISETP.GE.U32.AND P3, PT, R20, 0x4, PT ;  /* 0x000000041400780c */ /* 0x000fc60003f66070 */
[----:B------:R-:W2:Y:S01]  /*19080*/  SHFL.UP PT, R2, R17, 0x4, RZ ;  /* 0x0480000011027989 */ /* 0x000ea200000e00ff */
[----:B-1----:R-:W-:-:S04]  /*19090*/  SEL R3, R3, RZ, P3 ;  /* 0x000000ff03037207 */ /* 0x002fc80001800000 */
[----:B------:R-:W-:Y:S02]  /*190a0*/  IADD3 R18, P4, R3, R16, RZ ;  /* 0x0000001003127210 */ /* 0x000fe40007f9e0ff */
[----:B--2---:R-:W-:-:S03]  /*190b0*/  SEL R2, R2, RZ, P3 ;  /* 0x000000ff02027207 */ /* 0x004fc60001800000 */
[----:B------:R-:W1:Y:S02]  /*190c0*/  SHFL.UP PT, R3, R18, 0x8, RZ ;  /* 0x0500000012037989 */ /* 0x000e6400000e00ff */
[----:B------:R-:W-:Y:S01]  /*190d0*/  IMAD.X R19, R2, 0x1, R17, P4 ;  /* 0x0000000102137824 */ /* 0x000fe200020e0611 */
[----:B------:R-:W-:-:S04]  /*190e0*/  ISETP.GE.U32.AND P4, PT, R20, 0x8, PT ;  /* 0x000000081400780c */ /* 0x000fc80003f86070 */
        /* <DEDUP_REMOVED lines=10> */
[----:B--2---:R-:W-:-:S05]  /*19190*/  SEL R2, R2, RZ, P5 ;  /* 0x000000ff02027207 */ /* 0x004fca0002800000 */
[----:B------:R-:W-:Y:S01]  /*191a0*/  IMAD.X R18, R2, 0x1, R17, P6 ;  /* 0x0000000102127824 */ /* 0x000fe200030e0611 */
[----:B------:R-:W-:-:S04]  /*191b0*/  IADD3 R2, P6, R19, UR5, RZ ;  /* 0x0000000513027c10 */ /* 0x000fc8000ffde0ff */
[----:B------:R-:W-:Y:S02]  /*191c0*/  IADD3.X R3, R18, UR4, RZ, P6, !PT ;  /* 0x0000000412037c10 */ /* 0x000fe4000b7fe4ff */
[----:B------:R-:W-:-:S04]  /*191d0*/  ISETP.GT.U32.AND P6, PT, R2, UR10, PT ;  /* 0x0000000a02007c0c */ /* 0x000fc8000bfc4070 */
[----:B------:R-:W-:-:S13]  /*191e0*/  ISETP.GT.U32.AND.EX P6, PT, R3, UR9, PT, P6 ;  /* 0x0000000903007c0c */ /* 0x000fda000bfc4160 */
[----:B------:R-:W-:-:S04]  /*191f0*/  VOTE.ANY R16, PT, P6 ;  /* 0x0000000000107806 */ /* 0x000fc800030e0100 */
[----:B------:R-:W-:-:S13]  /*19200*/  ISETP.NE.AND P6, PT, R16, RZ, PT ;  /* 0x000000ff1000720c */ /* 0x000fda0003fc5270 */
[----:B------:R-:W-:Y:S05]  /*19210*/  @P6 BRA `(.L_x_323) ;  /* 0x0000000800786947 */ /* 0x000fea0003800000 */
[----:B------:R-:W-:Y:S01]  /*19220*/  MOV R19, R2 ;  /* 0x0000000200137202 */ /* 0x000fe20000000f00 */
[----:B------:R-:W-:Y:S01]  /*19230*/  IMAD.MOV.U32 R21, RZ, RZ, R3 ;  /* 0x000000ffff157224 */ /* 0x000fe200078e0003 */
[----:B------:R-:W-:Y:S01]  /*19240*/  ULDC UR24, c[0x0][0x910] ;  /* 0x0002440000187ab9 */ /* 0x000fe20000000800 */
[----:B------:R-:W-:Y:S01]  /*19250*/  ULDC UR25, c[0x0][0x8f4] ;  /* 0x00023d0000197ab9 */ /* 0x000fe20000000800 */
[----:B------:R-:W-:Y:S01]  /*19260*/  ULDC UR6, c[0x0][0x8dc] ;  /* 0x0002370000067ab9 */ /* 0x000fe20000000800 */
[----:B------:R-:W-:Y:S01]  /*19270*/  ULDC UR30, c[0x0][0x8d8] ;  /* 0x00023600001e7ab9 */ /* 0x000fe20000000800 */
[----:B------:R-:W-:Y:S01]  /*19280*/  ULDC UR31, c[0x0][0x8f0] ;  /* 0x00023c00001f7ab9 */ /* 0x000fe20000000800 */
[----:B------:R-:W-:Y:S01]  /*19290*/  ULDC.64 UR26, c[0x0][0x8d0] ;  /* 0x00023400001a7ab9 */ /* 0x000fe20000000a00 */
[----:B------:R-:W-:-:S05]  /*192a0*/  ULDC.64 UR28, c[0x0][0x8e8] ;  /* 0x00023a00001c7ab9 */ /* 0x000fca0000000a00 */
.L_x_328:
[----:B------:R-:W-:Y:S01]  /*192b0*/  MOV R11, R12 ;  /* 0x0000000c000b7202 */ /* 0x000fe20000000f00 */
[----:B------:R-:W-:Y:S01]  /*192c0*/  VIADD R12, R12, 0x20 ;  /* 0x000000200c0c7836 */ /* 0x000fe20000000000 */
[----:B-----5:R-:W-:Y:S01]  /*192d0*/  MOV R17, R0 ;  /* 0x0000000000117202 */ /* 0x020fe20000000f00 */
[----:B------:R-:W-:-:S03]  /*192e0*/  IMAD.MOV.U32 R16, RZ, RZ, R8 ;  /* 0x000000ffff107224 */ /* 0x000fc600078e0008 */
[----:B------:R-:W-:-:S13]  /*192f0*/  ISETP.GE.AND P6, PT, R12, UR24, PT ;  /* 0x000000180c007c0c */ /* 0x000fda000bfc6270 */
[----:B------:R-:W1:Y:S01]  /*19300*/  @!P6 LDC.64 R2, c[0x0][0x918] ;  /* 0x00024600ff02eb82 */ /* 0x000e620000000a00 */
[----:B------:R-:W2:Y:S01]  /*19310*/  SHFL.IDX PT, R21, R21, 0x1f, 0x1f ;  /* 0x03e01f0015157f89 */ /* 0x000ea200000e0000 */
[----:B------:R-:W-:-:S03]  /*19320*/  @!P6 IADD3 R7, R11, 0x20, RZ ;  /* 0x000000200b07e810 */ /* 0x000fc60007ffe0ff */
[----:B------:R-:W3:Y:S01]  /*19330*/  SHFL.IDX PT, R19, R19, 0x1f, 0x1f ;  /* 0x03e01f0013137f89 */ /* 0x000ee200000e0000 */
[----:B------:R-:W-:Y:S01]  /*19340*/  BSSY B0, `(.L_x_324) ;  /* 0x0000064000007945 */ /* 0x000fe20003800000 */
[----:B-1----:R-:W-:-:S05]  /*19350*/  @!P6 IMAD.WIDE R2, R7, 0xc, R2 ;  /* 0x0000000c0702e825 */ /* 0x002fca00078e0202 */
[----:B------:R1:W5:Y:S04]  /*19360*/  @!P6 LDG.E R8, desc[UR56][R2.64] ;  /* 0x000000380208e981 */ /* 0x000368000c1e1900 */
[----:B------:R1:W5:Y:S01]  /*19370*/  @!P6 LDG.E R0, desc[UR56][R2.64+0x4] ;  /* 0x000004380200e981 */ /* 0x000362000c1e1900 */
[----:B------:R-:W-:Y:S01]  /*19380*/  ISETP.GE.AND P6, PT, R11, UR24, PT ;  /* 0x000000180b007c0c */ /* 0x000fe2000bfc6270 */
[----:B------:R-:W-:Y:S01]  /*19390*/  IMAD.MOV.U32 R6, RZ, RZ, 0x7fffffff ;  /* 0x7fffffffff067424 */ /* 0x000fe200078e00ff */
[----:B--2---:R-:W-:Y:S02]  /*193a0*/  R2UR UR4, R21 ;  /* 0x00000000150472ca */ /* 0x004fe400000e0000 */
[----:B---3--:R-:W-:Y:S02]  /*193b0*/  R2UR UR5, R19 ;  /* 0x00000000130572ca */ /* 0x008fe400000e0000 */
[----:B------:R-:W-:-:S07]  /*193c0*/  MOV R7, RZ ;  /* 0x000000ff00077202 */ /* 0x000fce0000000f00 */
[----:B-1----:R-:W-:Y:S06]  /*193d0*/  @P6 BRA `(.L_x_325) ;  /* 0x0000000400686947 */ /* 0x002fec0003800000 */
[----:B------:R-:W-:-:S04]  /*193e0*/  IADD3 R18, P6, R16, UR11, RZ ;  /* 0x0000000b10127c10 */ /* 0x000fc8000ffde0ff */
[----:B------:R-:W-:Y:S02]  /*193f0*/  LEA.HI.X.SX32 R21, R16, UR13, 0x1, P6 ;  /* 0x0000000d10157c11 */ /* 0x000fe4000b0f0eff */
[----:B------:R-:W-:Y:S02]  /*19400*/  IABS R16, R9 ;  /* 0x0000000900107213 */ /* 0x000fe40000000000 */
[C---:B------:R-:W-:Y:S02]  /*19410*/  IADD3 R22, P6, R17.reuse, UR12, RZ ;  /* 0x0000000c11167c10 */ /* 0x040fe4000ffde0ff */
[----:B------:R-:W1:Y:S02]  /*19420*/  I2F.RP R2, R16 ;  /* 0x0000001000027306 */ /* 0x000e640000209400 */
[----:B------:R-:W-:Y:S02]  /*19430*/  LEA.HI.X.SX32 R23, R17, UR14, 0x1, P6 ;  /* 0x0000000e11177c11 */ /* 0x000fe4000b0f0eff */
[----:B------:R-:W-:-:S04]  /*19440*/  PLOP3.LUT P6, PT, PT, PT, UP0, 0x80, 0x0 ;  /* 0x000000000000781c */ /* 0x000fc80003fcf008 */
[----:B-1----:R-:W1:Y:S02]  /*19450*/  MUFU.RCP R2, R2 ;  /* 0x0000000200027308 */ /* 0x002e640000001000 */
[----:B-1----:R-:W-:-:S06]  /*19460*/  VIADD R17, R2, 0xffffffe ;  /* 0x0ffffffe02117836 */ /* 0x002fcc0000000000 */
[----:B------:R-:W1:Y:S02]  /*19470*/  F2I.FTZ.U32.TRUNC.NTZ R17, R17 ;  /* 0x0000001100117305 */ /* 0x000e64000021f000 */
[----:B-1----:R-:W-:Y:S01]  /*19480*/  IADD3 R19, RZ, -R17, RZ ;  /* 0x80000011ff137210 */ /* 0x002fe20007ffe0ff */
[----:B------:R-:W-:Y:S06]  /*19490*/  @!P6 BRA `(.L_x_326) ;  /* 0x00000000002ce947 */ /* 0x000fec0003800000 */
        /* <DEDUP_REMOVED lines=11> */
.L_x_326:
[----:B------:R-:W-:Y:S05]  /*19550*/  @!P0 BRA `(.L_x_327) ;  /* 0x00000000002c8947 */ /* 0x000fea0003800000 */
[----:B------:R-:W-:-:S04]  /*19560*/  IADD3 R7, P6, R22, UR25, RZ ;  /* 0x0000001916077c10 */ /* 0x000fc8000ffde0ff */
[----:B------:R-:W-:-:S05]  /*19570*/  IADD3.X R23, RZ, R23, RZ, P6, !PT ;  /* 0x00000017ff177210 */ /* 0x000fca00037fe4ff */
[----:B------:R-:W-:-:S04]  /*19580*/  IMAD.WIDE.U32 R4, R23, UR28, RZ ;  /* 0x0000001c17047c25 */ /* 0x000fc8000f8e00ff */
[----:B------:R-:W-:-:S04]  /*19590*/  IMAD.WIDE.U32 R4, P6, R7, UR29, R4 ;  /* 0x0000001d07047c25 */ /* 0x000fc8000f8c0004 */
[----:B------:R-:W-:Y:S01]  /*195a0*/  IMAD.WIDE.U32 R6, R7, UR28, RZ ;  /* 0x0000001c07067c25 */ /* 0x000fe2000f8e00ff */
[----:B------:R-:W-:-:S03]  /*195b0*/  MOV R2, R5 ;  /* 0x0000000500027202 */ /* 0x000fc60000000f00 */
[----:B------:R-:W-:Y:S01]  /*195c0*/  IMAD.X R3, RZ, RZ, RZ, P6 ;  /* 0x000000ffff037224 */ /* 0x000fe200030e06ff */
[----:B------:R-:W-:-:S05]  /*195d0*/  IADD3 RZ, P6, R7, R4, RZ ;  /* 0x0000000407ff7210 */ /* 0x000fca0007fde0ff */
[----:B------:R-:W-:-:S04]  /*195e0*/  IMAD.WIDE.U32.X R2, R23, UR29, R2, P6 ;  /* 0x0000001d17027c25 */ /* 0x000fc8000b0e0402 */
[----:B------:R-:W-:Y:S01]  /*195f0*/  IMAD.MOV.U32 R22, RZ, RZ, R2 ;  /* 0x000000ffff167224 */ /* 0x000fe200078e0002 */
[----:B------:R-:W-:-:S07]  /*19600*/  MOV R23, R3 ;  /* 0x0000000300177202 */ /* 0x000fce0000000f00 */
.L_x_327:
[----:B------:R-:W-:Y:S01]  /*19610*/  SHF.R.U64 R4, R22, UR31, R23 ;  /* 0x0000001f16047c19 */ /* 0x000fe20008001217 */
[----:B------:R-:W-:Y:S01]  /*19620*/  IMAD R5, R19, R16, RZ ;  /* 0x0000001013057224 */ /* 0x000fe200078e02ff */
[----:B------:R-:W-:Y:S02]  /*19630*/  IABS R2, R9 ;  /* 0x0000000900027213 */ /* 0x000fe40000000000 */
[----:B------:R-:W-:Y:S01]  /*19640*/  MOV R3, R17 ;  /* 0x0000001100037202 */ /* 0x000fe20000000f00 */
[----:B------:R-:W-:Y:S01]  /*19650*/  VIADD R4, R4, UR17 ;  /* 0x0000001104047c36 */ /* 0x000fe20008000000 */
[----:B------:R-:W-:Y:S01]  /*19660*/  IADD3 R7, RZ, -R2, RZ ;  /* 0x80000002ff077210 */ /* 0x000fe20007ffe0ff */
[----:B------:R-:W-:Y:S01]  /*19670*/  IMAD.MOV.U32 R2, RZ, RZ, RZ ;  /* 0x000000ffff027224 */ /* 0x000fe200078e00ff */
[----:B------:R-:W-:Y:S02]  /*19680*/  SHF.R.U64 R18, R18, UR30, R21 ;  /* 0x0000001e12127c19 */ /* 0x000fe40008001215 */
[----:B------:R-:W-:Y:S01]  /*19690*/  IABS R6, R4 ;  /* 0x0000000400067213 */ /* 0x000fe20000000000 */
[----:B------:R-:W-:Y:S01]  /*196a0*/  IMAD.HI.U32 R2, R17, R5, R2 ;  /* 0x0000000511027227 */ /* 0x000fe200078e0002 */
[----:B------:R-:W-:-:S02]  /*196b0*/  IABS R17, R10 ;  /* 0x0000000a00117213 */ /* 0x000fc40000000000 */
[----:B------:R-:W-:Y:S01]  /*196c0*/  MOV R3, R7 ;  /* 0x0000000700037202 */ /* 0x000fe20000000f00 */
[----:B------:R-:W-:Y:S01]  /*196d0*/  IMAD.MOV.U32 R5, RZ, RZ, R6 ;  /* 0x000000ffff057224 */ /* 0x000fe200078e0006 */
[----:B------:R-:W-:Y:S01]  /*196e0*/  IADD3 R7, R18, UR16, RZ ;  /* 0x0000001012077c10 */ /* 0x000fe2000fffe0ff */
[----:B------:R-:W1:Y:S01]  /*196f0*/  I2F.RP R6, R17 ;  /* 0x0000001100067306 */ /* 0x000e620000209400 */
[----:B------:R-:W-:Y:S01]  /*19700*/  IABS R21, R10 ;  /* 0x0000000a00157213 */ /* 0x000fe20000000000 */
[----:B------:R-:W-:Y:S01]  /*19710*/  IMAD.HI.U32 R2, R2, R5, RZ ;  /* 0x0000000502027227 */ /* 0x000fe200078e00ff */
[----:B------:R-:W-:Y:S02]  /*19720*/  IABS R18, R7 ;  /* 0x0000000700127213 */ /* 0x000fe40000000000 */
[----:B------:R-:W-:Y:S01]  /*19730*/  IADD3 R21, RZ, -R21, RZ ;  /* 0x80000015ff157210 */ /* 0x000fe20007ffe0ff */
[----:B------:R-:W-:-:S05]  /*19740*/  IMAD R5, R2, R3, R5 ;  /* 0x0000000302057224 */ /* 0x000fca00078e0205 */
[----:B------:R-:W-:Y:S01]  /*19750*/  ISETP.GT.U32.AND P6, PT, R16, R5, PT ;  /* 0x000000051000720c */ /* 0x000fe20003fc4070 */
[----:B-1----:R-:W1:-:S12]  /*19760*/  MUFU.RCP R6, R6 ;  /* 0x0000000600067308 */ /* 0x002e580000001000 */
[----:B------:R-:W-:Y:S01]  /*19770*/  @!P6 IMAD.IADD R5, R5, 0x1, -R16 ;  /* 0x000000010505e824 */ /* 0x000fe200078e0a10 */
[----:B-1----:R-:W-:-:S04]  /*19780*/  IADD3 R2, R6, 0xffffffe, RZ ;  /* 0x0ffffffe06027810 */ /* 0x002fc80007ffe0ff */
[----:B------:R1:W2:Y:S02]  /*19790*/  F2I.FTZ.U32.TRUNC.NTZ R3, R2 ;  /* 0x0000000200037305 */ /* 0x0002a4000021f000 */
[----:B-1----:R-:W-:Y:S02]  /*197a0*/  IMAD.MOV.U32 R2, RZ, RZ, RZ ;  /* 0x000000ffff027224 */ /* 0x002fe400078e00ff */
[----:B--2---:R-:W-:-:S04]  /*197b0*/  IMAD.MOV R22, RZ, RZ, -R3 ;  /* 0x000000ffff167224 */ /* 0x004fc800078e0a03 */
[----:B------:R-:W-:-:S04]  /*197c0*/  IMAD R19, R22, R17, RZ ;  /* 0x0000001116137224 */ /* 0x000fc800078e02ff */
[----:B------:R-:W-:-:S04]  /*197d0*/  IMAD.HI.U32 R6, R3, R19, R2 ;  /* 0x0000001303067227 */ /* 0x000fc800078e0002 */
[----:B------:R-:W-:Y:S01]  /*197e0*/  IMAD.MOV.U32 R3, RZ, RZ, R18 ;  /* 0x000000ffff037224 */ /* 0x000fe200078e0012 */
[----:B------:R-:W-:-:S03]  /*197f0*/  MOV R18, R21 ;  /* 0x0000001500127202 */ /* 0x000fc60000000f00 */
[----:B------:R-:W-:-:S04]  /*19800*/  IMAD.HI.U32 R2, R6, R3, RZ ;  /* 0x0000000306027227 */ /* 0x000fc800078e00ff */
[----:B------:R-:W-:-:S05]  /*19810*/  IMAD R2, R2, R18, R3 ;  /* 0x0000001202027224 */ /* 0x000fca00078e0203 */
[----:B------:R-:W-:-:S13]  /*19820*/  ISETP.GT.U32.AND P6, PT, R17, R2, PT ;  /* 0x000000021100720c */ /* 0x000fda0003fc4070 */
[----:B------:R-:W-:Y:S01]  /*19830*/  @!P6 IMAD.IADD R2, R2, 0x1, -R17 ;  /* 0x000000010202e824 */ /* 0x000fe200078e0a11 */
[----:B------:R-:W-:-:S13]  /*19840*/  ISETP.GT.U32.AND P6, PT, R16, R5, PT ;  /* 0x000000051000720c */ /* 0x000fda0003fc4070 */
[----:B------:R-:W-:Y:S02]  /*19850*/  @!P6 IADD3 R5, R5, -R16, RZ ;  /* 0x800000100505e210 */ /* 0x000fe40007ffe0ff */
[----:B------:R-:W-:Y:S02]  /*19860*/  ISETP.GT.U32.AND P6, PT, R17, R2, PT ;  /* 0x000000021100720c */ /* 0x000fe40003fc4070 */
[----:B------:R-:W-:-:S11]  /*19870*/  MOV R3, R5 ;  /* 0x0000000500037202 */ /* 0x000fd60000000f00 */
[----:B------:R-:W-:Y:S01]  /*19880*/  @!P6 IMAD.IADD R2, R2, 0x1, -R17 ;  /* 0x000000010202e824 */ /* 0x000fe200078e0a11 */
[----:B------:R-:W-:-:S13]  /*19890*/  ISETP.GE.AND P6, PT, R4, RZ, PT ;  /* 0x000000ff0400720c */ /* 0x000fda0003fc6270 */
[----:B------:R-:W-:Y:S01]  /*198a0*/  @!P6 IMAD.MOV R3, RZ, RZ, -R3 ;  /* 0x000000ffff03e224 */ /* 0x000fe200078e0a03 */
[----:B------:R-:W-:-:S13]  /*198b0*/  ISETP.GE.AND P6, PT, R7, RZ, PT ;  /* 0x000000ff0700720c */ /* 0x000fda0003fc6270 */
[----:B------:R-:W-:Y:S02]  /*198c0*/  @!P6 IADD3 R2, -R2, RZ, RZ ;  /* 0x000000ff0202e210 */ /* 0x000fe40007ffe1ff */
[----:B------:R-:W-:-:S13]  /*198d0*/  ISETP.NE.AND P6, PT, RZ, UR7, PT ;  /* 0x00000007ff007c0c */ /* 0x000fda000bfc5270 */
[----:B------:R-:W-:Y:S02]  /*198e0*/  @!P6 LOP3.LUT R3, RZ, UR7, RZ, 0x33, !PT ;  /* 0x00000007ff03ec12 */ /* 0x000fe4000f8e33ff */
[----:B------:R-:W-:-:S03]  /*198f0*/  ISETP.NE.AND P6, PT, RZ, UR8, PT ;  /* 0x00000008ff007c0c */ /* 0x000fc6000bfc5270 */
[----:B------:R-:W-:-:S10]  /*19900*/  IMAD.IADD R3, R4, 0x1, -R3 ;  /* 0x0000000104037824 */ /* 0x000fd400078e0a03 */
[----:B------:R-:W-:Y:S02]  /*19910*/  @!P6 LOP3.LUT R2, RZ, UR8, RZ, 0x33, !PT ;  /* 0x00000008ff02ec12 */ /* 0x000fe4000f8e33ff */
[----:B------:R-:W-:Y:S02]  /*19920*/  PLOP3.LUT P6, PT, PT, PT, UP3, 0x80, 0x0 ;  /* 0x000000000000781c */ /* 0x000fe40003fcf038 */
[----:B------:R-:W-:-:S04]  /*19930*/  IADD3 R2, -R2, R7, RZ ;  /* 0x0000000702027210 */ /* 0x000fc80007ffe1ff */
[CC--:B------:R-:W-:Y:S01]  /*19940*/  SEL R4, R3.reuse, R2.reuse, !P6 ;  /* 0x0000000203047207 */ /* 0x0c0fe20007000000 */
[----:B------:R-:W-:-:S03]  /*19950*/  IMAD R6, R3, R2, RZ ;  /* 0x0000000203067224 */ /* 0x000fc600078e02ff */
[----:B------:R-:W-:Y:S02]  /*19960*/  SHF.R.S32.HI R5, RZ, 0x1f, R4 ;  /* 0x0000001fff057819 */ /* 0x000fe40000011404 */
[----:B------:R-:W-:-:S07]  /*19970*/  SHF.R.S32.HI R7, RZ, 0x1f, R6 ;  /* 0x0000001fff077819 */ /* 0x000fce0000011406 */
.L_x_325:
[----:B------:R-:W-:Y:S05]  /*19980*/  BSYNC B0 ;  /* 0x0000000000007941 */ /* 0x000fea0003800000 */
.L_x_324:
[----:B------:R-:W1:Y:S04]  /*19990*/  SHFL.UP PT, R3, R6, 0x1, RZ ;  /* 0x0420000006037989 */ /* 0x000e6800000e00ff */
[----:B------:R-:W2:Y:S01]  /*199a0*/  SHFL.UP PT, R2, R7, 0x1, RZ ;  /* 0x0420000007027989 */ /* 0x000ea200000e00ff */
[----:B-1----:R-:W-:Y:S02]  /*199b0*/  SEL R3, R3, RZ, P1 ;  /* 0x000000ff03037207 */ /* 0x002fe40000800000 */
[----:B--2---:R-:W-:Y:S02]  /*199c0*/  SEL R2, R2, RZ, P1 ;  /* 0x000000ff02027207 */ /* 0x004fe40000800000 */
[----:B------:R-:W-:-:S05]  /*199d0*/  IADD3 R18, P6, R3, R6, RZ ;  /* 0x0000000603127210 */ /* 0x000fca0007fde0ff */
[----:B------:R-:W-:Y:S01]  /*199e0*/  IMAD.X R17, R2, 0x1, R7, P6 ;  /* 0x0000000102117824 */ /* 0x000fe200030e0607 */
[----:B------:R-:W1:Y:S04]  /*199f0*/  SHFL.UP PT, R3, R18, 0x2, RZ ;  /* 0x0440000012037989 */ /* 0x000e6800000e00ff */
[----:B------:R-:W2:Y:S01]  /*19a00*/  SHFL.UP PT, R2, R17, 0x2, RZ ;  /* 0x0440000011027989 */ /* 0x000ea200000e00ff */
[----:B-1----:R-:W-:Y:S02]  /*19a10*/  SEL R3, R3, RZ, P2 ;  /* 0x000000ff03037207 */ /* 0x002fe40001000000 */
[----:B--2---:R-:W-:Y:S02]  /*19a20*/  SEL R2, R2, RZ, P2 ;  /* 0x000000ff02027207 */ /* 0x004fe40001000000 */
[----:B------:R-:W-:-:S04]  /*19a30*/  IADD3 R16, P6, R3, R18, RZ ;  /* 0x0000001203107210 */ /* 0x000fc80007fde0ff */
[----:B------:R-:W-:Y:S01]  /*19a40*/  IADD3.X R21, R2, R17, RZ, P6, !PT ;  /* 0x0000001102157210 */ /* 0x000fe200037fe4ff */
        /* <DEDUP_REMOVED lines=18> */
[----:B------:R-:W-:-:S04]  /*19b70*/  IADD3 R19, P6, R2, UR5, RZ ;  /* 0x0000000502137c10 */ /* 0x000fc8000ffde0ff */
[----:B------:R-:W-:Y:S02]  /*19b80*/  IADD3.X R21, R3, UR4, RZ, P6, !PT ;  /* 0x0000000403157c10 */ /* 0x000fe4000b7fe4ff */
[----:B------:R-:W-:-:S04]  /*19b90*/  ISETP.GT.U32.AND P6, PT, R19, UR10, PT ;  /* 0x0000000a13007c0c */ /* 0x000fc8000bfc4070 */
[----:B------:R-:W-:-:S13]  /*19ba0*/  ISETP.GT.U32.AND.EX P6, PT, R21, UR9, PT, P6 ;  /* 0x0000000915007c0c */ /* 0x000fda000bfc4160 */
[----:B------:R-:W-:-:S04]  /*19bb0*/  VOTE.ANY R16, PT, P6 ;  /* 0x0000000000107806 */ /* 0x000fc800030e0100 */
[----:B------:R-:W-:-:S13]  /*19bc0*/  ISETP.NE.AND P6, PT, R16, RZ, PT ;  /* 0x000000ff1000720c */ /* 0x000fda0003fc5270 */
[----:B------:R-:W-:Y:S05]  /*19bd0*/  @!P6 BRA `(.L_x_328) ;  /* 0xfffffff400b4e947 */ /* 0x000fea000383ffff */
[----:B------:R-:W-:Y:S01]  /*19be0*/  MOV R19, R2 ;  /* 0x0000000200137202 */ /* 0x000fe20000000f00 */
[----:B------:R-:W-:-:S07]  /*19bf0*/  IMAD.MOV.U32 R18, RZ, RZ, R3 ;  /* 0x000000ffff127224 */ /* 0x000fce00078e0003 */
.L_x_323:
[----:B------:R-:W1:Y:S08]  /*19c00*/  BREV R16, R16 ;  /* 0x0000001000107301 */ /* 0x000e700000000000 */
[----:B-1----:R-:W1:Y:S02]  /*19c10*/  FLO.U32.SH R17, R16 ;  /* 0x0000001000117300 */ /* 0x002e6400000e0400 */
[----:B-1----:R-:W1:Y:S02]  /*19c20*/  SHFL.IDX PT, R11, R11, R17, 0x1f ;  /* 0x00001f110b0b7589 */ /* 0x002e6400000e0000 */
[----:B-1----:R-:W-:-:S13]  /*19c30*/  R2UR UR6, R11 ;  /* 0x000000000b0672ca */ /* 0x002fda00000e0000 */
[----:B------:R-:W-:-:S04]  /*19c40*/  IADD3 R21, R20, UR6, RZ ;  /* 0x0000000614157c10 */ /* 0x000fc8000fffe0ff */
[----:B------:R-:W-:-:S13]  /*19c50*/  ISETP.GE.AND P1, PT, R21, UR24, PT ;  /* 0x0000001815007c0c */ /* 0x000fda000bf26270 */
[----:B------:R-:W1:Y:S02]  /*19c60*/  @!P1 LDC.64 R2, c[0x0][0x918] ;  /* 0x00024600ff029b82 */ /* 0x000e640000000a00 */
[----:B-1----:R-:W-:-:S05]  /*19c70*/  @!P1 IMAD.WIDE R2, R21, 0xc, R2 ;  /* 0x0000000c15029825 */ /* 0x002fca00078e0202 */
[----:B-----5:R1:W5:Y:S04]  /*19c80*/  @!P1 LDG.E R8, desc[UR56][R2.64] ;  /* 0x0000003802089981 */ /* 0x020368000c1e1900 */
[----:B------:R1:W5:Y:S01]  /*19c90*/  @!P1 LDG.E R0, desc[UR56][R2.64+0x4] ;  /* 0x0000043802009981 */ /* 0x000362000c1e1900 */
[----:B------:R-:W-:-:S03]  /*19ca0*/  IADD3 R12, P1, P2, R19, UR5, -R6 ;  /* 0x00000005130c7c10 */ /* 0x000fc6000fa3e806 */
[----:B------:R-:W-:Y:S01]  /*19cb0*/  SHFL.IDX PT, R6, R6, R17, 0x1f ;  /* 0x00001f1106067589 */ /* 0x000fe200000e0000 */
[----:B------:R-:W-:-:S03]  /*19cc0*/  IADD3.X R18, R18, UR4, ~R7, P1, P2 ;  /* 0x0000000412127c10 */ /* 0x000fc60008fe4c07 */
[----:B------:R-:W2:Y:S04]  /*19cd0*/  SHFL.IDX PT, R12, R12, R17, 0x1f ;  /* 0x00001f110c0c7589 */ /* 0x000ea800000e0000 */
[----:B------:R-:W3:Y:S04]  /*19ce0*/  SHFL.IDX PT, R18, R18, R17, 0x1f ;  /* 0x00001f1112127589 */ /* 0x000ee800000e0000 */
[----:B------:R1:W4:Y:S04]  /*19cf0*/  SHFL.IDX PT, R7, R7, R17, 0x1f ;  /* 0x00001f1107077589 */ /* 0x00032800000e0000 */
[----:B------:R1:W1:Y:S04]  /*19d00*/  SHFL.IDX PT, R5, R5, R17, 0x1f ;  /* 0x00001f1105057589 */ /* 0x00026800000e0000 */
[----:B------:R1:W1:Y:S01]  /*19d10*/  SHFL.IDX PT, R4, R4, R17, 0x1f ;  /* 0x00001f1104047589 */ /* 0x00026200000e0000 */
[----:B--2---:R-:W-:-:S02]  /*19d20*/  R2UR UR5, R12 ;  /* 0x000000000c0572ca */ /* 0x004fc400000e0000 */
[----:B---3--:R-:W-:-:S15]  /*19d30*/  R2UR UR4, R18 ;  /* 0x00000000120472ca */ /* 0x008fde00000e0000 */
.L_x_318:
[----:B-1----:R-:W1:Y:S01]  /*19d40*/  LDC R2, c[0x0][0x910] ;  /* 0x00024400ff027b82 */ /* 0x002e620000000800 */
[----:B------:R-:W-:Y:S01]  /*19d50*/  UMOV UR24, 0xffffffff ;  /* 0xffffffff00187882 */ /* 0x000fe20000000000 */
[----:B------:R-:W-:Y:S01]  /*19d60*/  UMOV UR25, 0xffffffff ;  /* 0xffffffff00197882 */ /* 0x000fe20000000000 */
[----:B------:R-:W-:Y:S01]  /*19d70*/  UMOV UR26, 0xffffffff ;  /* 0xffffffff001a7882 */ /* 0x000fe20000000000 */
[----:B------:R-:W-:Y:S01]  /*19d80*/  IMAD.MOV.U32 R19, RZ, RZ, RZ ;  /* 0x000000ffff137224 */ /* 0x000fe200078e00ff */
[----:B-1----:R-:W-:-:S13]  /*19d90*/  ISETP.LE.AND P1, PT, R2, UR6, PT ;  /* 0x0000000602007c0c */ /* 0x002fda000bf23270 */
[----:B------:R-:W-:Y:S05]  /*19da0*/  @P1 BRA `(.L_x_317) ;  /* 0x0000000000f01947 */ /* 0x000fea0003800000 */
[C---:B------:R-:W-:Y:S01]  /*19db0*/  R2UR UR24, R4.reuse ;  /* 0x00000000041872ca */ /* 0x040fe200000e0000 */
[----:B------:R-:W-:Y:S01]  /*19dc0*/  UIADD3 UR30, UP1, -UR5, UR10, URZ ;  /* 0x0000000a051e7290 */ /* 0x000fe2000ff3e13f */
[----:B------:R-:W-:Y:S01]  /*19dd0*/  R2UR UR25, R5 ;  /* 0x00000000051972ca */ /* 0x000fe200000e0000 */
[----:B------:R-:W-:Y:S01]  /*19de0*/  ULDC UR26, c[0x0][0x8c0] ;  /* 0x00023000001a7ab9 */ /* 0x000fe20000000800 */
[----:B------:R-:W-:Y:S01]  /*19df0*/  ULDC UR27, c[0x0][0x8b0] ;  /* 0x00022c00001b7ab9 */ /* 0x000fe20000000800 */
[----:B------:R-:W-:Y:S01]  /*19e00*/  ULDC UR28, c[0x0][0x904] ;  /* 0x00024100001c7ab9 */ /* 0x000fe20000000800 */
[----:B------:R-:W-:-:S03]  /*19e10*/  SHF.R.U64 R2, R4, UR27, R5 ;  /* 0x0000001b04027c19 */ /* 0x000fc60008001205 */
[----:B------:R-:W-:Y:S01]  /*19e20*/  UIADD3.X UR24, ~UR4, UR9, URZ, UP1, !UPT ;  /* 0x0000000904187290 */ /* 0x000fe20008ffe53f */
[----:B------:R-:W-:-:S03]  /*19e30*/  R2UR UR32, R2 ;  /* 0x00000000022072ca */ /* 0x000fc600000e0000 */
[----:B------:R-:W-:Y:S02]  /*19e40*/  USHF.R.U32.HI UR31, URZ, UR26, UR24 ;  /* 0x0000001a3f1f7299 */ /* 0x000fe40008011618 */
[----:B------:R-:W-:Y:S02]  /*19e50*/  USHF.R.U32.HI UR35, URZ, UR27, UR25 ;  /* 0x0000001b3f237299 */ /* 0x000fe40008011619 */
[----:B------:R-:W-:Y:S02]  /*19e60*/  USHF.R.U32.HI UR33, URZ, UR27, UR31 ;  /* 0x0000001b3f217299 */ /* 0x000fe4000801161f */
[----:B------:R-:W-:Y:S02]  /*19e70*/  USHF.R.U64 UR30, UR30, UR26, UR24 ;  /* 0x0000001a1e1e7299 */ /* 0x000fe40008001218 */
[----:B------:R-:W-:Y:S02]  /*19e80*/  USHF.R.U32.HI UR34, URZ, UR28, UR33 ;  /* 0x0000001c3f227299 */ /* 0x000fe40008011621 */
[----:B------:R-:W-:-:S02]  /*19e90*/  USHF.R.U64 UR31, UR30, UR27, UR31 ;  /* 0x0000001b1e1f7299 */ /* 0x000fc4000800121f */
[----:B------:R-:W-:Y:S02]  /*19ea0*/  ULOP3.LUT UR24, UR34, UR35, URZ, 0xfc, !UPT ;  /* 0x0000002322187292 */ /* 0x000fe4000f8efc3f */
[----:B------:R-:W-:-:S04]  /*19eb0*/  USHF.R.U64 UR33, UR31, UR28, UR33 ;  /* 0x0000001c1f217299 */ /* 0x000fc80008001221 */
[----:B------:R-:W-:-:S13]  /*19ec0*/  ISETP.NE.U32.AND P1, PT, RZ, UR24, PT ;  /* 0x00000018ff007c0c */ /* 0x000fda000bf25070 */
[----:B------:R-:W-:Y:S05]  /*19ed0*/  @!P1 BRA `(.L_x_329) ;  /* 0x0000000000189947 */ /* 0x000fea0003800000 */
[----:B------:R-:W-:-:S07]  /*19ee0*/  MOV R12, 0x19f00 ;  /* 0x00019f00000c7802 */ /* 0x000fce0000000f00 */
[----:B--2-45:R-:W-:Y:S05]  /*19ef0*/  CALL.REL.NOINC `(.L_x_330) ;  /* 0x0000002000d47944 */ /* 0x034fea0003c00000 */
[----:B------:R-:W-:-:S04]  /*19f00*/  UIADD3 UR24, -UR25, URZ, URZ ;  /* 0x0000003f19187290 */ /* 0x000fc8000fffe13f */
[----:B------:R-:W-:-:S03]  /*19f10*/  UIMAD UR32, UR32, UR24, UR33 ;  /* 0x00000018202072a4 */ /* 0x000fc6000f8e0221 */
[----:B------:R-:W-:Y:S01]  /*19f20*/  UMOV UR24, UR25 ;  /* 0x0000001900187c82 */ /* 0x000fe20008000000 */
[----:B------:R-:W-:Y:S08]  /*19f30*/  BRA `(.L_x_331) ;  /* 0x0000000000587947 */ /* 0x000ff00003800000 */
.L_x_329:
[----:B------:R-:W1:Y:S01]  /*19f40*/  I2F.U32.RP R2, UR32 ;  /* 0x0000002000027d06 */ /* 0x000e620008209000 */
[----:B------:R-:W-:Y:S01]  /*19f50*/  UMOV UR24, URZ ;  /* 0x0000003f00187c82 */ /* 0x000fe20008000000 */
[----:B------:R-:W-:-:S06]  /*19f60*/  UISETP.NE.U32.AND UP4, UPT, UR32, URZ, UPT ;  /* 0x0000003f2000728c */ /* 0x000fcc000bf85070 */
[----:B-1----:R-:W1:Y:S02]  /*19f70*/  MUFU.RCP R2, R2 ;  /* 0x0000000200027308 */ /* 0x002e640000001000 */
[----:B-1----:R-:W-:-:S06]  /*19f80*/  IADD3 R3, R2, 0xffffffe, RZ ;  /* 0x0ffffffe02037810 */ /* 0x002fcc0007ffe0ff */
[----:B------:R-:W1:Y:S02]  /*19f90*/  F2I.FTZ.U32.TRUNC.NTZ R3, R3 ;  /* 0x0000000300037305 */ /* 0x000e64000021f000 */
[----:B-1----:R-:W-:-:S13]  /*19fa0*/  R2UR UR25, R3 ;  /* 0x00000000031972ca */ /* 0x002fda00000e0000 */
[----:B------:R-:W-:-:S04]  /*19fb0*/  UIADD3 UR26, URZ, -UR25, URZ ;  /* 0x800000193f1a7290 */ /* 0x000fc8000fffe03f */
[----:B------:R-:W-:-:S04]  /*19fc0*/  UIMAD UR26, UR26, UR32, URZ ;  /* 0x000000201a1a72a4 */ /* 0x000fc8000f8e023f */
[----:B------:R-:W-:-:S04]  /*19fd0*/  UIMAD.WIDE.U32 UR24, UR25, UR26, UR24 ;  /* 0x0000001a191872a5 */ /* 0x000fc8000f8e0018 */
[----:B------:R-:W-:-:S04]  /*19fe0*/  UIMAD.WIDE.U32 UR24, UR25, UR33, URZ ;  /* 0x00000021191872a5 */ /* 0x000fc8000f8e003f */
[----:B------:R-:W-:-:S04]  /*19ff0*/  UIADD3 UR24, -UR25, URZ, URZ ;  /* 0x0000003f19187290 */ /* 0x000fc8000fffe13f */
[----:B------:R-:W-:-:S04]  /*1a000*/  UIMAD UR24, UR32, UR24, UR33 ;  /* 0x00000018201872a4 */ /* 0x000fc8000f8e0221 */
[----:B------:R-:W-:-:S11]  /*1a010*/  UISETP.GE.U32.AND UP1, UPT, UR24, UR32, UPT ;  /* 0x000000201800728c */ /* 0x000fd6000bf26070 */
[----:B------:R-:W-:Y:S02]  /*1a020*/  @UP1 UIADD3 UR24, UR24, -UR32, URZ ;  /* 0x8000002018181290 */ /* 0x000fe4000fffe03f */
[----:B------:R-:W-:Y:S02]  /*1a030*/  @UP1 UIADD3 UR25, UR25, 0x1, URZ ;  /* 0x0000000119191890 */ /* 0x000fe4000fffe03f */
[----:B------:R-:W-:-:S11]  /*1a040*/  UISETP.GE.U32.AND UP2, UPT, UR24, UR32, UPT ;  /* 0x000000201800728c */ /* 0x000fd6000bf46070 */
[----:B------:R-:W-:Y:S02]  /*1a050*/  @UP2 UIADD3 UR25, UR25, 0x1, URZ ;  /* 0x0000000119192890 */ /* 0x000fe4000fffe03f */
[----:B------:R-:W-:-:S04]  /*1a060*/  @!UP4 ULOP3.LUT UR25, URZ, UR32, URZ, 0x33, !UPT ;  /* 0x000000203f19c292 */ /* 0x000fc8000f8e333f */
[----:B------:R-:W-:-:S04]  /*1a070*/  UIADD3 UR24, -UR25, URZ, URZ ;  /* 0x0000003f19187290 */ /* 0x000fc8000fffe13f */
[----:B------:R-:W-:-:S03]  /*1a080*/  UIMAD UR32, UR32, UR24, UR33 ;  /* 0x00000018202072a4 */ /* 0x000fc6000f8e0221 */
[----:B------:R-:W-:-:S09]  /*1a090*/  UMOV UR24, UR25 ;  /* 0x0000001900187c82 */ /* 0x000fd20008000000 */
.L_x_331:
[----:B------:R-:W-:Y:S01]  /*1a0a0*/  ULOP3.LUT UR31, UR31, UR20, URZ, 0xc0, !UPT ;  /* 0x000000141f1f7292 */ /* 0x000fe2000f8ec03f */
[----:B------:R-:W-:Y:S01]  /*1a0b0*/  IMAD.MOV.U32 R19, RZ, RZ, 0x1 ;  /* 0x00000001ff137424 */ /* 0x000fe200078e00ff */
[----:B------:R-:W-:Y:S02]  /*1a0c0*/  ULOP3.LUT UR30, UR30, UR18, URZ, 0xc0, !UPT ;  /* 0x000000121e1e7292 */ /* 0x000fe4000f8ec03f */
[----:B------:R-:W-:Y:S01]  /*1a0d0*/  UIMAD UR24, UR19, UR24, UR31 ;  /* 0x00000018131872a4 */ /* 0x000fe2000f8e021f */
[----:B------:R-:W-:Y:S01]  /*1a0e0*/  ULDC UR26, c[0x0][0x8a8] ;  /* 0x00022a00001a7ab9 */ /* 0x000fe20000000800 */
[----:B------:R-:W-:Y:S01]  /*1a0f0*/  ULDC UR25, c[0x0][0x8b8] ;  /* 0x00022e0000197ab9 */ /* 0x000fe20000000800 */
[----:B------:R-:W-:Y:S02]  /*1a100*/  UIMAD UR30, UR32, UR26, UR30 ;  /* 0x0000001a201e72a4 */ /* 0x000fe4000f8e021e */
[----:B------:R-:W-:Y:S01]  /*1a110*/  UIMAD UR25, UR24, UR25, UR40 ;  /* 0x00000019181972a4 */ /* 0x000fe2000f8e0228 */
[----:B------:R-:W-:Y:S01]  /*1a120*/  @UP3 UMOV UR26, UR6 ;  /* 0x00000006001a3c82 */ /* 0x000fe20008000000 */
[----:B------:R-:W-:-:S03]  /*1a130*/  @!UP3 UMOV UR26, UR6 ;  /* 0x00000006001abc82 */ /* 0x000fc60008000000 */
[----:B------:R-:W-:Y:S02]  /*1a140*/  @UP3 UMOV UR24, UR30 ;  /* 0x0000001e00183c82 */ /* 0x000fe40008000000 */
[----:B------:R-:W-:Y:S01]  /*1a150*/  @!UP3 UMOV UR24, UR25 ;  /* 0x000000190018bc82 */ /* 0x000fe20008000000 */
[----:B------:R-:W-:-:S05]  /*1a160*/  @!UP3 UMOV UR25, UR30 ;  /* 0x0000001e0019bc82 */ /* 0x000fca0008000000 */
.L_x_317:
[----:B------:R-:W-:-:S06]  /*1a170*/  UISETP.NE.AND UP1, UPT, UR15, 0x3, UPT ;  /* 0x000000030f00788c */ /* 0x000fcc000bf25270 */
[----:B------:R-:W-:-:S13]  /*1a180*/  PLOP3.LUT P1, PT, PT, PT, UP1, 0x80, 0x0 ;  /* 0x000000000000781c */ /* 0x000fda0003f2f018 */
[----:B------:R-:W-:Y:S05]  /*1a190*/  @!P1 BRA `(.L_x_332) ;  /* 0x0000000000049947 */ /* 0x000fea0003800000 */
[----:B--2---:R-:W-:Y:S01]  /*1a1a0*/  BPT.TRAP 0x1 ;  /* 0x000000040000795c */ /* 0x004fe20000300000 */
.L_x_332:
[----:B------:R-:W1:Y:S01]  /*1a1b0*/  S2R R3, SR_CgaCtaId ;  /* 0x0000000000037919 */ /* 0x000e620000008800 */
[----:B------:R-:W-:-:S04]  /*1a1c0*/  MOV R2, 0x400 ;  /* 0x0000040000027802 */ /* 0x000fc80000000f00 */
[----:B-1----:R-:W-:Y:S02]  /*1a1d0*/  LEA R2, R3, R2, 0x18 ;  /* 0x0000000203027211 */ /* 0x002fe400078ec0ff */
[----:B------:R-:W-:Y:S02]  /*1a1e0*/  SHF.L.U32 R3, R14, 0x1f, RZ ;  /* 0x0000001f0e037819 */ /* 0x000fe400000006ff */
[----:B------:R-:W-:-:S04]  /*1a1f0*/  LEA R12, R13, R2, 0x3 ;  /* 0x000000020d0c7211 */ /* 0x000fc800078e18ff */
[----:B------:R-:W1:Y:S02]  /*1a200*/  SYNCS.PHASECHK.TRANS64.TRYWAIT P2, [R12+URZ+0x38440], R3 ;  /* 0x038440030c0075a7 */ /* 0x000e64000804017f */
[----:B-1----:R-:W-:Y:S05]  /*1a210*/  @!P2 BRA `(.L_x_333) ;  /* 0x000000180074a947 */ /* 0x002fea0003800000 */
.L_x_411:
[----:B------:R-:W-:Y:S01]  /*1a220*/  ELECT P2, URZ, PT ;  /* 0x00000000003f782f */ /* 0x000fe20003840000 */
[----:B------:R-:W-:-:S12]  /*1a230*/  BSSY B0, `(.L_x_334) ;  /* 0x0000010000007945 */ /* 0x000fd80003800000 */
[----:B------:R-:W-:Y:S05]  /*1a240*/  @!P2 BRA `(.L_x_335) ;  /* 0x000000000038a947 */ /* 0x000fea0003800000 */
[----:B-1----:R-:W-:Y:S01]  /*1a250*/  IMAD R3, R13, 0x10, R2 ;  /* 0x000000100d037824 */ /* 0x002fe200078e0202 */
[----:B------:R-:W-:Y:S01]  /*1a260*/  MOV R18, UR26 ;  /* 0x0000001a00127c02 */ /* 0x000fe20008000f00 */
[----:B------:R-:W-:Y:S01]  /*1a270*/  IMAD.U32 R17, RZ, RZ, UR25 ;  /* 0x00000019ff117e24 */ /* 0x000fe2000f8e00ff */
[----:B------:R-:W-:-:S05]  /*1a280*/  MOV R16, UR24 ;  /* 0x0000001800107c02 */ /* 0x000fca0008000f00 */
[----:B------:R1:W-:Y:S01]  /*1a290*/  STS.128 [R3+0x38500], R16 ;  /* 0x0385001003007388 */ /* 0x0003e20000000c00 */
[----:B------:R-:W-:Y:S01]  /*1a2a0*/  @!PT LDS RZ, [RZ] ;  /* 0x00000000fffff984 */ /* 0x000fe20000000800 */
[----:B------:R-:W-:Y:S01]  /*1a2b0*/  @!PT LDS RZ, [RZ] ;  /* 0x00000000fffff984 */ /* 0x000fe20000000800 */
[----:B------:R-:W-:Y:S01]  /*1a2c0*/  @!PT LDS RZ, [RZ] ;  /* 0x00000000fffff984 */ /* 0x000fe20000000800 */
[----:B------:R-:W-:Y:S01]  /*1a2d0*/  @!PT LDS RZ, [RZ] ;  /* 0x00000000fffff984 */ /* 0x000fe20000000800 */
[----:B------:R3:W-:Y:S06]  /*1a2e0*/  MEMBAR.ALL.CTA ;  /* 0x0000000000007992 */ /* 0x0007ec0000008000 */
[----:B---3--:R-:W3:Y:S01]  /*1a2f0*/  FENCE.VIEW.ASYNC.S ;  /* 0x00000000000073c6 */ /* 0x008ee20000000000 */
[----:B------:R-:W-:Y:S05]  /*1a300*/  @!P1 BRA `(.L_x_336) ;  /* 0x0000000000049947 */ /* 0x000fea0003800000 */
[----:B--2---:R-:W-:Y:S01]  /*1a310*/  BPT.TRAP 0x1 ;  /* 0x000000040000795c */ /* 0x004fe20000300000 */
.L_x_336:
[----:B---3--:R3:W-:Y:S02]  /*1a320*/  SYNCS.ARRIVE.TRANS64.A1T0 RZ, [R12+URZ+0x38400], RZ ;  /* 0x038400ff0cff79a7 */ /* 0x0087e4000810003f */
.L_x_335:
[----:B--2---:R-:W-:Y:S05]  /*1a330*/  BSYNC B0 ;  /* 0x0000000000007941 */ /* 0x004fea0003800000 */
.L_x_334:
[----:B------:R-:W-:Y:S01]  /*1a340*/  ISETP.NE.AND P3, PT, R19, RZ, PT ;  /* 0x000000ff1300720c */ /* 0x000fe20003f65270 */
[----:B------:R-:W-:-:S05]  /*1a350*/  VIADD R13, R13, 0x1 ;  /* 0x000000010d0d7836 */ /* 0x000fca0000000000 */
[----:B------:R-:W-:-:S04]  /*1a360*/  ISETP.NE.AND P2, PT, R13, 0x8, PT ;  /* 0x000000080d00780c */ /* 0x000fc80003f45270 */
[----:B-1----:R-:W-:Y:S02]  /*1a370*/  SEL R3, RZ, 0x1, P2 ;  /* 0x00000001ff037807 */ /* 0x002fe40001000000 */
[----:B------:R-:W-:Y:S02]  /*1a380*/  SEL R13, R13, RZ, P2 ;  /* 0x000000ff0d0d7207 */ /* 0x000fe40001000000 */
[----:B------:R-:W-:Y:S01]  /*1a390*/  LOP3.LUT R14, R14, R3, RZ, 0x3c, !PT ;  /* 0x000000030e0e7212 */ /* 0x000fe200078e3cff */
[----:B------:R-:W-:Y:S06]  /*1a3a0*/  @P3 BRA `(.L_x_337) ;  /* 0xffffffe000fc3947 */ /* 0x000fec000383ffff */
[----:B------:R-:W-:Y:S05]  /*1a3b0*/  @!P1 BRA `(.L_x_338) ;  /* 0x0000000000049947 */ /* 0x000fea0003800000 */
[----:B------:R-:W-:Y:S01]  /*1a3c0*/  BPT.TRAP 0x1 ;  /* 0x000000040000795c */ /* 0x000fe20000300000 */
.L_x_338:
[----:B------:R-:W-:Y:S02]  /*1a3d0*/  LEA R3, R13, R2, 0x3 ;  /* 0x000000020d037211 */ /* 0x000fe400078e18ff */
[----:B-----5:R-:W-:-:S04]  /*1a3e0*/  SHF.L.U32 R0, R14, 0x1f, RZ ;  /* 0x0000001f0e007819 */ /* 0x020fc800000006ff */
[----:B------:R-:W1:Y:S02]  /*1a3f0*/  SYNCS.PHASECHK.TRANS64.TRYWAIT P0, [R3+URZ+0x38440], R0 ;  /* 0x03844000030075a7 */ /* 0x000e64000800017f */
[----:B-1----:R-:W-:Y:S05]  /*1a400*/  @!P0 BRA `(.L_x_339) ;  /* 0x00000018000c8947 */ /* 0x002fea0003800000 */
.L_x_412:
[----:B------:R-:W-:Y:S05]  /*1a410*/  @!P1 BRA `(.L_x_340) ;  /* 0x0000000000049947 */ /* 0x000fea0003800000 */
[----:B------:R-:W-:Y:S01]  /*1a420*/  BPT.TRAP 0x1 ;  /* 0x000000040000795c */ /* 0x000fe20000300000 */
.L_x_340:
[----:B------:R-:W-:-:S05]  /*1a430*/  VIADD R13, R13, 0x1 ;  /* 0x000000010d0d7836 */ /* 0x000fca0000000000 */
[----:B------:R-:W-:-:S04]  /*1a440*/  ISETP.NE.AND P0, PT, R13, 0x8, PT ;  /* 0x000000080d00780c */ /* 0x000fc80003f05270 */
[----:B-1----:R-:W-:Y:S02]  /*1a450*/  SEL R3, RZ, 0x1, P0 ;  /* 0x00000001ff037807 */ /* 0x002fe40000000000 */
[----:B------:R-:W-:Y:S02]  /*1a460*/  SEL R13, R13, RZ, P0 ;  /* 0x000000ff0d0d7207 */ /* 0x000fe40000000000 */
[----:B------:R-:W-:Y:S02]  /*1a470*/  LOP3.LUT R14, R14, R3, RZ, 0x3c, !PT ;  /* 0x000000030e0e7212 */ /* 0x000fe400078e3cff */
[----:B------:R-:W-:Y:S02]  /*1a480*/  LEA R3, R13, R2, 0x3 ;  /* 0x000000020d037211 */ /* 0x000fe400078e18ff */
[----:B------:R-:W-:-:S04]  /*1a490*/  SHF.L.U32 R0, R14, 0x1f, RZ ;  /* 0x0000001f0e007819 */ /* 0x000fc800000006ff */
[----:B------:R-:W1:Y:S02]  /*1a4a0*/  SYNCS.PHASECHK.TRANS64.TRYWAIT P0, [R3+URZ+0x38440], R0 ;  /* 0x03844000030075a7 */ /* 0x000e64000800017f */
[----:B-1----:R-:W-:Y:S05]  /*1a4b0*/  @!P0 BRA `(.L_x_341) ;  /* 0x0000001400f48947 */ /* 0x002fea0003800000 */
.L_x_413:
[----:B------:R-:W-:Y:S05]  /*1a4c0*/  @!P1 BRA `(.L_x_342) ;  /* 0x0000000000049947 */ /* 0x000fea0003800000 */
[----:B------:R-:W-:Y:S01]  /*1a4d0*/  BPT.TRAP 0x1 ;  /* 0x000000040000795c */ /* 0x000fe20000300000 */
.L_x_342:
[----:B-1----:R-:W-:-:S05]  /*1a4e0*/  VIADD R0, R13, 0x1 ;  /* 0x000000010d007836 */ /* 0x002fca0000000000 */
[----:B------:R-:W-:-:S04]  /*1a4f0*/  ISETP.NE.AND P0, PT, R0, 0x8, PT ;  /* 0x000000080000780c */ /* 0x000fc80003f05270 */
[----:B------:R-:W-:Y:S02]  /*1a500*/  SEL R3, RZ, 0x1, P0 ;  /* 0x00000001ff037807 */ /* 0x000fe40000000000 */
[----:B------:R-:W-:Y:S02]  /*1a510*/  SEL R5, R0, RZ, P0 ;  /* 0x000000ff00057207 */ /* 0x000fe40000000000 */
[----:B------:R-:W-:Y:S02]  /*1a520*/  LOP3.LUT R14, R14, R3, RZ, 0x3c, !PT ;  /* 0x000000030e0e7212 */ /* 0x000fe400078e3cff */
[----:B------:R-:W-:Y:S02]  /*1a530*/  LEA R3, R5, R2, 0x3 ;  /* 0x0000000205037211 */ /* 0x000fe400078e18ff */
[----:B------:R-:W-:-:S04]  /*1a540*/  SHF.L.U32 R0, R14, 0x1f, RZ ;  /* 0x0000001f0e007819 */ /* 0x000fc800000006ff */
[----:B------:R-:W1:Y:S02]  /*1a550*/  SYNCS.PHASECHK.TRANS64.TRYWAIT P0, [R3+URZ+0x38440], R0 ;  /* 0x03844000030075a7 */ /* 0x000e64000800017f */
[----:B-1----:R-:W-:Y:S05]  /*1a560*/  @!P0 BRA `(.L_x_343) ;  /* 0x0000001400dc8947 */ /* 0x002fea0003800000 */
.L_x_414:
[----:B------:R-:W-:Y:S05]  /*1a570*/  @!P1 BRA `(.L_x_344) ;  /* 0x0000000000049947 */ /* 0x000fea0003800000 */
[----:B------:R-:W-:Y:S01]  /*1a580*/  BPT.TRAP 0x1 ;  /* 0x000000040000795c */ /* 0x000fe20000300000 */
.L_x_344:
        /* <DEDUP_REMOVED lines=9> */
.L_x_415:
[----:B------:R-:W-:Y:S05]  /*1a620*/  @!P1 BRA `(.L_x_346) ;  /* 0x0000000000049947 */ /* 0x000fea0003800000 */
[----:B------:R-:W-:Y:S01]  /*1a630*/  BPT.TRAP 0x1 ;  /* 0x000000040000795c */ /* 0x000fe20000300000 */
.L_x_346:
        /* <DEDUP_REMOVED lines=9> */
.L_x_416:
[----:B------:R-:W-:Y:S05]  /*1a6d0*/  @!P1 BRA `(.L_x_348) ;  /* 0x0000000000049947 */ /* 0x000fea0003800000 */
[----:B------:R-:W-:Y:S01]  /*1a6e0*/  BPT.TRAP 0x1 ;  /* 0x000000040000795c */ /* 0x000fe20000300000 */
.L_x_348:
        /* <DEDUP_REMOVED lines=9> */
.L_x_417:
[----:B------:R-:W-:Y:S05]  /*1a780*/  @!P1 BRA `(.L_x_350) ;  /* 0x0000000000049947 */ /* 0x000fea0003800000 */
[----:B------:R-:W-:Y:S01]  /*1a790*/  BPT.TRAP 0x1 ;  /* 0x000000040000795c */ /* 0x000fe20000300000 */
.L_x_350:
[----:B-1----:R-:W-:-:S05]  /*1a7a0*/  VIADD R0, R5, 0x1 ;  /* 0x0000000105007836 */ /* 0x002fca0000000000 */
[----:B------:R-:W-:-:S04]  /*1a7b0*/  ISETP.NE.AND P0, PT, R0, 0x8, PT ;  /* 0x000000080000780c */ /* 0x000fc80003f05270 */
[----:B------:R-:W-:Y:S02]  /*1a7c0*/  SEL R3, RZ, 0x1, P0 ;  /* 0x00000001ff037807 */ /* 0x000fe40000000000 */
[----:B------:R-:W-:Y:S02]  /*1a7d0*/  SEL R5, R0, RZ, P0 ;  /* 0x000000ff00057207 */ /* 0x000fe40000000000 */
[----:B----4-:R-:W-:Y:S02]  /*1a7e0*/  LOP3.LUT R7, R14, R3, RZ, 0x3c, !PT ;  /* 0x000000030e077212 */ /* 0x010fe400078e3cff */
[----:B------:R-:W-:Y:S02]  /*1a7f0*/  LEA R3, R5, R2, 0x3 ;  /* 0x0000000205037211 */ /* 0x000fe400078e18ff */
[----:B------:R-:W-:-:S04]  /*1a800*/  SHF.L.U32 R0, R7, 0x1f, RZ ;  /* 0x0000001f07007819 */ /* 0x000fc800000006ff */
[----:B------:R-:W1:Y:S02]  /*1a810*/  SYNCS.PHASECHK.TRANS64.TRYWAIT P0, [R3+URZ+0x38440], R0 ;  /* 0x03844000030075a7 */ /* 0x000e64000800017f */
[----:B-1----:R-:W-:Y:S05]  /*1a820*/  @!P0 BRA `(.L_x_351) ;  /* 0x00000014007c8947 */ /* 0x002fea0003800000 */
.L_x_418:
[----:B------:R-:W-:Y:S05]  /*1a830*/  @!P1 BRA `(.L_x_352) ;  /* 0x0000000000049947 */ /* 0x000fea0003800000 */
[----:B------:R-:W-:Y:S01]  /*1a840*/  BPT.TRAP 0x1 ;  /* 0x000000040000795c */ /* 0x000fe20000300000 */
.L_x_352:
[----:B-1----:R-:W-:-:S05]  /*1a850*/  VIADD R0, R5, 0x1 ;  /* 0x0000000105007836 */ /* 0x002fca0000000000 */
[----:B------:R-:W-:-:S04]  /*1a860*/  ISETP.NE.AND P0, PT, R0, 0x8, PT ;  /* 0x000000080000780c */ /* 0x000fc80003f05270 */
[----:B------:R-:W-:Y:S02]  /*1a870*/  SEL R4, RZ, 0x1, P0 ;  /* 0x00000001ff047807 */ /* 0x000fe40000000000 */
[----:B------:R-:W-:Y:S02]  /*1a880*/  SEL R3, R0, RZ, P0 ;  /* 0x000000ff00037207 */ /* 0x000fe40000000000 */
[----:B------:R-:W-:Y:S02]  /*1a890*/  LOP3.LUT R0, R7, R4, RZ, 0x3c, !PT ;  /* 0x0000000407007212 */ /* 0x000fe400078e3cff */
[----:B------:R-:W-:Y:S02]  /*1a8a0*/  LEA R3, R3, R2, 0x3 ;  /* 0x0000000203037211 */ /* 0x000fe400078e18ff */
[----:B------:R-:W-:-:S07]  /*1a8b0*/  SHF.L.U32 R0, R0, 0x1f, RZ ;  /* 0x0000001f00007819 */ /* 0x000fce00000006ff */
.L_x_353:
[----:B-1----:R1:W2:Y:S02]  /*1a8c0*/  SYNCS.PHASECHK.TRANS64.TRYWAIT P0, [R3+URZ+0x38440], R0 ;  /* 0x03844000030075a7 */ /* 0x0022a4000800017f */
[----:B--2---:R-:W-:Y:S05]  /*1a8d0*/  @!P0 NANOSLEEP.SYNCS 0x989680 ;  /* 0x009896800000895d */ /* 0x004fea0003900000 */
[----:B------:R-:W2:Y:S02]  /*1a8e0*/  @!P0 SYNCS.PHASECHK.TRANS64 P0, [R3+URZ+0x38440], R0 ;  /* 0x03844000030085a7 */ /* 0x000ea4000800007f */
[----:B--2---:R-:W-:Y:S05]  /*1a8f0*/  @P0 EXIT ;  /* 0x000000000000094d */ /* 0x004fea0003800000 */
[----:B------:R-:W-:Y:S05]  /*1a900*/  BRA `(.L_x_353) ;  /* 0xfffffffc00ec7947 */ /* 0x000fea000383ffff */
.L_x_37:
[----:B---3--:R-:W-:-:S04]  /*1a910*/  IMAD.U32 R3, RZ, RZ, UR4 ;  /* 0x00000004ff037e24 */ /* 0x008fc8000f8e00ff */
[----:B------:R3:W4:Y:S03]  /*1a920*/  SYNCS.PHASECHK.TRANS64.TRYWAIT P0, [R3+URZ+0x38480], R0 ;  /* 0x03848000030075a7 */ /* 0x000726000800017f */
[----:B----4-:R-:W-:Y:S05]  /*1a930*/  @!P0 NANOSLEEP.SYNCS 0x989680 ;  /* 0x009896800000895d */ /* 0x010fea0003900000 */
[----:B------:R-:W4:Y:S02]  /*1a940*/  @!P0 SYNCS.PHASECHK.TRANS64 P0, [R3+URZ+0x38480], R0 ;  /* 0x03848000030085a7 */ /* 0x000f24000800007f */
[----:B----4-:R-:W-:Y:S05]  /*1a950*/  @!P0 BRA `(.L_x_37) ;  /* 0xfffffffc00ec8947 */ /* 0x010fea000383ffff */
[----:B------:R-:W-:Y:S05]  /*1a960*/  BRA `(.L_x_36) ;  /* 0xfffffe9c00a87947 */ /* 0x000fea000383ffff */
.L_x_42:
[----:B---3--:R-:W-:-:S04]  /*1a970*/  MOV R8, UR4 ;  /* 0x0000000400087c02 */ /* 0x008fc80008000f00 */
[----:B------:R3:W4:Y:S03]  /*1a980*/  SYNCS.PHASECHK.TRANS64.TRYWAIT P0, [R8+URZ+0x38480], R4 ;  /* 0x03848004080075a7 */ /* 0x000726000800017f */
[----:B----4-:R-:W-:Y:S05]  /*1a990*/  @!P0 NANOSLEEP.SYNCS 0x989680 ;  /* 0x009896800000895d */ /* 0x010fea0003900000 */
[----:B------:R-:W4:Y:S02]  /*1a9a0*/  @!P0 SYNCS.PHASECHK.TRANS64 P0, [R8+URZ+0x38480], R4 ;  /* 0x03848004080085a7 */ /* 0x000f24000800007f */
[----:B----4-:R-:W-:Y:S05]  /*1a9b0*/  @!P0 BRA `(.L_x_42) ;  /* 0xfffffffc00ec8947 */ /* 0x010fea000383ffff */
[----:B------:R-:W-:Y:S05]  /*1a9c0*/  BRA `(.L_x_41) ;  /* 0xfffffed400cc7947 */ /* 0x000fea000383ffff */
.L_x_59:
[----:B------:R-:W-:-:S07]  /*1a9d0*/  IMAD.MOV.U32 R15, RZ, RZ, -0x1 ;  /* 0xffffffffff0f7424 */ /* 0x000fce00078e00ff */
[----:B-123-5:R-:W-:Y:S05]  /*1a9e0*/  WARPSYNC.COLLECTIVE R15, `(.L_x_354) ;  /* 0x000000000f0c7348 */ /* 0x02efea0003c00000 */
[----:B------:R-:W-:Y:S02]  /*1a9f0*/  ELECT P6, UR62, PT ;  /* 0x00000000003e782f */ /* 0x000fe400038c0000 */
[----:B------:R-:W-:Y:S01]  /*1aa00*/  MOV R14, UR62 ;  /* 0x0000003e000e7c02 */ /* 0x000fe20008000f00 */
[----:B-123-5:R-:W-:Y:S10]  /*1aa10*/  ENDCOLLECTIVE ;  /* 0x000000000000791b */ /* 0x02eff40003800000 */
.L_x_354:
[----:B------:R-:W-:Y:S05]  /*1aa20*/  BRA `(.L_x_355) ;  /* 0xffffff2000ec7947 */ /* 0x000fea000383ffff */
.L_x_61:
[----:B-1----:R-:W-:-:S04]  /*1aa30*/  MOV R4, UR43 ;  /* 0x0000002b00047c02 */ /* 0x002fc80008000f00 */
[----:B------:R1:W3:Y:S03]  /*1aa40*/  SYNCS.PHASECHK.TRANS64.TRYWAIT P2, [R4+URZ+0x384b0], R159 ;  /* 0x0384b09f040075a7 */ /* 0x0002e6000804017f */
[----:B---3--:R-:W-:Y:S05]  /*1aa50*/  @!P2 NANOSLEEP.SYNCS 0x989680 ;  /* 0x009896800000a95d */ /* 0x008fea0003900000 */
[----:B------:R-:W3:Y:S02]  /*1aa60*/  @!P2 SYNCS.PHASECHK.TRANS64 P2, [R4+URZ+0x384b0], R159 ;  /* 0x0384b09f0400a5a7 */ /* 0x000ee4000804007f */
[----:B---3--:R-:W-:Y:S05]  /*1aa70*/  @!P2 BRA `(.L_x_61) ;  /* 0xfffffffc00eca947 */ /* 0x008fea000383ffff */
[----:B------:R-:W-:Y:S05]  /*1aa80*/  BRA `(.L_x_356) ;  /* 0xffffff2000fc7947 */ /* 0x000fea000383ffff */
.L_x_69:
[----:B-1----:R-:W-:-:S04]  /*1aa90*/  IMAD.U32 R12, RZ, RZ, UR43 ;  /* 0x0000002bff0c7e24 */ /* 0x002fc8000f8e00ff */
[----:B------:R1:W2:Y:S03]  /*1aaa0*/  SYNCS.PHASECHK.TRANS64.TRYWAIT P3, [R12+URZ+0x384b8], R159 ;  /* 0x0384b89f0c0075a7 */ /* 0x0002a6000806017f */
[----:B--2---:R-:W-:Y:S05]  /*1aab0*/  @!P3 NANOSLEEP.SYNCS 0x989680 ;  /* 0x009896800000b95d */ /* 0x004fea0003900000 */
[----:B------:R-:W2:Y:S02]  /*1aac0*/  @!P3 SYNCS.PHASECHK.TRANS64 P3, [R12+URZ+0x384b8], R159 ;  /* 0x0384b89f0c00b5a7 */ /* 0x000ea4000806007f */
[----:B--2---:R-:W-:Y:S05]  /*1aad0*/  @!P3 BRA `(.L_x_69) ;  /* 0xfffffffc00ecb947 */ /* 0x004fea000383ffff */
[----:B------:R-:W-:Y:S05]  /*1aae0*/  BRA `(.L_x_357) ;  /* 0xffffff2800d87947 */ /* 0x000fea000383ffff */
.L_x_74:
[----:B-1----:R-:W-:-:S04]  /*1aaf0*/  MOV R12, UR43 ;  /* 0x0000002b000c7c02 */ /* 0x002fc80008000f00 */
[----:B------:R1:W2:Y:S03]  /*1ab00*/  SYNCS.PHASECHK.TRANS64.TRYWAIT P3, [R12+URZ+0x384c0], R159 ;  /* 0x0384c09f0c0075a7 */ /* 0x0002a6000806017f */
[----:B--2---:R-:W-:Y:S05]  /*1ab10*/  @!P3 NANOSLEEP.SYNCS 0x989680 ;  /* 0x009896800000b95d */ /* 0x004fea0003900000 */
[----:B------:R-:W2:Y:S02]  /*1ab20*/  @!P3 SYNCS.PHASECHK.TRANS64 P3, [R12+URZ+0x384c0], R159 ;  /* 0x0384c09f0c00b5a7 */ /* 0x000ea4000806007f */
[----:B--2---:R-:W-:Y:S05]  /*1ab30*/  @!P3 BRA `(.L_x_74) ;  /* 0xfffffffc00ecb947 */ /* 0x004fea000383ffff */
[----:B------:R-:W-:Y:S05]  /*1ab40*/  BRA `(.L_x_358) ;  /* 0xffffff3000347947 */ /* 0x000fea000383ffff */
.L_x_79:
[----:B-1----:R-:W-:-:S04]  /*1ab50*/  IMAD.U32 R12, RZ, RZ, UR43 ;  /* 0x0000002bff0c7e24 */ /* 0x002fc8000f8e00ff */
[----:B------:R1:W2:Y:S03]  /*1ab60*/  SYNCS.PHASECHK.TRANS64.TRYWAIT P3, [R12+URZ+0x384c8], R159 ;  /* 0x0384c89f0c0075a7 */ /* 0x0002a6000806017f */
[----:B--2---:R-:W-:Y:S05]  /*1ab70*/  @!P3 NANOSLEEP.SYNCS 0x989680 ;  /* 0x009896800000b95d */ /* 0x004fea0003900000 */
[----:B------:R-:W2:Y:S02]  /*1ab80*/  @!P3 SYNCS.PHASECHK.TRANS64 P3, [R12+URZ+0x384c8], R159 ;  /* 0x0384c89f0c00b5a7 */ /* 0x000ea4000806007f */
[----:B--2---:R-:W-:Y:S05]  /*1ab90*/  @!P3 BRA `(.L_x_79) ;  /* 0xfffffffc00ecb947 */ /* 0x004fea000383ffff */
[----:B------:R-:W-:Y:S05]  /*1aba0*/  BRA `(.L_x_359) ;  /* 0xffffff3400dc7947 */ /* 0x000fea000383ffff */
.L_x_84:
[----:B-1----:R-:W-:-:S04]  /*1abb0*/  MOV R13, UR43 ;  /* 0x0000002b000d7c02 */ /* 0x002fc80008000f00 */
[----:B------:R1:W2:Y:S03]  /*1abc0*/  SYNCS.PHASECHK.TRANS64.TRYWAIT P3, [R13+URZ+0x384b0], R20 ;  /* 0x0384b0140d0075a7 */ /* 0x0002a6000806017f */
[----:B--2---:R-:W-:Y:S05]  /*1abd0*/  @!P3 NANOSLEEP.SYNCS 0x989680 ;  /* 0x009896800000b95d */ /* 0x004fea0003900000 */
[----:B------:R-:W2:Y:S02]  /*1abe0*/  @!P3 SYNCS.PHASECHK.TRANS64 P3, [R13+URZ+0x384b0], R20 ;  /* 0x0384b0140d00b5a7 */ /* 0x000ea4000806007f */
[----:B--2---:R-:W-:Y:S05]  /*1abf0*/  @!P3 BRA `(.L_x_84) ;  /* 0xfffffffc00ecb947 */ /* 0x004fea000383ffff */
[----:B------:R-:W-:Y:S05]  /*1ac00*/  BRA `(.L_x_360) ;  /* 0xffffff3c004c7947 */ /* 0x000fea000383ffff */
.L_x_89:
[----:B-1----:R-:W-:-:S04]  /*1ac10*/  IMAD.U32 R13, RZ, RZ, UR43 ;  /* 0x0000002bff0d7e24 */ /* 0x002fc8000f8e00ff */
[----:B------:R1:W2:Y:S03]  /*1ac20*/  SYNCS.PHASECHK.TRANS64.TRYWAIT P3, [R13+URZ+0x384b8], R20 ;  /* 0x0384b8140d0075a7 */ /* 0x0002a6000806017f */
[----:B--2---:R-:W-:Y:S05]  /*1ac30*/  @!P3 NANOSLEEP.SYNCS 0x989680 ;  /* 0x009896800000b95d */ /* 0x004fea0003900000 */
[----:B------:R-:W2:Y:S02]  /*1ac40*/  @!P3 SYNCS.PHASECHK.TRANS64 P3, [R13+URZ+0x384b8], R20 ;  /* 0x0384b8140d00b5a7 */ /* 0x000ea4000806007f */
[----:B--2---:R-:W-:Y:S05]  /*1ac50*/  @!P3 BRA `(.L_x_89) ;  /* 0xfffffffc00ecb947 */ /* 0x004fea000383ffff */
[----:B------:R-:W-:Y:S05]  /*1ac60*/  BRA `(.L_x_361) ;  /* 0xffffff4000f47947 */ /* 0x000fea000383ffff */
.L_x_94:
[----:B-1----:R-:W-:-:S04]  /*1ac70*/  MOV R13, UR43 ;  /* 0x0000002b000d7c02 */ /* 0x002fc80008000f00 */
[----:B------:R1:W2:Y:S03]  /*1ac80*/  SYNCS.PHASECHK.TRANS64.TRYWAIT P3, [R13+URZ+0x384c0], R20 ;  /* 0x0384c0140d0075a7 */ /* 0x0002a6000806017f */
[----:B--2---:R-:W-:Y:S05]  /*1ac90*/  @!P3 NANOSLEEP.SYNCS 0x989680 ;  /* 0x009896800000b95d */ /* 0x004fea0003900000 */
[----:B------:R-:W2:Y:S02]  /*1aca0*/  @!P3 SYNCS.PHASECHK.TRANS64 P3, [R13+URZ+0x384c0], R20 ;  /* 0x0384c0140d00b5a7 */ /* 0x000ea4000806007f */
[----:B--2---:R-:W-:Y:S05]  /*1acb0*/  @!P3 BRA `(.L_x_94) ;  /* 0xfffffffc00ecb947 */ /* 0x004fea000383ffff */
[----:B------:R-:W-:Y:S05]  /*1acc0*/  BRA `(.L_x_362) ;  /* 0xffffff48005c7947 */ /* 0x000fea000383ffff */
.L_x_99:
[----:B-1----:R-:W-:-:S04]  /*1acd0*/  IMAD.U32 R13, RZ, RZ, UR43 ;  /* 0x0000002bff0d7e24 */ /* 0x002fc8000f8e00ff */
[----:B------:R1:W2:Y:S03]  /*1ace0*/  SYNCS.PHASECHK.TRANS64.TRYWAIT P3, [R13+URZ+0x384c8], R20 ;  /* 0x0384c8140d0075a7 */ /* 0x0002a6000806017f */
[----:B--2---:R-:W-:Y:S05]  /*1acf0*/  @!P3 NANOSLEEP.SYNCS 0x989680 ;  /* 0x009896800000b95d */ /* 0x004fea0003900000 */
[----:B------:R-:W2:Y:S02]  /*1ad00*/  @!P3 SYNCS.PHASECHK.TRANS64 P3, [R13+URZ+0x384c8], R20 ;  /* 0x0384c8140d00b5a7 */ /* 0x000ea4000806007f */
[----:B--2---:R-:W-:Y:S05]  /*1ad10*/  @!P3 BRA `(.L_x_99) ;  /* 0xfffffffc00ecb947 */ /* 0x004fea000383ffff */
[----:B------:R-:W-:Y:S05]  /*1ad20*/  BRA `(.L_x_363) ;  /* 0xffffff5000047947 */ /* 0x000fea000383ffff */
.L_x_104:
[----:B-1----:R-:W-:-:S04]  /*1ad30*/  MOV R12, UR43 ;  /* 0x0000002b000c7c02 */ /* 0x002fc80008000f00 */
[----:B------:R1:W2:Y:S03]  /*1ad40*/  SYNCS.PHASECHK.TRANS64.TRYWAIT P3, [R12+URZ+0x384b0], R159 ;  /* 0x0384b09f0c0075a7 */ /* 0x0002a6000806017f */
[----:B--2---:R-:W-:Y:S05]  /*1ad50*/  @!P3 NANOSLEEP.SYNCS 0x989680 ;  /* 0x009896800000b95d */ /* 0x004fea0003900000 */
[----:B------:R-:W2:Y:S02]  /*1ad60*/  @!P3 SYNCS.PHASECHK.TRANS64 P3, [R12+URZ+0x384b0], R159 ;  /* 0x0384b09f0c00b5a7 */ /* 0x000ea4000806007f */
[----:B--2---:R-:W-:Y:S05]  /*1ad70*/  @!P3 BRA `(.L_x_104) ;  /* 0xfffffffc00ecb947 */ /* 0x004fea000383ffff */
[----:B------:R-:W-:Y:S05]  /*1ad80*/  BRA `(.L_x_364) ;  /* 0xffffff54006c7947 */ /* 0x000fea000383ffff */
.L_x_109:
[----:B-1----:R-:W-:-:S04]  /*1ad90*/  IMAD.U32 R12, RZ, RZ, UR43 ;  /* 0x0000002bff0c7e24 */ /* 0x002fc8000f8e00ff */
[----:B------:R1:W2:Y:S03]  /*1ada0*/  SYNCS.PHASECHK.TRANS64.TRYWAIT P3, [R12+URZ+0x384b8], R159 ;  /* 0x0384b89f0c0075a7 */ /* 0x0002a6000806017f */
[----:B--2---:R-:W-:Y:S05]  /*1adb0*/  @!P3 NANOSLEEP.SYNCS 0x989680 ;  /* 0x009896800000b95d */ /* 0x004fea0003900000 */
[----:B------:R-:W2:Y:S02]  /*1adc0*/  @!P3 SYNCS.PHASECHK.TRANS64 P3, [R12+URZ+0x384b8], R159 ;  /* 0x0384b89f0c00b5a7 */ /* 0x000ea4000806007f */
[----:B--2---:R-:W-:Y:S05]  /*1add0*/  @!P3 BRA `(.L_x_109) ;  /* 0xfffffffc00ecb947 */ /* 0x004fea000383ffff */
[----:B------:R-:W-:Y:S05]  /*1ade0*/  BRA `(.L_x_365) ;  /* 0xffffff5c00147947 */ /* 0x000fea000383ffff */
.L_x_114:
[----:B-1----:R-:W-:-:S04]  /*1adf0*/  MOV R12, UR43 ;  /* 0x0000002b000c7c02 */ /* 0x002fc80008000f00 */
[----:B------:R1:W2:Y:S03]  /*1ae00*/  SYNCS.PHASECHK.TRANS64.TRYWAIT P3, [R12+URZ+0x384c0], R159 ;  /* 0x0384c09f0c0075a7 */ /* 0x0002a6000806017f */
[----:B--2---:R-:W-:Y:S05]  /*1ae10*/  @!P3 NANOSLEEP.SYNCS 0x989680 ;  /* 0x009896800000b95d */ /* 0x004fea0003900000 */
[----:B------:R-:W2:Y:S02]  /*1ae20*/  @!P3 SYNCS.PHASECHK.TRANS64 P3, [R12+URZ+0x384c0], R159 ;  /* 0x0384c09f0c00b5a7 */ /* 0x000ea4000806007f */
[----:B--2---:R-:W-:Y:S05]  /*1ae30*/  @!P3 BRA `(.L_x_114) ;  /* 0xfffffffc00ecb947 */ /* 0x004fea000383ffff */
[----:B------:R-:W-:Y:S05]  /*1ae40*/  BRA `(.L_x_366) ;  /* 0xffffff60007c7947 */ /* 0x000fea000383ffff */
.L_x_119:
[----:B-1----:R-:W-:-:S04]  /*1ae50*/  IMAD.U32 R12, RZ, RZ, UR43 ;  /* 0x0000002bff0c7e24 */ /* 0x002fc8000f8e00ff */
[----:B------:R1:W2:Y:S03]  /*1ae60*/  SYNCS.PHASECHK.TRANS64.TRYWAIT P3, [R12+URZ+0x384c8], R159 ;  /* 0x0384c89f0c0075a7 */ /* 0x0002a6000806017f */
[----:B--2---:R-:W-:Y:S05]  /*1ae70*/  @!P3 NANOSLEEP.SYNCS 0x989680 ;  /* 0x009896800000b95d */ /* 0x004fea0003900000 */
[----:B------:R-:W2:Y:S02]  /*1ae80*/  @!P3 SYNCS.PHASECHK.TRANS64 P3, [R12+URZ+0x384c8], R159 ;  /* 0x0384c89f0c00b5a7 */ /* 0x000ea4000806007f */
[----:B--2---:R-:W-:Y:S05]  /*1ae90*/  @!P3 BRA `(.L_x_119) ;  /* 0xfffffffc00ecb947 */ /* 0x004fea000383ffff */
[----:B------:R-:W-:Y:S05]  /*1aea0*/  BRA `(.L_x_367) ;  /* 0xffffff6800247947 */ /* 0x000fea000383ffff */
.L_x_124:
[----:B-1----:R-:W-:-:S04]  /*1aeb0*/  MOV R13, UR43 ;  /* 0x0000002b000d7c02 */ /* 0x002fc80008000f00 */
[----:B------:R1:W2:Y:S03]  /*1aec0*/  SYNCS.PHASECHK.TRANS64.TRYWAIT P3, [R13+URZ+0x384b0], R20 ;  /* 0x0384b0140d0075a7 */ /* 0x0002a6000806017f */
[----:B--2---:R-:W-:Y:S05]  /*1aed0*/  @!P3 NANOSLEEP.SYNCS 0x989680 ;  /* 0x009896800000b95d */ /* 0x004fea0003900000 */
[----:B------:R-:W2:Y:S02]  /*1aee0*/  @!P3 SYNCS.PHASECHK.TRANS64 P3, [R13+URZ+0x384b0], R20 ;  /* 0x0384b0140d00b5a7 */ /* 0x000ea4000806007f */
[----:B--2---:R-:W-:Y:S05]  /*1aef0*/  @!P3 BRA `(.L_x_124) ;  /* 0xfffffffc00ecb947 */ /* 0x004fea000383ffff */
[----:B------:R-:W-:Y:S05]  /*1af00*/  BRA `(.L_x_368) ;  /* 0xffffff6c008c7947 */ /* 0x000fea000383ffff */
.L_x_129:
[----:B-1----:R-:W-:-:S04]  /*1af10*/  IMAD.U32 R13, RZ, RZ, UR43 ;  /* 0x0000002bff0d7e24 */ /* 0x002fc8000f8e00ff */
[----:B------:R1:W2:Y:S03]  /*1af20*/  SYNCS.PHASECHK.TRANS64.TRYWAIT P3, [R13+URZ+0x384b8], R20 ;  /* 0x0384b8140d0075a7 */ /* 0x0002a6000806017f */
[----:B--2---:R-:W-:Y:S05]  /*1af30*/  @!P3 NANOSLEEP.SYNCS 0x989680 ;  /* 0x009896800000b95d */ /* 0x004fea0003900000 */
[----:B------:R-:W2:Y:S02]  /*1af40*/  @!P3 SYNCS.PHASECHK.TRANS64 P3, [R13+URZ+0x384b8], R20 ;  /* 0x0384b8140d00b5a7 */ /* 0x000ea4000806007f */
[----:B--2---:R-:W-:Y:S05]  /*1af50*/  @!P3 BRA `(.L_x_129) ;  /* 0xfffffffc00ecb947 */ /* 0x004fea000383ffff */
[----:B------:R-:W-:Y:S05]  /*1af60*/  BRA `(.L_x_369) ;  /* 0xffffff7400347947 */ /* 0x000fea000383ffff */
.L_x_134:
[----:B-1----:R-:W-:-:S04]  /*1af70*/  MOV R13, UR43 ;  /* 0x0000002b000d7c02 */ /* 0x002fc80008000f00 */
[----:B------:R1:W2:Y:S03]  /*1af80*/  SYNCS.PHASECHK.TRANS64.TRYWAIT P3, [R13+URZ+0x384c0], R20 ;  /* 0x0384c0140d0075a7 */ /* 0x0002a6000806017f */
[----:B--2---:R-:W-:Y:S05]  /*1af90*/  @!P3 NANOSLEEP.SYNCS 0x989680 ;  /* 0x009896800000b95d */ /* 0x004fea0003900000 */
[----:B------:R-:W2:Y:S02]  /*1afa0*/  @!P3 SYNCS.PHASECHK.TRANS64 P3, [R13+URZ+0x384c0], R20 ;  /* 0x0384c0140d00b5a7 */ /* 0x000ea4000806007f */
[----:B--2---:R-:W-:Y:S05]  /*1afb0*/  @!P3 BRA `(.L_x_134) ;  /* 0xfffffffc00ecb947 */ /* 0x004fea000383ffff */
[----:B------:R-:W-:Y:S05]  /*1afc0*/  BRA `(.L_x_370) ;  /* 0xffffff78009c7947 */ /* 0x000fea000383ffff */
.L_x_139:
[----:B-1----:R-:W-:-:S04]  /*1afd0*/  IMAD.U32 R13, RZ, RZ, UR43 ;  /* 0x0000002bff0d7e24 */ /* 0x002fc8000f8e00ff */
[----:B------:R1:W2:Y:S03]  /*1afe0*/  SYNCS.PHASECHK.TRANS64.TRYWAIT P3, [R13+URZ+0x384c8], R20 ;  /* 0x0384c8140d0075a7 */ /* 0x0002a6000806017f */
[----:B--2---:R-:W-:Y:S05]  /*1aff0*/  @!P3 NANOSLEEP.SYNCS 0x989680 ;  /* 0x009896800000b95d */ /* 0x004fea0003900000 */
[----:B------:R-:W2:Y:S02]  /*1b000*/  @!P3 SYNCS.PHASECHK.TRANS64 P3, [R13+URZ+0x384c8], R20 ;  /* 0x0384c8140d00b5a7 */ /* 0x000ea4000806007f */
[----:B--2---:R-:W-:Y:S05]  /*1b010*/  @!P3 BRA `(.L_x_139) ;  /* 0xfffffffc00ecb947 */ /* 0x004fea000383ffff */
[----:B------:R-:W-:Y:S05]  /*1b020*/  BRA `(.L_x_371) ;  /* 0xffffff8000447947 */ /* 0x000fea000383ffff */
.L_x_146:
[----:B-1----:R-:W-:-:S04]  /*1b030*/  MOV R3, UR4 ;  /* 0x0000000400037c02 */ /* 0x002fc80008000f00 */
[----:B------:R1:W2:Y:S03]  /*1b040*/  SYNCS.PHASECHK.TRANS64.TRYWAIT P0, [R3+URZ+0x38400], R0 ;  /* 0x03840000030075a7 */ /* 0x0002a6000800017f */
[----:B--2---:R-:W-:Y:S05]  /*1b050*/  @!P0 NANOSLEEP.SYNCS 0x989680 ;  /* 0x009896800000895d */ /* 0x004fea0003900000 */
[----:B------:R-:W2:Y:S02]  /*1b060*/  @!P0 SYNCS.PHASECHK.TRANS64 P0, [R3+URZ+0x38400], R0 ;  /* 0x03840000030085a7 */ /* 0x000ea4000800007f */
[----:B--2---:R-:W-:Y:S05]  /*1b070*/  @!P0 BRA `(.L_x_146) ;  /* 0xfffffffc00ec8947 */ /* 0x004fea000383ffff */
[----:B------:R-:W-:Y:S05]  /*1b080*/  BRA `(.L_x_372) ;  /* 0xffffff8400d47947 */ /* 0x000fea000383ffff */
.L_x_164:
[----:B-1----:R-:W-:-:S04]  /*1b090*/  IMAD.U32 R3, RZ, RZ, UR35 ;  /* 0x00000023ff037e24 */ /* 0x002fc8000f8e00ff */
[----:B------:R1:W2:Y:S03]  /*1b0a0*/  SYNCS.PHASECHK.TRANS64.TRYWAIT P0, [R3+URZ+0x384f8], R0 ;  /* 0x0384f800030075a7 */ /* 0x0002a6000800017f */
[----:B--2---:R-:W-:Y:S05]  /*1b0b0*/  @!P0 NANOSLEEP.SYNCS 0x989680 ;  /* 0x009896800000895d */ /* 0x004fea0003900000 */
[----:B------:R-:W2:Y:S02]  /*1b0c0*/  @!P0 SYNCS.PHASECHK.TRANS64 P0, [R3+URZ+0x384f8], R0 ;  /* 0x0384f800030085a7 */ /* 0x000ea4000800007f */
[----:B--2---:R-:W-:Y:S05]  /*1b0d0*/  @!P0 BRA `(.L_x_164) ;  /* 0xfffffffc00ec8947 */ /* 0x004fea000383ffff */
[----:B------:R-:W-:Y:S05]  /*1b0e0*/  BRA `(.L_x_373) ;  /* 0xffffff9400447947 */ /* 0x000fea000383ffff */
.L_x_166:
[----:B-1----:R-:W-:-:S04]  /*1b0f0*/  MOV R3, UR8 ;  /* 0x0000000800037c02 */ /* 0x002fc80008000f00 */
[----:B------:R1:W2:Y:S03]  /*1b100*/  SYNCS.PHASECHK.TRANS64.TRYWAIT P0, [R3+URZ+0x38400], R0 ;  /* 0x03840000030075a7 */ /* 0x0002a6000800017f */
[----:B--2---:R-:W-:Y:S05]  /*1b110*/  @!P0 NANOSLEEP.SYNCS 0x989680 ;  /* 0x009896800000895d */ /* 0x004fea0003900000 */
[----:B------:R-:W2:Y:S02]  /*1b120*/  @!P0 SYNCS.PHASECHK.TRANS64 P0, [R3+URZ+0x38400], R0 ;  /* 0x03840000030085a7 */ /* 0x000ea4000800007f */
[----:B--2---:R-:W-:Y:S05]  /*1b130*/  @!P0 BRA `(.L_x_166) ;  /* 0xfffffffc00ec8947 */ /* 0x004fea000383ffff */
[----:B------:R-:W-:Y:S05]  /*1b140*/  BRA `(.L_x_374) ;  /* 0xffffff9400647947 */ /* 0x000fea000383ffff */
.L_x_172:
[----:B-1----:R-:W-:-:S04]  /*1b150*/  IMAD.U32 R3, RZ, RZ, UR35 ;  /* 0x00000023ff037e24 */ /* 0x002fc8000f8e00ff */
[----:B------:R1:W3:Y:S03]  /*1b160*/  SYNCS.PHASECHK.TRANS64.TRYWAIT P1, [R3+URZ+0x384d0], R0 ;  /* 0x0384d000030075a7 */ /* 0x0002e6000802017f */
[----:B---3--:R-:W-:Y:S05]  /*1b170*/  @!P1 NANOSLEEP.SYNCS 0x989680 ;  /* 0x009896800000995d */ /* 0x008fea0003900000 */
[----:B------:R-:W3:Y:S02]  /*1b180*/  @!P1 SYNCS.PHASECHK.TRANS64 P1, [R3+URZ+0x384d0], R0 ;  /* 0x0384d000030095a7 */ /* 0x000ee4000802007f */
[----:B---3--:R-:W-:Y:S05]  /*1b190*/  @!P1 BRA `(.L_x_172) ;  /* 0xfffffffc00ec9947 */ /* 0x008fea000383ffff */
[----:B------:R-:W-:Y:S05]  /*1b1a0*/  BRA `(.L_x_375) ;  /* 0xffffff9800147947 */ /* 0x000fea000383ffff */
.L_x_178:
[----:B-1----:R-:W-:-:S04]  /*1b1b0*/  MOV R3, UR35 ;  /* 0x0000002300037c02 */ /* 0x002fc80008000f00 */
[----:B------:R1:W4:Y:S03]  /*1b1c0*/  SYNCS.PHASECHK.TRANS64.TRYWAIT P1, [R3+URZ+0x384d8], R0 ;  /* 0x0384d800030075a7 */ /* 0x000326000802017f */
[----:B----4-:R-:W-:Y:S05]  /*1b1d0*/  @!P1 NANOSLEEP.SYNCS 0x989680 ;  /* 0x009896800000995d */ /* 0x010fea0003900000 */
[----:B------:R-:W4:Y:S02]  /*1b1e0*/  @!P1 SYNCS.PHASECHK.TRANS64 P1, [R3+URZ+0x384d8], R0 ;  /* 0x0384d800030095a7 */ /* 0x000f24000802007f */
[----:B----4-:R-:W-:Y:S05]  /*1b1f0*/  @!P1 BRA `(.L_x_178) ;  /* 0xfffffffc00ec9947 */ /* 0x010fea000383ffff */
[----:B------:R-:W-:Y:S05]  /*1b200*/  BRA `(.L_x_376) ;  /* 0xffffff9800647947 */ /* 0x000fea000383ffff */
.L_x_184:
[----:B-1----:R-:W-:-:S04]  /*1b210*/  IMAD.U32 R3, RZ, RZ, UR35 ;  /* 0x00000023ff037e24 */ /* 0x002fc8000f8e00ff */
[----:B------:R1:W1:Y:S03]  /*1b220*/  SYNCS.PHASECHK.TRANS64.TRYWAIT P1, [R3+URZ+0x384e0], R0 ;  /* 0x0384e000030075a7 */ /* 0x000266000802017f */
[----:B-1----:R-:W-:Y:S05]  /*1b230*/  @!P1 NANOSLEEP.SYNCS 0x989680 ;  /* 0x009896800000995d */ /* 0x002fea0003900000 */
[----:B------:R-:W1:Y:S02]  /*1b240*/  @!P1 SYNCS.PHASECHK.TRANS64 P1, [R3+URZ+0x384e0], R0 ;  /* 0x0384e000030095a7 */ /* 0x000e64000802007f */
[----:B-1----:R-:W-:Y:S05]  /*1b250*/  @!P1 BRA `(.L_x_184) ;  /* 0xfffffffc00ec9947 */ /* 0x002fea000383ffff */
[----:B------:R-:W-:Y:S05]  /*1b260*/  BRA `(.L_x_377) ;  /* 0xffffff9800c07947 */ /* 0x000fea000383ffff */
.L_x_190:
[----:B-1----:R-:W-:-:S04]  /*1b270*/  MOV R3, UR35 ;  /* 0x0000002300037c02 */ /* 0x002fc80008000f00 */
[----:B------:R1:W1:Y:S03]  /*1b280*/  SYNCS.PHASECHK.TRANS64.TRYWAIT P1, [R3+URZ+0x384e8], R0 ;  /* 0x0384e800030075a7 */ /* 0x000266000802017f */
[----:B-1----:R-:W-:Y:S05]  /*1b290*/  @!P1 NANOSLEEP.SYNCS 0x989680 ;  /* 0x009896800000995d */ /* 0x002fea0003900000 */
[----:B------:R-:W1:Y:S02]  /*1b2a0*/  @!P1 SYNCS.PHASECHK.TRANS64 P1, [R3+URZ+0x384e8], R0 ;  /* 0x0384e800030095a7 */ /* 0x000e64000802007f */
[----:B-1----:R-:W-:Y:S05]  /*1b2b0*/  @!P1 BRA `(.L_x_190) ;  /* 0xfffffffc00ec9947 */ /* 0x002fea000383ffff */
[----:B------:R-:W-:Y:S05]  /*1b2c0*/  BRA `(.L_x_378) ;  /* 0xffffff9c00147947 */ /* 0x000fea000383ffff */
.L_x_196:
[----:B-1----:R-:W-:-:S04]  /*1b2d0*/  IMAD.U32 R3, RZ, RZ, UR35 ;  /* 0x00000023ff037e24 */ /* 0x002fc8000f8e00ff */
[----:B------:R1:W3:Y:S03]  /*1b2e0*/  SYNCS.PHASECHK.TRANS64.TRYWAIT P1, [R3+URZ+0x384d0], R2 ;  /* 0x0384d002030075a7 */ /* 0x0002e6000802017f */
[----:B---3--:R-:W-:Y:S05]  /*1b2f0*/  @!P1 NANOSLEEP.SYNCS 0x989680 ;  /* 0x009896800000995d */ /* 0x008fea0003900000 */
[----:B------:R-:W3:Y:S02]  /*1b300*/  @!P1 SYNCS.PHASECHK.TRANS64 P1, [R3+URZ+0x384d0], R2 ;  /* 0x0384d002030095a7 */ /* 0x000ee4000802007f */
[----:B---3--:R-:W-:Y:S05]  /*1b310*/  @!P1 BRA `(.L_x_196) ;  /* 0xfffffffc00ec9947 */ /* 0x008fea000383ffff */
[----:B------:R-:W-:Y:S05]  /*1b320*/  BRA `(.L_x_379) ;  /* 0xffffff9c00707947 */ /* 0x000fea000383ffff */
.L_x_202:
[----:B-1-3--:R-:W-:-:S04]  /*1b330*/  MOV R3, UR35 ;  /* 0x0000002300037c02 */ /* 0x00afc80008000f00 */
[----:B------:R1:W3:Y:S03]  /*1b340*/  SYNCS.PHASECHK.TRANS64.TRYWAIT P1, [R3+URZ+0x384d8], R2 ;  /* 0x0384d802030075a7 */ /* 0x0002e6000802017f */
[----:B---3--:R-:W-:Y:S05]  /*1b350*/  @!P1 NANOSLEEP.SYNCS 0x989680 ;  /* 0x009896800000995d */ /* 0x008fea0003900000 */
[----:B------:R-:W3:Y:S02]  /*1b360*/  @!P1 SYNCS.PHASECHK.TRANS64 P1, [R3+URZ+0x384d8], R2 ;  /* 0x0384d802030095a7 */ /* 0x000ee4000802007f */
[----:B---3--:R-:W-:Y:S05]  /*1b370*/  @!P1 BRA `(.L_x_202) ;  /* 0xfffffffc00ec9947 */ /* 0x008fea000383ffff */
[----:B------:R-:W-:Y:S05]  /*1b380*/  BRA `(.L_x_380) ;  /* 0xffffff9c00b87947 */ /* 0x000fea000383ffff */
.L_x_208:
[----:B-1-34-:R-:W-:-:S04]  /*1b390*/  IMAD.U32 R3, RZ, RZ, UR35 ;  /* 0x00000023ff037e24 */ /* 0x01afc8000f8e00ff */
[----:B------:R1:W3:Y:S03]  /*1b3a0*/  SYNCS.PHASECHK.TRANS64.TRYWAIT P1, [R3+URZ+0x384e0], R2 ;  /* 0x0384e002030075a7 */ /* 0x0002e6000802017f */
[----:B---3--:R-:W-:Y:S05]  /*1b3b0*/  @!P1 NANOSLEEP.SYNCS 0x989680 ;  /* 0x009896800000995d */ /* 0x008fea0003900000 */
[----:B------:R-:W3:Y:S02]  /*1b3c0*/  @!P1 SYNCS.PHASECHK.TRANS64 P1, [R3+URZ+0x384e0], R2 ;  /* 0x0384e002030095a7 */ /* 0x000ee4000802007f */
[----:B---3--:R-:W-:Y:S05]  /*1b3d0*/  @!P1 BRA `(.L_x_208) ;  /* 0xfffffffc00ec9947 */ /* 0x008fea000383ffff */
[----:B------:R-:W-:Y:S05]  /*1b3e0*/  BRA `(.L_x_381) ;  /* 0xffffffa000087947 */ /* 0x000fea000383ffff */
.L_x_214:
[----:B-1-34-:R-:W-:-:S04]  /*1b3f0*/  MOV R3, UR35 ;  /* 0x0000002300037c02 */ /* 0x01afc80008000f00 */
[----:B------:R1:W3:Y:S03]  /*1b400*/  SYNCS.PHASECHK.TRANS64.TRYWAIT P1, [R3+URZ+0x384e8], R2 ;  /* 0x0384e802030075a7 */ /* 0x0002e6000802017f */
[----:B---3--:R-:W-:Y:S05]  /*1b410*/  @!P1 NANOSLEEP.SYNCS 0x989680 ;  /* 0x009896800000995d */ /* 0x008fea0003900000 */
[----:B------:R-:W3:Y:S02]  /*1b420*/  @!P1 SYNCS.PHASECHK.TRANS64 P1, [R3+URZ+0x384e8], R2 ;  /* 0x0384e802030095a7 */ /* 0x000ee4000802007f */
[----:B---3--:R-:W-:Y:S05]  /*1b430*/  @!P1 BRA `(.L_x_214) ;  /* 0xfffffffc00ec9947 */ /* 0x008fea000383ffff */
[----:B------:R-:W-:Y:S05]  /*1b440*/  BRA `(.L_x_382) ;  /* 0xffffffa000507947 */ /* 0x000fea000383ffff */
.L_x_220:
[----:B-1-34-:R-:W-:-:S04]  /*1b450*/  IMAD.U32 R3, RZ, RZ, UR35 ;  /* 0x00000023ff037e24 */ /* 0x01afc8000f8e00ff */
[----:B------:R1:W3:Y:S03]  /*1b460*/  SYNCS.PHASECHK.TRANS64.TRYWAIT P1, [R3+URZ+0x384d0], R0 ;  /* 0x0384d000030075a7 */ /* 0x0002e6000802017f */
[----:B---3--:R-:W-:Y:S05]  /*1b470*/  @!P1 NANOSLEEP.SYNCS 0x989680 ;  /* 0x009896800000995d */ /* 0x008fea0003900000 */
[----:B------:R-:W3:Y:S02]  /*1b480*/  @!P1 SYNCS.PHASECHK.TRANS64 P1, [R3+URZ+0x384d0], R0 ;  /* 0x0384d000030095a7 */ /* 0x000ee4000802007f */
[----:B---3--:R-:W-:Y:S05]  /*1b490*/  @!P1 BRA `(.L_x_220) ;  /* 0xfffffffc00ec9947 */ /* 0x008fea000383ffff */
[----:B------:R-:W-:Y:S05]  /*1b4a0*/  BRA `(.L_x_383) ;  /* 0xffffffa000a07947 */ /* 0x000fea000383ffff */
.L_x_226:
[----:B-1-34-:R-:W-:-:S04]  /*1b4b0*/  MOV R3, UR35 ;  /* 0x0000002300037c02 */ /* 0x01afc80008000f00 */
[----:B------:R1:W3:Y:S03]  /*1b4c0*/  SYNCS.PHASECHK.TRANS64.TRYWAIT P1, [R3+URZ+0x384d8], R0 ;  /* 0x0384d800030075a7 */ /* 0x0002e6000802017f */
[----:B---3--:R-:W-:Y:S05]  /*1b4d0*/  @!P1 NANOSLEEP.SYNCS 0x989680 ;  /* 0x009896800000995d */ /* 0x008fea0003900000 */
[----:B------:R-:W3:Y:S02]  /*1b4e0*/  @!P1 SYNCS.PHASECHK.TRANS64 P1, [R3+URZ+0x384d8], R0 ;  /* 0x0384d800030095a7 */ /* 0x000ee4000802007f */
[----:B---3--:R-:W-:Y:S05]  /*1b4f0*/  @!P1 BRA `(.L_x_226) ;  /* 0xfffffffc00ec9947 */ /* 0x008fea000383ffff */
[----:B------:R-:W-:Y:S05]  /*1b500*/  BRA `(.L_x_384) ;  /* 0xffffffa000e87947 */ /* 0x000fea000383ffff */
.L_x_232:
[----:B-1-34-:R-:W-:-:S04]  /*1b510*/  IMAD.U32 R3, RZ, RZ, UR35 ;  /* 0x00000023ff037e24 */ /* 0x01afc8000f8e00ff */
[----:B------:R1:W3:Y:S03]  /*1b520*/  SYNCS.PHASECHK.TRANS64.TRYWAIT P1, [R3+URZ+0x384e0], R0 ;  /* 0x0384e000030075a7 */ /* 0x0002e6000802017f */
[----:B---3--:R-:W-:Y:S05]  /*1b530*/  @!P1 NANOSLEEP.SYNCS 0x989680 ;  /* 0x009896800000995d */ /* 0x008fea0003900000 */
[----:B------:R-:W3:Y:S02]  /*1b540*/  @!P1 SYNCS.PHASECHK.TRANS64 P1, [R3+URZ+0x384e0], R0 ;  /* 0x0384e000030095a7 */ /* 0x000ee4000802007f */
[----:B---3--:R-:W-:Y:S05]  /*1b550*/  @!P1 BRA `(.L_x_232) ;  /* 0xfffffffc00ec9947 */ /* 0x008fea000383ffff */
[----:B------:R-:W-:Y:S05]  /*1b560*/  BRA `(.L_x_385) ;  /* 0xffffffa400387947 */ /* 0x000fea000383ffff */
.L_x_238:
[----:B-1-34-:R-:W-:-:S04]  /*1b570*/  MOV R3, UR35 ;  /* 0x0000002300037c02 */ /* 0x01afc80008000f00 */
[----:B------:R1:W3:Y:S03]  /*1b580*/  SYNCS.PHASECHK.TRANS64.TRYWAIT P1, [R3+URZ+0x384e8], R0 ;  /* 0x0384e800030075a7 */ /* 0x0002e6000802017f */
[----:B---3--:R-:W-:Y:S05]  /*1b590*/  @!P1 NANOSLEEP.SYNCS 0x989680 ;  /* 0x009896800000995d */ /* 0x008fea0003900000 */
[----:B------:R-:W3:Y:S02]  /*1b5a0*/  @!P1 SYNCS.PHASECHK.TRANS64 P1, [R3+URZ+0x384e8], R0 ;  /* 0x0384e800030095a7 */ /* 0x000ee4000802007f */
[----:B---3--:R-:W-:Y:S05]  /*1b5b0*/  @!P1 BRA `(.L_x_238) ;  /* 0xfffffffc00ec9947 */ /* 0x008fea000383ffff */
[----:B------:R-:W-:Y:S05]  /*1b5c0*/  BRA `(.L_x_386) ;  /* 0xffffffa400807947 */ /* 0x000fea000383ffff */
.L_x_244:
[----:B-1-34-:R-:W-:-:S04]  /*1b5d0*/  IMAD.U32 R3, RZ, RZ, UR35 ;  /* 0x00000023ff037e24 */ /* 0x01afc8000f8e00ff */
[----:B------:R1:W3:Y:S03]  /*1b5e0*/  SYNCS.PHASECHK.TRANS64.TRYWAIT P1, [R3+URZ+0x384d0], R2 ;  /* 0x0384d002030075a7 */ /* 0x0002e6000802017f */
[----:B---3--:R-:W-:Y:S05]  /*1b5f0*/  @!P1 NANOSLEEP.SYNCS 0x989680 ;  /* 0x009896800000995d */ /* 0x008fea0003900000 */
[----:B------:R-:W3:Y:S02]  /*1b600*/  @!P1 SYNCS.PHASECHK.TRANS64 P1, [R3+URZ+0x384d0], R2 ;  /* 0x0384d002030095a7 */ /* 0x000ee4000802007f */
[----:B---3--:R-:W-:Y:S05]  /*1b610*/  @!P1 BRA `(.L_x_244) ;  /* 0xfffffffc00ec9947 */ /* 0x008fea000383ffff */
[----:B------:R-:W-:Y:S05]  /*1b620*/  BRA `(.L_x_387) ;  /* 0xffffffa400d07947 */ /* 0x000fea000383ffff */
.L_x_250:
[----:B-1-34-:R-:W-:-:S04]  /*1b630*/  MOV R3, UR35 ;  /* 0x0000002300037c02 */ /* 0x01afc80008000f00 */
[----:B------:R1:W3:Y:S03]  /*1b640*/  SYNCS.PHASECHK.TRANS64.TRYWAIT P1, [R3+URZ+0x384d8], R2 ;  /* 0x0384d802030075a7 */ /* 0x0002e6000802017f */
[----:B---3--:R-:W-:Y:S05]  /*1b650*/  @!P1 NANOSLEEP.SYNCS 0x989680 ;  /* 0x009896800000995d */ /* 0x008fea0003900000 */
[----:B------:R-:W3:Y:S02]  /*1b660*/  @!P1 SYNCS.PHASECHK.TRANS64 P1, [R3+URZ+0x384d8], R2 ;  /* 0x0384d802030095a7 */ /* 0x000ee4000802007f */
[----:B---3--:R-:W-:Y:S05]  /*1b670*/  @!P1 BRA `(.L_x_250) ;  /* 0xfffffffc00ec9947 */ /* 0x008fea000383ffff */
[----:B------:R-:W-:Y:S05]  /*1b680*/  BRA `(.L_x_388) ;  /* 0xffffffa800187947 */ /* 0x000fea000383ffff */
.L_x_256:
[----:B-1-34-:R-:W-:-:S04]  /*1b690*/  IMAD.U32 R3, RZ, RZ, UR35 ;  /* 0x00000023ff037e24 */ /* 0x01afc8000f8e00ff */
[----:B------:R1:W3:Y:S03]  /*1b6a0*/  SYNCS.PHASECHK.TRANS64.TRYWAIT P1, [R3+URZ+0x384e0], R2 ;  /* 0x0384e002030075a7 */ /* 0x0002e6000802017f */
[----:B---3--:R-:W-:Y:S05]  /*1b6b0*/  @!P1 NANOSLEEP.SYNCS 0x989680 ;  /* 0x009896800000995d */ /* 0x008fea0003900000 */
[----:B------:R-:W3:Y:S02]  /*1b6c0*/  @!P1 SYNCS.PHASECHK.TRANS64 P1, [R3+URZ+0x384e0], R2 ;  /* 0x0384e002030095a7 */ /* 0x000ee4000802007f */
[----:B---3--:R-:W-:Y:S05]  /*1b6d0*/  @!P1 BRA `(.L_x_256) ;  /* 0xfffffffc00ec9947 */ /* 0x008fea000383ffff */
[----:B------:R-:W-:Y:S05]  /*1b6e0*/  BRA `(.L_x_389) ;  /* 0xffffffa800647947 */ /* 0x000fea000383ffff */
.L_x_262:
[----:B-1-34-:R-:W-:-:S04]  /*1b6f0*/  MOV R3, UR35 ;  /* 0x0000002300037c02 */ /* 0x01afc80008000f00 */
[----:B------:R1:W3:Y:S03]  /*1b700*/  SYNCS.PHASECHK.TRANS64.TRYWAIT P1, [R3+URZ+0x384e8], R2 ;  /* 0x0384e802030075a7 */ /* 0x0002e6000802017f */
[----:B---3--:R-:W-:Y:S05]  /*1b710*/  @!P1 NANOSLEEP.SYNCS 0x989680 ;  /* 0x009896800000995d */ /* 0x008fea0003900000 */
[----:B------:R-:W3:Y:S02]  /*1b720*/  @!P1 SYNCS.PHASECHK.TRANS64 P1, [R3+URZ+0x384e8], R2 ;  /* 0x0384e802030095a7 */ /* 0x000ee4000802007f */
[----:B---3--:R-:W-:Y:S05]  /*1b730*/  @!P1 BRA `(.L_x_262) ;  /* 0xfffffffc00ec9947 */ /* 0x008fea000383ffff */
[----:B------:R-:W-:Y:S05]  /*1b740*/  BRA `(.L_x_390) ;  /* 0xffffffa800a87947 */ /* 0x000fea000383ffff */
.L_x_277:
[----:B-1-34-:R-:W-:-:S04]  /*1b750*/  IMAD.U32 R3, RZ, RZ, UR35 ;  /* 0x00000023ff037e24 */ /* 0x01afc8000f8e00ff */
[----:B------:R1:W2:Y:S03]  /*1b760*/  SYNCS.PHASECHK.TRANS64.TRYWAIT P0, [R3+URZ+0x384d0], R0 ;  /* 0x0384d000030075a7 */ /* 0x0002a6000800017f */
[----:B--2---:R-:W-:Y:S05]  /*1b770*/  @!P0 NANOSLEEP.SYNCS 0x989680 ;  /* 0x009896800000895d */ /* 0x004fea0003900000 */
[----:B------:R-:W2:Y:S02]  /*1b780*/  @!P0 SYNCS.PHASECHK.TRANS64 P0, [R3+URZ+0x384d0], R0 ;  /* 0x0384d000030085a7 */ /* 0x000ea4000800007f */
[----:B--2---:R-:W-:Y:S05]  /*1b790*/  @!P0 BRA `(.L_x_277) ;  /* 0xfffffffc00ec8947 */ /* 0x004fea000383ffff */
[----:B------:R-:W-:Y:S05]  /*1b7a0*/  BRA `(.L_x_391) ;  /* 0xffffffb000407947 */ /* 0x000fea000383ffff */
.L_x_279:
[----:B-1-34-:R-:W-:-:S04]  /*1b7b0*/  MOV R3, UR35 ;  /* 0x0000002300037c02 */ /* 0x01afc80008000f00 */
[----:B------:R1:W2:Y:S03]  /*1b7c0*/  SYNCS.PHASECHK.TRANS64.TRYWAIT P0, [R3+URZ+0x384d8], R0 ;  /* 0x0384d800030075a7 */ /* 0x0002a6000800017f */
[----:B--2---:R-:W-:Y:S05]  /*1b7d0*/  @!P0 NANOSLEEP.SYNCS 0x989680 ;  /* 0x009896800000895d */ /* 0x004fea0003900000 */
[----:B------:R-:W2:Y:S02]  /*1b7e0*/  @!P0 SYNCS.PHASECHK.TRANS64 P0, [R3+URZ+0x384d8], R0 ;  /* 0x0384d800030085a7 */ /* 0x000ea4000800007f */
[----:B--2---:R-:W-:Y:S05]  /*1b7f0*/  @!P0 BRA `(.L_x_279) ;  /* 0xfffffffc00ec8947 */ /* 0x004fea000383ffff */
[----:B------:R-:W-:Y:S05]  /*1b800*/  BRA `(.L_x_392) ;  /* 0xffffffb000387947 */ /* 0x000fea000383ffff */
.L_x_281:
[----:B-1-34-:R-:W-:-:S04]  /*1b810*/  IMAD.U32 R3, RZ, RZ, UR35 ;  /* 0x00000023ff037e24 */ /* 0x01afc8000f8e00ff */
[----:B------:R1:W2:Y:S03]  /*1b820*/  SYNCS.PHASECHK.TRANS64.TRYWAIT P0, [R3+URZ+0x384e0], R0 ;  /* 0x0384e000030075a7 */ /* 0x0002a6000800017f */
[----:B--2---:R-:W-:Y:S05]  /*1b830*/  @!P0 NANOSLEEP.SYNCS 0x989680 ;  /* 0x009896800000895d */ /* 0x004fea0003900000 */
[----:B------:R-:W2:Y:S02]  /*1b840*/  @!P0 SYNCS.PHASECHK.TRANS64 P0, [R3+URZ+0x384e0], R0 ;  /* 0x0384e000030085a7 */ /* 0x000ea4000800007f */
[----:B--2---:R-:W-:Y:S05]  /*1b850*/  @!P0 BRA `(.L_x_281) ;  /* 0xfffffffc00ec8947 */ /* 0x004fea000383ffff */
[----:B------:R-:W-:Y:S05]  /*1b860*/  BRA `(.L_x_393) ;  /* 0xffffffb000307947 */ /* 0x000fea000383ffff */
.L_x_293:
[----:B------:R-:W-:Y:S01]  /*1b870*/  BSSY B1, `(.L_x_394) ;  /* 0x0000006000017945 */ /* 0x000fe20003800000 */
[----:B------:R-:W-:-:S07]  /*1b880*/  MOV R15, 0xffffffff ;  /* 0xffffffff000f7802 */ /* 0x000fce0000000f00 */
[----:B------:R-:W-:Y:S05]  /*1b890*/  WARPSYNC.COLLECTIVE R15, `(.L_x_395) ;  /* 0x000000000f0c7348 */ /* 0x000fea0003c00000 */
[----:B------:R-:W-:Y:S02]  /*1b8a0*/  ELECT P6, UR62, PT ;  /* 0x00000000003e782f */ /* 0x000fe400038c0000 */
[----:B------:R-:W-:Y:S01]  /*1b8b0*/  MOV R14, UR62 ;  /* 0x0000003e000e7c02 */ /* 0x000fe20008000f00 */
[----:B------:R-:W-:Y:S10]  /*1b8c0*/  ENDCOLLECTIVE ;  /* 0x000000000000791b */ /* 0x000ff40003800000 */
.L_x_395:
[----:B------:R-:W-:Y:S05]  /*1b8d0*/  BSYNC B1 ;  /* 0x0000000000017941 */ /* 0x000fea0003800000 */
.L_x_394:
[----:B------:R-:W-:Y:S05]  /*1b8e0*/  BRA `(.L_x_396) ;  /* 0xffffffbc006c7947 */ /* 0x000fea000383ffff */
.L_x_296:
[----:B-1----:R1:W3:Y:S02]  /*1b8f0*/  SYNCS.PHASECHK.TRANS64.TRYWAIT P0, [R8+URZ+0x38498], R5 ;  /* 0x03849805080075a7 */ /* 0x0022e4000800017f */
[----:B---3--:R-:W-:Y:S05]  /*1b900*/  @!P0 NANOSLEEP.SYNCS 0x989680 ;  /* 0x009896800000895d */ /* 0x008fea0003900000 */
[----:B------:R-:W3:Y:S02]  /*1b910*/  @!P0 SYNCS.PHASECHK.TRANS64 P0, [R8+URZ+0x38498], R5 ;  /* 0x03849805080085a7 */ /* 0x000ee4000800007f */
[----:B---3--:R-:W-:Y:S05]  /*1b920*/  @!P0 BRA `(.L_x_296) ;  /* 0xfffffffc00f08947 */ /* 0x008fea000383ffff */
[----:B------:R-:W-:Y:S05]  /*1b930*/  BRA `(.L_x_397) ;  /* 0xffffffbc00987947 */ /* 0x000fea000383ffff */
.L_x_301:
[----:B-1----:R1:W2:Y:S02]  /*1b940*/  SYNCS.PHASECHK.TRANS64.TRYWAIT P0, [R3+URZ+0x38400], R2 ;  /* 0x03840002030075a7 */ /* 0x0022a4000800017f */
[----:B--2---:R-:W-:Y:S05]  /*1b950*/  @!P0 NANOSLEEP.SYNCS 0x989680 ;  /* 0x009896800000895d */ /* 0x004fea0003900000 */
[----:B------:R-:W2:Y:S02]  /*1b960*/  @!P0 SYNCS.PHASECHK.TRANS64 P0, [R3+URZ+0x38400], R2 ;  /* 0x03840002030085a7 */ /* 0x000ea4000800007f */
[----:B--2---:R-:W-:Y:S05]  /*1b970*/  @!P0 BRA `(.L_x_301) ;  /* 0xfffffffc00f08947 */ /* 0x004fea000383ffff */
[----:B------:R-:W-:Y:S05]  /*1b980*/  BRA `(.L_x_398) ;  /* 0xffffffc000607947 */ /* 0x000fea000383ffff */
.L_x_304:
[----:B------:R-:W-:Y:S01]  /*1b990*/  BSSY B1, `(.L_x_399) ;  /* 0x0000006000017945 */ /* 0x000fe20003800000 */
[----:B------:R-:W-:-:S07]  /*1b9a0*/  IMAD.MOV.U32 R15, RZ, RZ, -0x1 ;  /* 0xffffffffff0f7424 */ /* 0x000fce00078e00ff */
[----:B-1---5:R-:W-:Y:S05]  /*1b9b0*/  WARPSYNC.COLLECTIVE R15, `(.L_x_400) ;  /* 0x000000000f0c7348 */ /* 0x022fea0003c00000 */
[----:B------:R-:W-:Y:S02]  /*1b9c0*/  ELECT P6, UR62, PT ;  /* 0x00000000003e782f */ /* 0x000fe400038c0000 */
[----:B------:R-:W-:Y:S01]  /*1b9d0*/  MOV R14, UR62 ;  /* 0x0000003e000e7c02 */ /* 0x000fe20008000f00 */
[----:B-1---5:R-:W-:Y:S10]  /*1b9e0*/  ENDCOLLECTIVE ;  /* 0x000000000000791b */ /* 0x022ff40003800000 */
.L_x_400:
[----:B------:R-:W-:Y:S05]  /*1b9f0*/  BSYNC B1 ;  /* 0x0000000000017941 */ /* 0x000fea0003800000 */
.L_x_399:
[----:B------:R-:W-:Y:S05]  /*1ba00*/  BRA `(.L_x_401) ;  /* 0xffffffc000a87947 */ /* 0x000fea000383ffff */
.L_x_307:
[----:B------:R-:W-:Y:S01]  /*1ba10*/  BSSY B1, `(.L_x_402) ;  /* 0x0000005000017945 */ /* 0x000fe20003800000 */
[----:B--2---:R-:W-:-:S07]  /*1ba20*/  MOV R15, 0xffffffff ;  /* 0xffffffff000f7802 */ /* 0x004fce0000000f00 */
[----:B-1---5:R-:W-:Y:S05]  /*1ba30*/  WARPSYNC.COLLECTIVE R15, `(.L_x_403) ;  /* 0x000000000f087348 */ /* 0x022fea0003c00000 */
[----:B------:R-:W-:Y:S01]  /*1ba40*/  NOP ;  /* 0x0000000000007918 */ /* 0x000fe20000000000 */
[----:B-1---5:R-:W-:Y:S01]  /*1ba50*/  ENDCOLLECTIVE ;  /* 0x000000000000791b */ /* 0x022fe20003800000 */
.L_x_403:
[----:B------:R-:W-:Y:S05]  /*1ba60*/  BSYNC B1 ;  /* 0x0000000000017941 */ /* 0x000fea0003800000 */
.L_x_402:
[----:B------:R-:W-:-:S07]  /*1ba70*/  IMAD.MOV.U32 R15, RZ, RZ, -0x1 ;  /* 0xffffffffff0f7424 */ /* 0x000fce00078e00ff */
[----:B------:R-:W-:Y:S05]  /*1ba80*/  WARPSYNC.COLLECTIVE R15, `(.L_x_404) ;  /* 0x000000000f0c7348 */ /* 0x000fea0003c00000 */
[----:B------:R-:W-:Y:S02]  /*1ba90*/  ELECT P6, UR62, PT ;  /* 0x00000000003e782f */ /* 0x000fe400038c0000 */
[----:B------:R-:W-:Y:S01]  /*1baa0*/  MOV R14, UR62 ;  /* 0x0000003e000e7c02 */ /* 0x000fe20008000f00 */
[----:B------:R-:W-:Y:S10]  /*1bab0*/  ENDCOLLECTIVE ;  /* 0x000000000000791b */ /* 0x000ff40003800000 */
.L_x_404:
[----:B------:R-:W-:Y:S05]  /*1bac0*/  BRA `(.L_x_405) ;  /* 0xffffffc400c87947 */ /* 0x000fea000383ffff */
.L_x_310:
[----:B------:R-:W-:Y:S01]  /*1bad0*/  BSSY B0, `(.L_x_406) ;  /* 0x0000006000007945 */ /* 0x000fe20003800000 */
[----:B------:R-:W-:-:S07]  /*1bae0*/  MOV R15, 0xffffffff ;  /* 0xffffffff000f7802 */ /* 0x000fce0000000f00 */
[----:B-----5:R-:W-:Y:S05]  /*1baf0*/  WARPSYNC.COLLECTIVE R15, `(.L_x_407) ;  /* 0x000000000f0c7348 */ /* 0x020fea0003c00000 */
[----:B-----5:R-:W-:Y:S02]  /*1bb00*/  ELECT P6, UR62, PT ;  /* 0x00000000003e782f */ /* 0x020fe400038c0000 */
[----:B------:R-:W-:Y:S01]  /*1bb10*/  MOV R14, UR62 ;  /* 0x0000003e000e7c02 */ /* 0x000fe20008000f00 */
[----:B------:R-:W-:Y:S10]  /*1bb20*/  ENDCOLLECTIVE ;  /* 0x000000000000791b */ /* 0x000ff40003800000 */
.L_x_407:
[----:B------:R-:W-:Y:S05]  /*1bb30*/  BSYNC B0 ;  /* 0x0000000000007941 */ /* 0x000fea0003800000 */
.L_x_406:
[----:B------:R-:W-:Y:S05]  /*1bb40*/  BRA `(.L_x_408) ;  /* 0xffffffc800187947 */ /* 0x000fea000383ffff */
.L_x_314:
[----:B-1----:R1:W2:Y:S02]  /*1bb50*/  SYNCS.PHASECHK.TRANS64.TRYWAIT P0, [R7+URZ], R2 ;  /* 0x00000002070075a7 */ /* 0x0022a4000800017f */
[----:B--2---:R-:W-:Y:S05]  /*1bb60*/  @!P0 NANOSLEEP.SYNCS 0x989680 ;  /* 0x009896800000895d */ /* 0x004fea0003900000 */
[----:B------:R-:W2:Y:S02]  /*1bb70*/  @!P0 SYNCS.PHASECHK.TRANS64 P0, [R7+URZ], R2 ;  /* 0x00000002070085a7 */ /* 0x000ea4000800007f */
[----:B--2---:R-:W-:Y:S05]  /*1bb80*/  @!P0 BRA `(.L_x_314) ;  /* 0xfffffffc00f08947 */ /* 0x004fea000383ffff */
[----:B------:R-:W-:Y:S05]  /*1bb90*/  BRA `(.L_x_409) ;  /* 0xffffffc800547947 */ /* 0x000fea000383ffff */
.L_x_315:
[----:B-1----:R1:W2:Y:S02]  /*1bba0*/  SYNCS.PHASECHK.TRANS64.TRYWAIT P0, [R9+URZ], R4 ;  /* 0x00000004090075a7 */ /* 0x0022a4000800017f */
[----:B--2---:R-:W-:Y:S05]  /*1bbb0*/  @!P0 NANOSLEEP.SYNCS 0x989680 ;  /* 0x009896800000895d */ /* 0x004fea0003900000 */
[----:B------:R-:W2:Y:S02]  /*1bbc0*/  @!P0 SYNCS.PHASECHK.TRANS64 P0, [R9+URZ], R4 ;  /* 0x00000004090085a7 */ /* 0x000ea4000800007f */
[----:B--2---:R-:W-:Y:S05]  /*1bbd0*/  @!P0 BRA `(.L_x_315) ;  /* 0xfffffffc00f08947 */ /* 0x004fea000383ffff */
[----:B------:R-:W-:Y:S05]  /*1bbe0*/  BRA `(.L_x_410) ;  /* 0xffffffc8005c7947 */ /* 0x000fea000383ffff */
.L_x_333:
[----:B-1----:R1:W3:Y:S02]  /*1bbf0*/  SYNCS.PHASECHK.TRANS64.TRYWAIT P2, [R12+URZ+0x38440], R3 ;  /* 0x038440030c0075a7 */ /* 0x0022e4000804017f */
[----:B---3--:R-:W-:Y:S05]  /*1bc00*/  @!P2 NANOSLEEP.SYNCS 0x989680 ;  /* 0x009896800000a95d */ /* 0x008fea0003900000 */
[----:B------:R-:W3:Y:S02]  /*1bc10*/  @!P2 SYNCS.PHASECHK.TRANS64 P2, [R12+URZ+0x38440], R3 ;  /* 0x038440030c00a5a7 */ /* 0x000ee4000804007f */
[----:B---3--:R-:W-:Y:S05]  /*1bc20*/  @!P2 BRA `(.L_x_333) ;  /* 0xfffffffc00f0a947 */ /* 0x008fea000383ffff */
[----:B------:R-:W-:Y:S05]  /*1bc30*/  BRA `(.L_x_411) ;  /* 0xffffffe400787947 */ /* 0x000fea000383ffff */
.L_x_339:
[----:B-1----:R1:W2:Y:S02]  /*1bc40*/  SYNCS.PHASECHK.TRANS64.TRYWAIT P0, [R3+URZ+0x38440], R0 ;  /* 0x03844000030075a7 */ /* 0x0022a4000800017f */
[----:B--2---:R-:W-:Y:S05]  /*1bc50*/  @!P0 NANOSLEEP.SYNCS 0x989680 ;  /* 0x009896800000895d */ /* 0x004fea0003900000 */
[----:B------:R-:W2:Y:S02]  /*1bc60*/  @!P0 SYNCS.PHASECHK.TRANS64 P0, [R3+URZ+0x38440], R0 ;  /* 0x03844000030085a7 */ /* 0x000ea4000800007f */
[----:B--2---:R-:W-:Y:S05]  /*1bc70*/  @!P0 BRA `(.L_x_339) ;  /* 0xfffffffc00f08947 */ /* 0x004fea000383ffff */
[----:B------:R-:W-:Y:S05]  /*1bc80*/  BRA `(.L_x_412) ;  /* 0xffffffe400e07947 */ /* 0x000fea000383ffff */
.L_x_341:
[----:B-1----:R1:W2:Y:S02]  /*1bc90*/  SYNCS.PHASECHK.TRANS64.TRYWAIT P0, [R3+URZ+0x38440], R0 ;  /* 0x03844000030075a7 */ /* 0x0022a4000800017f */
[----:B--2---:R-:W-:Y:S05]  /*1bca0*/  @!P0 NANOSLEEP.SYNCS 0x989680 ;  /* 0x009896800000895d */ /* 0x004fea0003900000 */
[----:B------:R-:W2:Y:S02]  /*1bcb0*/  @!P0 SYNCS.PHASECHK.TRANS64 P0, [R3+URZ+0x38440], R0 ;  /* 0x03844000030085a7 */ /* 0x000ea4000800007f */
[----:B--2---:R-:W-:Y:S05]  /*1bcc0*/  @!P0 BRA `(.L_x_341) ;  /* 0xfffffffc00f08947 */ /* 0x004fea000383ffff */
[----:B------:R-:W-:Y:S05]  /*1bcd0*/  BRA `(.L_x_413) ;  /* 0xffffffe400f87947 */ /* 0x000fea000383ffff */
.L_x_343:
[----:B-1----:R1:W2:Y:S02]  /*1bce0*/  SYNCS.PHASECHK.TRANS64.TRYWAIT P0, [R3+URZ+0x38440], R0 ;  /* 0x03844000030075a7 */ /* 0x0022a4000800017f */
[----:B--2---:R-:W-:Y:S05]  /*1bcf0*/  @!P0 NANOSLEEP.SYNCS 0x989680 ;  /* 0x009896800000895d */ /* 0x004fea0003900000 */
[----:B------:R-:W2:Y:S02]  /*1bd00*/  @!P0 SYNCS.PHASECHK.TRANS64 P0, [R3+URZ+0x38440], R0 ;  /* 0x03844000030085a7 */ /* 0x000ea4000800007f */
[----:B--2---:R-:W-:Y:S05]  /*1bd10*/  @!P0 BRA `(.L_x_343) ;  /* 0xfffffffc00f08947 */ /* 0x004fea000383ffff */
[----:B------:R-:W-:Y:S05]  /*1bd20*/  BRA `(.L_x_414) ;  /* 0xffffffe800107947 */ /* 0x000fea000383ffff */
.L_x_345:
[----:B-1----:R1:W2:Y:S02]  /*1bd30*/  SYNCS.PHASECHK.TRANS64.TRYWAIT P0, [R3+URZ+0x38440], R0 ;  /* 0x03844000030075a7 */ /* 0x0022a4000800017f */
[----:B--2---:R-:W-:Y:S05]  /*1bd40*/  @!P0 NANOSLEEP.SYNCS 0x989680 ;  /* 0x009896800000895d */ /* 0x004fea0003900000 */
[----:B------:R-:W2:Y:S02]  /*1bd50*/  @!P0 SYNCS.PHASECHK.TRANS64 P0, [R3+URZ+0x38440], R0 ;  /* 0x03844000030085a7 */ /* 0x000ea4000800007f */
[----:B--2---:R-:W-:Y:S05]  /*1bd60*/  @!P0 BRA `(.L_x_345) ;  /* 0xfffffffc00f08947 */ /* 0x004fea000383ffff */
[----:B------:R-:W-:Y:S05]  /*1bd70*/  BRA `(.L_x_415) ;  /* 0xffffffe800287947 */ /* 0x000fea000383ffff */
.L_x_347:
[----:B-1----:R1:W2:Y:S02]  /*1bd80*/  SYNCS.PHASECHK.TRANS64.TRYWAIT P0, [R3+URZ+0x38440], R0 ;  /* 0x03844000030075a7 */ /* 0x0022a4000800017f */
[----:B--2---:R-:W-:Y:S05]  /*1bd90*/  @!P0 NANOSLEEP.SYNCS 0x989680 ;  /* 0x009896800000895d */ /* 0x004fea0003900000 */
[----:B------:R-:W2:Y:S02]  /*1bda0*/  @!P0 SYNCS.PHASECHK.TRANS64 P0, [R3+URZ+0x38440], R0 ;  /* 0x03844000030085a7 */ /* 0x000ea4000800007f */
[----:B--2---:R-:W-:Y:S05]  /*1bdb0*/  @!P0 BRA `(.L_x_347) ;  /* 0xfffffffc00f08947 */ /* 0x004fea000383ffff */
[----:B------:R-:W-:Y:S05]  /*1bdc0*/  BRA `(.L_x_416) ;  /* 0xffffffe800407947 */ /* 0x000fea000383ffff */
.L_x_349:
[----:B-1----:R1:W2:Y:S02]  /*1bdd0*/  SYNCS.PHASECHK.TRANS64.TRYWAIT P0, [R3+URZ+0x38440], R0 ;  /* 0x03844000030075a7 */ /* 0x0022a4000800017f */
[----:B--2---:R-:W-:Y:S05]  /*1bde0*/  @!P0 NANOSLEEP.SYNCS 0x989680 ;  /* 0x009896800000895d */ /* 0x004fea0003900000 */
[----:B------:R-:W2:Y:S02]  /*1bdf0*/  @!P0 SYNCS.PHASECHK.TRANS64 P0, [R3+URZ+0x38440], R0 ;  /* 0x03844000030085a7 */ /* 0x000ea4000800007f */
[----:B--2---:R-:W-:Y:S05]  /*1be00*/  @!P0 BRA `(.L_x_349) ;  /* 0xfffffffc00f08947 */ /* 0x004fea000383ffff */
[----:B------:R-:W-:Y:S05]  /*1be10*/  BRA `(.L_x_417) ;  /* 0xffffffe800587947 */ /* 0x000fea000383ffff */
.L_x_351:
[----:B-1----:R1:W2:Y:S02]  /*1be20*/  SYNCS.PHASECHK.TRANS64.TRYWAIT P0, [R3+URZ+0x38440], R0 ;  /* 0x03844000030075a7 */ /* 0x0022a4000800017f */
[----:B--2---:R-:W-:Y:S05]  /*1be30*/  @!P0 NANOSLEEP.SYNCS 0x989680 ;  /* 0x009896800000895d */ /* 0x004fea0003900000 */
[----:B------:R-:W2:Y:S02]  /*1be40*/  @!P0 SYNCS.PHASECHK.TRANS64 P0, [R3+URZ+0x38440], R0 ;  /* 0x03844000030085a7 */ /* 0x000ea4000800007f */
[----:B--2---:R-:W-:Y:S05]  /*1be50*/  @!P0 BRA `(.L_x_351) ;  /* 0xfffffffc00f08947 */ /* 0x004fea000383ffff */
[----:B------:R-:W-:Y:S05]  /*1be60*/  BRA `(.L_x_418) ;  /* 0xffffffe800707947 */ /* 0x000fea000383ffff */
        .weak           $__internal_0_$__cuda_sm20_div_u64
        .type           $__internal_0_$__cuda_sm20_div_u64,@function
        .size           $__internal_0_$__cuda_sm20_div_u64,(.L_x_330 - $__internal_0_$__cuda_sm20_div_u64)
$__internal_0_$__cuda_sm20_div_u64:
[----:B------:R-:W1:Y:S08]  /*1be70*/  I2F.U64.RP R11, R24 ;  /* 0x00000018000b7312 */ /* 0x000e700000309000 */
[----:B-1----:R-:W1:Y:S02]  /*1be80*/  MUFU.RCP R11, R11 ;  /* 0x0000000b000b7308 */ /* 0x002e640000001000 */
[----:B-1----:R-:W-:-:S06]  /*1be90*/  VIADD R16, R11, 0x1ffffffe ;  /* 0x1ffffffe0b107836 */ /* 0x002fcc0000000000 */
[----:B------:R-:W1:Y:S02]  /*1bea0*/  F2I.U64.TRUNC R16, R16 ;  /* 0x0000001000107311 */ /* 0x000e64000020d800 */
[----:B-1----:R-:W-:-:S04]  /*1beb0*/  IMAD.WIDE.U32 R18, R16, R24, RZ ;  /* 0x0000001810127225 */ /* 0x002fc800078e00ff */
[C---:B------:R-:W-:Y:S01]  /*1bec0*/  IMAD R13, R16.reuse, R25, R19 ;  /* 0x00000019100d7224 */ /* 0x040fe200078e0213 */
[----:B------:R-:W-:Y:S01]  /*1bed0*/  IADD3 R27, P1, RZ, -R18, RZ ;  /* 0x80000012ff1b7210 */ /* 0x000fe20007f3e0ff */
[----:B------:R-:W-:Y:S02]  /*1bee0*/  IMAD.MOV.U32 R19, RZ, RZ, R16 ;  /* 0x000000ffff137224 */ /* 0x000fe400078e0010 */
[----:B------:R-:W-:Y:S02]  /*1bef0*/  IMAD R13, R17, R24, R13 ;  /* 0x00000018110d7224 */ /* 0x000fe400078e020d */
[----:B------:R-:W-:-:S03]  /*1bf00*/  IMAD.HI.U32 R18, R16, R27, RZ ;  /* 0x0000001b10127227 */ /* 0x000fc600078e00ff */
[----:B------:R-:W-:-:S05]  /*1bf10*/  IADD3.X R13, RZ, ~R13, RZ, P1, !PT ;  /* 0x8000000dff0d7210 */ /* 0x000fca0000ffe4ff */
[----:B------:R-:W-:-:S04]  /*1bf20*/  IMAD.WIDE.U32 R18, P1, R16, R13, R18 ;  /* 0x0000000d10127225 */ /* 0x000fc80007820012 */
[C---:B------:R-:W-:Y:S02]  /*1bf30*/  IMAD R29, R17.reuse, R13, RZ ;  /* 0x0000000d111d7224 */ /* 0x040fe400078e02ff */
[----:B------:R-:W-:-:S04]  /*1bf40*/  IMAD.HI.U32 R18, P2, R17, R27, R18 ;  /* 0x0000001b11127227 */ /* 0x000fc80007840012 */
[----:B------:R-:W-:Y:S01]  /*1bf50*/  IMAD.HI.U32 R11, R17, R13, RZ ;  /* 0x0000000d110b7227 */ /* 0x000fe200078e00ff */
[----:B------:R-:W-:-:S04]  /*1bf60*/  IADD3 R19, P3, R29, R18, RZ ;  /* 0x000000121d137210 */ /* 0x000fc80007f7e0ff */
[----:B------:R-:W-:Y:S01]  /*1bf70*/  IADD3.X R11, R11, R17, RZ, P1, !PT ;  /* 0x000000110b0b7210 */ /* 0x000fe20000ffe4ff */
[----:B------:R-:W-:-:S03]  /*1bf80*/  IMAD.WIDE.U32 R16, R19, R24, RZ ;  /* 0x0000001813107225 */ /* 0x000fc600078e00ff */
[----:B------:R-:W-:Y:S01]  /*1bf90*/  IADD3.X R11, RZ, RZ, R11, P3, P2 ;  /* 0x000000ffff0b7210 */ /* 0x000fe20001fe440b */
[----:B------:R-:W-:Y:S01]  /*1bfa0*/  IMAD R14, R19, R25, R17 ;  /* 0x00000019130e7224 */ /* 0x000fe200078e0211 */
[----:B------:R-:W-:Y:S01]  /*1bfb0*/  IADD3 R13, P1, RZ, -R16, RZ ;  /* 0x80000010ff0d7210 */ /* 0x000fe20007f3e0ff */
[----:B------:R-:W-:Y:S02]  /*1bfc0*/  IMAD.MOV.U32 R17, RZ, RZ, RZ ;  /* 0x000000ffff117224 */ /* 0x000fe400078e00ff */
[----:B------:R-:W-:Y:S02]  /*1bfd0*/  IMAD R14, R11, R24, R14 ;  /* 0x000000180b0e7224 */ /* 0x000fe400078e020e */
[----:B------:R-:W-:-:S04]  /*1bfe0*/  IMAD.HI.U32 R18, R19, R13, RZ ;  /* 0x0000000d13127227 */ /* 0x000fc800078e00ff */
[----:B------:R-:W-:-:S04]  /*1bff0*/  IMAD.X R14, RZ, RZ, ~R14, P1 ;  /* 0x000000ffff0e7224 */ /* 0x000fc800008e0e0e */
[----:B------:R-:W-:-:S04]  /*1c000*/  IMAD.WIDE.U32 R18, P1, R19, R14, R18 ;  /* 0x0000000e13127225 */ /* 0x000fc80007820012 */
[C---:B------:R-:W-:Y:S02]  /*1c010*/  IMAD R16, R11.reuse, R14, RZ ;  /* 0x0000000e0b107224 */ /* 0x040fe400078e02ff */
[----:B------:R-:W-:-:S04]  /*1c020*/  IMAD.HI.U32 R13, P2, R11, R13, R18 ;  /* 0x0000000d0b0d7227 */ /* 0x000fc80007840012 */
[----:B------:R-:W-:Y:S01]  /*1c030*/  IMAD.HI.U32 R14, R11, R14, RZ ;  /* 0x0000000e0b0e7227 */ /* 0x000fe200078e00ff */
[----:B------:R-:W-:-:S04]  /*1c040*/  IADD3 R13, P3, R16, R13, RZ ;  /* 0x0000000d100d7210 */ /* 0x000fc80007f7e0ff */
[----:B------:R-:W-:Y:S01]  /*1c050*/  IADD3.X R11, R14, R11, RZ, P1, !PT ;  /* 0x0000000b0e0b7210 */ /* 0x000fe20000ffe4ff */
[----:B------:R-:W-:-:S03]  /*1c060*/  IMAD.HI.U32 R16, R13, UR14, RZ ;  /* 0x0000000e0d107c27 */ /* 0x000fc6000f8e00ff */
[----:B------:R-:W-:Y:S01]  /*1c070*/  IADD3.X R11, RZ, RZ, R11, P3, P2 ;  /* 0x000000ffff0b7210 */ /* 0x000fe20001fe440b */
[----:B------:R-:W-:-:S04]  /*1c080*/  IMAD.WIDE.U32 R16, R13, UR22, R16 ;  /* 0x000000160d107c25 */ /* 0x000fc8000f8e0010 */
[C---:B------:R-:W-:Y:S02]  /*1c090*/  IMAD R14, R11.reuse, UR22, RZ ;  /* 0x000000160b0e7c24 */ /* 0x040fe4000f8e02ff */
[----:B------:R-:W-:-:S04]  /*1c0a0*/  IMAD.HI.U32 R13, P1, R11, UR14, R16 ;  /* 0x0000000e0b0d7c27 */ /* 0x000fc8000f820010 */
[----:B------:R-:W-:Y:S01]  /*1c0b0*/  IMAD.HI.U32 R11, R11, UR22, RZ ;  /* 0x000000160b0b7c27 */ /* 0x000fe2000f8e00ff */
[----:B------:R-:W-:-:S04]  /*1c0c0*/  IADD3 R13, P2, R14, R13, RZ ;  /* 0x0000000d0e0d7210 */ /* 0x000fc80007f5e0ff */
[----:B------:R-:W-:Y:S01]  /*1c0d0*/  IADD3.X R11, R11, RZ, RZ, P1, !PT ;  /* 0x000000ff0b0b7210 */ /* 0x000fe20000ffe4ff */
[----:B------:R-:W-:-:S04]  /*1c0e0*/  IMAD.WIDE.U32 R16, R13, R24, RZ ;  /* 0x000000180d107225 */ /* 0x000fc800078e00ff */
[----:B------:R-:W-:Y:S01]  /*1c0f0*/  IMAD.X R11, RZ, RZ, R11, P2 ;  /* 0x000000ffff0b7224 */ /* 0x000fe200010e060b */
[----:B------:R-:W-:Y:S01]  /*1c100*/  IADD3 R18, P2, -R16, UR14, RZ ;  /* 0x0000000e10127c10 */ /* 0x000fe2000ff5e1ff */
[----:B------:R-:W-:-:S03]  /*1c110*/  IMAD R14, R13, R25, R17 ;  /* 0x000000190d0e7224 */ /* 0x000fc600078e0211 */
[-C--:B------:R-:W-:Y:S01]  /*1c120*/  ISETP.GE.U32.AND P1, PT, R18, R24.reuse, PT ;  /* 0x000000181200720c */ /* 0x080fe20003f26070 */
[----:B------:R-:W-:Y:S02]  /*1c130*/  IMAD R11, R11, R24, R14 ;  /* 0x000000180b0b7224 */ /* 0x000fe400078e020e */
[----:B------:R-:W-:-:S03]  /*1c140*/  VIADD R14, R13, 0x1 ;  /* 0x000000010d0e7836 */ /* 0x000fc60000000000 */
[----:B------:R-:W-:Y:S02]  /*1c150*/  IADD3.X R17, ~R11, UR22, RZ, P2, !PT ;  /* 0x000000160b117c10 */ /* 0x000fe400097fe5ff */
[-C--:B------:R-:W-:Y:S02]  /*1c160*/  IADD3 R11, P2, -R24, R18.reuse, RZ ;  /* 0x00000012180b7210 */ /* 0x080fe40007f5e1ff */
[----:B------:R-:W-:Y:S02]  /*1c170*/  ISETP.GE.U32.AND.EX P1, PT, R17, R25, PT, P1 ;  /* 0x000000191100720c */ /* 0x000fe40003f26110 */
[-C--:B------:R-:W-:Y:S02]  /*1c180*/  IADD3.X R16, ~R25, R17.reuse, RZ, P2, !PT ;  /* 0x0000001119107210 */ /* 0x080fe400017fe5ff */
[----:B------:R-:W-:Y:S02]  /*1c190*/  SEL R11, R11, R18, P1 ;  /* 0x000000120b0b7207 */ /* 0x000fe40000800000 */
[----:B------:R-:W-:-:S02]  /*1c1a0*/  SEL R16, R16, R17, P1 ;  /* 0x0000001110107207 */ /* 0x000fc40000800000 */
[----:B------:R-:W-:Y:S01]  /*1c1b0*/  SEL R14, R14, R13, P1 ;  /* 0x0000000d0e0e7207 */ /* 0x000fe20000800000 */
[----:B------:R-:W-:Y:S01]  /*1c1c0*/  IMAD.MOV.U32 R13, RZ, RZ, 0x0 ;  /* 0x00000000ff0d7424 */ /* 0x000fe200078e00ff */
[----:B------:R-:W-:Y:S02]  /*1c1d0*/  ISETP.GE.U32.AND P1, PT, R11, R24, PT ;  /* 0x000000180b00720c */ /* 0x000fe40003f26070 */
[----:B------:R-:W-:Y:S02]  /*1c1e0*/  ISETP.NE.U32.AND P2, PT, R24, RZ, PT ;  /* 0x000000ff1800720c */ /* 0x000fe40003f45070 */
[----:B------:R-:W-:Y:S02]  /*1c1f0*/  IADD3 R11, R14, 0x1, RZ ;  /* 0x000000010e0b7810 */ /* 0x000fe40007ffe0ff */
[----:B------:R-:W-:Y:S02]  /*1c200*/  ISETP.GE.U32.AND.EX P1, PT, R16, R25, PT, P1 ;  /* 0x000000191000720c */ /* 0x000fe40003f26110 */
[----:B------:R-:W-:-:S02]  /*1c210*/  ISETP.NE.AND.EX P2, PT, R25, RZ, PT, P2 ;  /* 0x000000ff1900720c */ /* 0x000fc40003f45320 */
[----:B------:R-:W-:-:S04]  /*1c220*/  SEL R11, R11, R14, P1 ;  /* 0x0000000e0b0b7207 */ /* 0x000fc80000800000 */
[----:B------:R-:W-:Y:S01]  /*1c230*/  SEL R11, R11, 0xffffffff, P2 ;  /* 0xffffffff0b0b7807 */ /* 0x000fe20001000000 */
[----:B------:R-:W-:Y:S06]  /*1c240*/  RET.REL.NODEC R12 `(_ZN7cutlass13device_kernelINS_4gemm6kernel13GemmUniversalINS1_17GroupProblemShapeIN4cute5tupleIJiiiEEEEENS1_10collective13CollectiveMmaINS1_39MainloopSm90ArrayTmaGmmaWarpSpecializedILi3ENS6_IJNS5_1CILi2EEENSC_ILi1EEESE_EEENS1_43KernelPtrArrayTmaWarpSpecializedCooperativeEEENS6_IJNSC_ILi256EEESI_NSC_ILi64EEEEEENS_10bfloat16_tEPNS6_IJlSE_NSC_ILi0EEEEEESL_SO_NS5_8TiledMMAINS5_8MMA_AtomIJNS5_4SM904GMMA28MMA_64x256x16_F32BF16BF16_SSILNSS_5MajorE0ELSU_0ELNSS_7ScaleInE1ELSV_1EEEEEENS5_6LayoutISF_NS6_IJSE_SM_SM_EEEEENS6_IJNS5_10UnderscoreES11_S11_EEEEENS5_13SM90_TMA_LOADENS5_14ComposedLayoutINS5_7SwizzleILi3ELi4ELi3EEENS5_18smem_ptr_flag_bitsILi16EEENSY_INS6_IJNSC_ILi8EEESJ_EEENS6_IJSJ_SE_EEEEEEEvNS5_8identityENS5_23SM90_TMA_LOAD_MULTICASTES1E_vS1F_EENS_8epilogue10collective18CollectiveEpilogueINS1I_30Sm90PtrArrayTmaWarpSpecializedILi4ELi2ELi16ELb1ELb0ELi2EEEJSK_NS6_IJNSC_ILi128EEENSC_ILi32EEEEEENS_6half_tEPNS6_IJSE_lSM_EEES1Q_S1S_NS1I_6fusion15FusionCallbacksIS1M_NS1T_17LinearCombinationIS1Q_fS1Q_fLNS_15FloatRoundStyleE2EEESK_S1P_JEEES14_NS15_IS17_S19_NSY_INS6_IJSJ_S1A_EEENS6_IJSE_SJ_EEEEEEENS5_17SM75_U16x8_LDSM_TENS5_14SM90_TMA_STOREES22_NS5_17SM90_U16x8_STSM_TENS5_9Copy_AtomIJNS5_17SM90_U32x4_STSM_NES1Q_EEEvEEEvvEEEEvNT_6ParamsE) ;  /* 0xfffffe3c0c6c7950 */ /* 0x000fec0003c3ffff */
.L_x_330:
[----:B------:R-:W-:Y:S01]  /*1c250*/  UMOV UR24, UR32 ;  /* 0x0000002000187c82 */ /* 0x000fe20008000000 */
[----:B------:R-:W-:Y:S02]  /*1c260*/  UMOV UR25, UR35 ;  /* 0x0000002300197c82 */ /* 0x000fe40008000000 */
[----:B------:R-:W1:Y:S08]  /*1c270*/  I2F.U64.RP R11, UR24 ;  /* 0x00000018000b7d12 */ /* 0x000e700008309000 */
[----:B-1----:R-:W1:Y:S02]  /*1c280*/  MUFU.RCP R11, R11 ;  /* 0x0000000b000b7308 */ /* 0x002e640000001000 */
[----:B-1----:R-:W-:-:S06]  /*1c290*/  IADD3 R2, R11, 0x1ffffffe, RZ ;  /* 0x1ffffffe0b027810 */ /* 0x002fcc0007ffe0ff */
[----:B------:R-:W1:Y:S02]  /*1c2a0*/  F2I.U64.TRUNC R2, R2 ;  /* 0x0000000200027311 */ /* 0x000e64000020d800 */
[----:B-1----:R-:W-:Y:S01]  /*1c2b0*/  R2UR UR24, R2 ;  /* 0x00000000021872ca */ /* 0x002fe200000e0000 */
[----:B------:R-:W-:Y:S01]  /*1c2c0*/  IMAD.MOV.U32 R2, RZ, RZ, R12 ;  /* 0x000000ffff027224 */ /* 0x000fe200078e000c */
[----:B------:R-:W-:Y:S02]  /*1c2d0*/  R2UR UR25, R3 ;  /* 0x00000000031972ca */ /* 0x000fe400000e0000 */
[----:B------:R-:W-:-:S09]  /*1c2e0*/  MOV R3, 0x0 ;  /* 0x0000000000037802 */ /* 0x000fd20000000f00 */
[----:B------:R-:W-:-:S04]  /*1c2f0*/  UIMAD.WIDE.U32 UR26, UR24, UR32, URZ ;  /* 0x00000020181a72a5 */ /* 0x000fc8000f8e003f */
[----:B------:R-:W-:Y:S02]  /*1c300*/  UIMAD UR27, UR24, UR35, UR27 ;  /* 0x00000023181b72a4 */ /* 0x000fe4000f8e021b */
[----:B------:R-:W-:Y:S02]  /*1c310*/  UIADD3 UR36, UP1, URZ, -UR26, URZ ;  /* 0x8000001a3f247290 */ /* 0x000fe4000ff3e03f */
[----:B------:R-:W-:Y:S02]  /*1c320*/  UIMAD UR28, UR25, UR32, UR27 ;  /* 0x00000020191c72a4 */ /* 0x000fe4000f8e021b */
[----:B------:R-:W-:Y:S02]  /*1c330*/  UIMAD.WIDE.U32 UR26, UR24, UR36, URZ ;  /* 0x00000024181a72a5 */ /* 0x000fe4000f8e003f */
[----:B------:R-:W-:-:S05]  /*1c340*/  UIADD3.X UR37, URZ, ~UR28, URZ, UP1, !UPT ;  /* 0x8000001c3f257290 */ /* 0x000fca0008ffe43f */
[----:B------:R-:W-:Y:S01]  /*1c350*/  UMOV UR26, UR27 ;  /* 0x0000001b001a7c82 */ /* 0x000fe20008000000 */
[----:B------:R-:W-:Y:S02]  /*1c360*/  UMOV UR27, UR24 ;  /* 0x00000018001b7c82 */ /* 0x000fe40008000000 */
[----:B------:R-:W-:Y:S02]  /*1c370*/  UIMAD.WIDE.U32 UR28, UP1, UR24, UR37, UR26 ;  /* 0x00000025181c72a5 */ /* 0x000fe4000f82001a */
[----:B------:R-:W-:Y:S02]  /*1c380*/  UIMAD.WIDE.U32 UR26, UR25, UR37, URZ ;  /* 0x00000025191a72a5 */ /* 0x000fe4000f8e003f */
[----:B------:R-:W-:Y:S02]  /*1c390*/  UIMAD.WIDE.U32 UR28, UP2, UR25, UR36, UR28 ;  /* 0x00000024191c72a5 */ /* 0x000fe4000f84001c */
[----:B------:R-:W-:Y:S02]  /*1c3a0*/  UIMAD UR37, UR25, UR37, URZ ;  /* 0x00000025192572a4 */ /* 0x000fe4000f8e023f */
[----:B------:R-:W-:-:S02]  /*1c3b0*/  UIADD3.X UR26, UR27, UR25, URZ, UP1, !UPT ;  /* 0x000000191b1a7290 */ /* 0x000fc40008ffe43f */
[----:B------:R-:W-:-:S04]  /*1c3c0*/  UIADD3 UR29, UP4, UR37, UR29, URZ ;  /* 0x0000001d251d7290 */ /* 0x000fc8000ff9e03f */
[----:B------:R-:W-:Y:S02]  /*1c3d0*/  UIMAD.WIDE.U32 UR24, UR29, UR32, URZ ;  /* 0x000000201d1872a5 */ /* 0x000fe4000f8e003f */
[----:B------:R-:W-:Y:S02]  /*1c3e0*/  UIADD3.X UR36, URZ, URZ, UR26, UP4, UP2 ;  /* 0x0000003f3f247290 */ /* 0x000fe4000a7e441a */
[----:B------:R-:W-:Y:S02]  /*1c3f0*/  UIMAD UR25, UR29, UR35, UR25 ;  /* 0x000000231d1972a4 */ /* 0x000fe4000f8e0219 */
[----:B------:R-:W-:Y:S02]  /*1c400*/  UIADD3 UR37, UP1, URZ, -UR24, URZ ;  /* 0x800000183f257290 */ /* 0x000fe4000ff3e03f */
[----:B------:R-:W-:Y:S02]  /*1c410*/  UIMAD UR26, UR36, UR32, UR25 ;  /* 0x00000020241a72a4 */ /* 0x000fe4000f8e0219 */
[----:B------:R-:W-:-:S02]  /*1c420*/  UIMAD.WIDE.U32 UR24, UR29, UR37, URZ ;  /* 0x000000251d1872a5 */ /* 0x000fc4000f8e003f */
[----:B------:R-:W-:-:S05]  /*1c430*/  UIADD3.X UR38, URZ, ~UR26, URZ, UP1, !UPT ;  /* 0x8000001a3f267290 */ /* 0x000fca0008ffe43f */
[----:B------:R-:W-:Y:S01]  /*1c440*/  UMOV UR28, UR25 ;  /* 0x00000019001c7c82 */ /* 0x000fe20008000000 */
[----:B------:R-:W-:Y:S02]  /*1c450*/  UIMAD.WIDE.U32 UR24, UR36, UR38, URZ ;  /* 0x00000026241872a5 */ /* 0x000fe4000f8e003f */
[----:B------:R-:W-:Y:S02]  /*1c460*/  UIMAD.WIDE.U32 UR26, UP1, UR29, UR38, UR28 ;  /* 0x000000261d1a72a5 */ /* 0x000fe4000f82001c */
[----:B------:R-:W-:Y:S02]  /*1c470*/  UIMAD UR28, UR36, UR38, URZ ;  /* 0x00000026241c72a4 */ /* 0x000fe4000f8e023f */
[----:B------:R-:W-:Y:S02]  /*1c480*/  UIMAD.WIDE.U32 UR26, UP2, UR36, UR37, UR26 ;  /* 0x00000025241a72a5 */ /* 0x000fe4000f84001a */
[----:B------:R-:W-:Y:S02]  /*1c490*/  UIADD3.X UR36, UR25, UR36, URZ, UP1, !UPT ;  /* 0x0000002419247290 */ /* 0x000fe40008ffe43f */
[----:B------:R-:W-:Y:S01]  /*1c4a0*/  UIADD3 UR28, UP4, UR28, UR27, URZ ;  /* 0x0000001b1c1c7290 */ /* 0x000fe2000ff9e03f */
[----:B------:R-:W-:-:S03]  /*1c4b0*/  UMOV UR25, URZ ;  /* 0x0000003f00197c82 */ /* 0x000fc60008000000 */
[----:B------:R-:W-:Y:S02]  /*1c4c0*/  UIMAD.WIDE.U32 UR26, UR28, UR33, URZ ;  /* 0x000000211c1a72a5 */ /* 0x000fe4000f8e003f */
[----:B------:R-:W-:-:S05]  /*1c4d0*/  UIADD3.X UR36, URZ, URZ, UR36, UP4, UP2 ;  /* 0x0000003f3f247290 */ /* 0x000fca000a7e4424 */
[----:B------:R-:W-:Y:S01]  /*1c4e0*/  UMOV UR24, UR27 ;  /* 0x0000001b00187c82 */ /* 0x000fe20008000000 */
[----:B------:R-:W-:Y:S02]  /*1c4f0*/  UIMAD.WIDE.U32 UR26, UR36, UR34, URZ ;  /* 0x00000022241a72a5 */ /* 0x000fe4000f8e003f */
[----:B------:R-:W-:Y:S02]  /*1c500*/  UIMAD.WIDE.U32 UR24, UR28, UR34, UR24 ;  /* 0x000000221c1872a5 */ /* 0x000fe4000f8e0018 */
[----:B------:R-:W-:Y:S02]  /*1c510*/  UIMAD UR28, UR36, UR34, URZ ;  /* 0x00000022241c72a4 */ /* 0x000fe4000f8e023f */
[----:B------:R-:W-:-:S04]  /*1c520*/  UIMAD.WIDE.U32 UR24, UP1, UR36, UR33, UR24 ;  /* 0x00000021241872a5 */ /* 0x000fc8000f820018 */
[----:B------:R-:W-:Y:S02]  /*1c530*/  UIADD3 UR28, UP2, UR28, UR25, URZ ;  /* 0x000000191c1c7290 */ /* 0x000fe4000ff5e03f */
[----:B------:R-:W-:Y:S02]  /*1c540*/  UIADD3.X UR26, UR27, URZ, URZ, UP1, !UPT ;  /* 0x0000003f1b1a7290 */ /* 0x000fe40008ffe43f */
[----:B------:R-:W-:Y:S02]  /*1c550*/  UIMAD.WIDE.U32 UR24, UR28, UR32, URZ ;  /* 0x000000201c1872a5 */ /* 0x000fe4000f8e003f */
[----:B------:R-:W-:Y:S02]  /*1c560*/  UIADD3.X UR26, URZ, UR26, URZ, UP2, !UPT ;  /* 0x0000001a3f1a7290 */ /* 0x000fe400097fe43f */
[----:B------:R-:W-:Y:S02]  /*1c570*/  UIMAD UR25, UR28, UR35, UR25 ;  /* 0x000000231c1972a4 */ /* 0x000fe4000f8e0219 */
[----:B------:R-:W-:-:S02]  /*1c580*/  UIADD3 UR27, UP2, -UR24, UR33, URZ ;  /* 0x00000021181b7290 */ /* 0x000fc4000ff5e13f */
[----:B------:R-:W-:Y:S02]  /*1c590*/  UIMAD UR25, UR26, UR32, UR25 ;  /* 0x000000201a1972a4 */ /* 0x000fe4000f8e0219 */
[----:B------:R-:W-:Y:S02]  /*1c5a0*/  UISETP.GE.U32.AND UP1, UPT, UR27, UR32, UPT ;  /* 0x000000201b00728c */ /* 0x000fe4000bf26070 */
[----:B------:R-:W-:Y:S02]  /*1c5b0*/  UIADD3.X UR34, ~UR25, UR34, URZ, UP2, !UPT ;  /* 0x0000002219227290 */ /* 0x000fe400097fe53f */
[----:B------:R-:W-:Y:S02]  /*1c5c0*/  UIADD3 UR25, UP2, -UR32, UR27, URZ ;  /* 0x0000001b20197290 */ /* 0x000fe4000ff5e13f */
[----:B------:R-:W-:Y:S02]  /*1c5d0*/  UISETP.GE.U32.AND.EX UP1, UPT, UR34, UR35, UPT, UP1 ;  /* 0x000000232200728c */ /* 0x000fe4000bf26110 */
[----:B------:R-:W-:-:S02]  /*1c5e0*/  UIADD3 UR24, UR28, 0x1, URZ ;  /* 0x000000011c187890 */ /* 0x000fc4000fffe03f */
[----:B------:R-:W-:Y:S02]  /*1c5f0*/  UIADD3.X UR26, ~UR35, UR34, URZ, UP2, !UPT ;  /* 0x00000022231a7290 */ /* 0x000fe400097fe53f */
[----:B------:R-:W-:Y:S02]  /*1c600*/  USEL UR25, UR25, UR27, UP1 ;  /* 0x0000001b19197287 */ /* 0x000fe40008800000 */
[----:B------:R-:W-:Y:S02]  /*1c610*/  USEL UR26, UR26, UR34, UP1 ;  /* 0x000000221a1a7287 */ /* 0x000fe40008800000 */
[----:B------:R-:W-:Y:S02]  /*1c620*/  USEL UR28, UR24, UR28, UP1 ;  /* 0x0000001c181c7287 */ /* 0x000fe40008800000 */
[----:B------:R-:W-:Y:S02]  /*1c630*/  UISETP.GE.U32.AND UP1, UPT, UR25, UR32, UPT ;  /* 0x000000201900728c */ /* 0x000fe4000bf26070 */
[----:B------:R-:W-:-:S02]  /*1c640*/  UISETP.NE.U32.AND UP2, UPT, UR32, URZ, UPT ;  /* 0x0000003f2000728c */ /* 0x000fc4000bf45070 */
[----:B------:R-:W-:Y:S02]  /*1c650*/  UIADD3 UR24, UR28, 0x1, URZ ;  /* 0x000000011c187890 */ /* 0x000fe4000fffe03f */
[----:B------:R-:W-:Y:S02]  /*1c660*/  UISETP.GE.U32.AND.EX UP1, UPT, UR26, UR35, UPT, UP1 ;  /* 0x000000231a00728c */ /* 0x000fe4000bf26110 */
[----:B------:R-:W-:Y:S02]  /*1c670*/  UISETP.NE.AND.EX UP2, UPT, UR35, URZ, UPT, UP2 ;  /* 0x0000003f2300728c */ /* 0x000fe4000bf45320 */
[----:B------:R-:W-:-:S04]  /*1c680*/  USEL UR24, UR24, UR28, UP1 ;  /* 0x0000001c18187287 */ /* 0x000fc80008800000 */
[----:B------:R-:W-:Y:S01]  /*1c690*/  USEL UR25, UR24, 0xffffffff, UP2 ;  /* 0xffffffff18197887 */ /* 0x000fe20009000000 */
[----:B------:R-:W-:Y:S11]  /*1c6a0*/  RET.REL.NODEC R2 `(_ZN7cutlass13device_kernelINS_4gemm6kernel13GemmUniversalINS1_17GroupProblemShapeIN4cute5tupleIJiiiEEEEENS1_10collective13CollectiveMmaINS1_39MainloopSm90ArrayTmaGmmaWarpSpecializedILi3ENS6_IJNS5_1CILi2EEENSC_ILi1EEESE_EEENS1_43KernelPtrArrayTmaWarpSpecializedCooperativeEEENS6_IJNSC_ILi256EEESI_NSC_ILi64EEEEEENS_10bfloat16_tEPNS6_IJlSE_NSC_ILi0EEEEEESL_SO_NS5_8TiledMMAINS5_8MMA_AtomIJNS5_4SM904GMMA28MMA_64x256x16_F32BF16BF16_SSILNSS_5MajorE0ELSU_0ELNSS_7ScaleInE1ELSV_1EEEEEENS5_6LayoutISF_NS6_IJSE_SM_SM_EEEEENS6_IJNS5_10UnderscoreES11_S11_EEEEENS5_13SM90_TMA_LOADENS5_14ComposedLayoutINS5_7SwizzleILi3ELi4ELi3EEENS5_18smem_ptr_flag_bitsILi16EEENSY_INS6_IJNSC_ILi8EEESJ_EEENS6_IJSJ_SE_EEEEEEEvNS5_8identityENS5_23SM90_TMA_LOAD_MULTICASTES1E_vS1F_EENS_8epilogue10collective18CollectiveEpilogueINS1I_30Sm90PtrArrayTmaWarpSpecializedILi4ELi2ELi16ELb1ELb0ELi2EEEJSK_NS6_IJNSC_ILi128EEENSC_ILi32EEEEEENS_6half_tEPNS6_IJSE_lSM_EEES1Q_S1S_NS1I_6fusion15FusionCallbacksIS1M_NS1T_17LinearCombinationIS1Q_fS1Q_fLNS_15FloatRoundStyleE2EEESK_S1P_JEEES14_NS15_IS17_S19_NSY_INS6_IJSJ_S1A_EEENS6_IJSE_SJ_EEEEEEENS5_17SM75_U16x8_LDSM_TENS5_14SM90_TMA_STOREES22_NS5_17SM90_U16x8_STSM_TENS5_9Copy_AtomIJNS5_17SM90_U32x4_STSM_NES1Q_EEEvEEEvvEEEEvNT_6ParamsE) ;  /* 0xfffffe3802547950 */ /* 0x000ff60003c3ffff */
.L_x_419:
[----:B------:R-:W-:-:S00]  /*1c6b0*/  BRA `(.L_x_419) ;  /* 0xfffffffc00fc7947 */ /* 0x000fc0000383ffff */
[----:B------:R-:W-:-:S00]  /*1c6c0*/  NOP ;  /* 0x0000000000007918 */ /* 0x000fc00000000000 */
        /* <DEDUP_REMOVED lines=11> */
.L_x_420:


//--------------------- .nv.global.init           --------------------------
	.section	.nv.global.init,"aw",@progbits
.nv.global.init:
	.type		$str$24,@object
	.size		$str$24,($str$25 - $str$24)
$str$24:
        /*0000*/ 	.byte	0x28, 0x61, 0x64, 0x64, 0x72, 0x65, 0x73, 0x73, 0x20, 0x26, 0x20, 0x6d, 0x61, 0x73, 0x6b, 0x29
        /*0010*/ 	.byte	0x20, 0x3d, 0x3d, 0x20, 0x30, 0x00
	.type		$str$25,@object
	.size		$str$25,(__unnamed_1 - $str$25)
$str$25:
        /*0016*/ 	.byte	0x2f, 0x74, 0x6d, 0x70, 0x2f, 0x63, 0x75, 0x74, 0x6c, 0x61, 0x73, 0x73, 0x5f, 0x73, 0x77, 0x65
        /*0026*/ 	.byte	0x65, 0x70, 0x5f, 0x73, 0x72, 0x63, 0x2f, 0x69, 0x6e, 0x63, 0x6c, 0x75, 0x64, 0x65, 0x2f, 0x63
        /*0036*/ 	.byte	0x75, 0x74, 0x65, 0x2f, 0x70, 0x6f, 0x69, 0x6e, 0x74, 0x65, 0x72, 0x5f, 0x66, 0x6c, 0x61, 0x67
        /*0046*/ 	.byte	0x67, 0x65, 0x64, 0x2e, 0x68, 0x70, 0x70, 0x00
	.type		__unnamed_1,@object
	.size		__unnamed_1,(.L_0 - __unnamed_1)
__unnamed_1:
        /* <DEDUP_REMOVED lines=28> */
        /*020e*/ 	.byte	0x30, 0x39, 0x36, 0x3e, 0x3e, 0x3e, 0x3e, 0x3e, 0x5d, 0x00
.L_0:


//--------------------- .nv.shared._ZN7cutlass13device_kernelINS_4gemm6kernel13GemmUniversalINS1_17GroupProblemShapeIN4cute5tupleIJiiiEEEEENS1_10collective13CollectiveMmaINS1_39MainloopSm90ArrayTmaGmmaWarpSpecializedILi3ENS6_IJNS5_1CILi2EEENSC_ILi1EEESE_EEENS1_43KernelPtrArrayTmaWarpSpecializedCooperativeEEENS6_IJNSC_ILi256EEESI_NSC_ILi64EEEEEENS_10bfloat16_tEPNS6_IJlSE_NSC_ILi0EEEEEESL_SO_NS5_8TiledMMAINS5_8MMA_AtomIJNS5_4SM904GMMA28MMA_64x256x16_F32BF16BF16_SSILNSS_5MajorE0ELSU_0ELNSS_7ScaleInE1ELSV_1EEEEEENS5_6LayoutISF_NS6_IJSE_SM_SM_EEEEENS6_IJNS5_10UnderscoreES11_S11_EEEEENS5_13SM90_TMA_LOADENS5_14ComposedLayoutINS5_7SwizzleILi3ELi4ELi3EEENS5_18smem_ptr_flag_bitsILi16EEENSY_INS6_IJNSC_ILi8EEESJ_EEENS6_IJSJ_SE_EEEEEEEvNS5_8identityENS5_23SM90_TMA_LOAD_MULTICASTES1E_vS1F_EENS_8epilogue10collective18CollectiveEpilogueINS1I_30Sm90PtrArrayTmaWarpSpecializedILi4ELi2ELi16ELb1ELb0ELi2EEEJSK_NS6_IJNSC_ILi128EEENSC_ILi32EEEEEENS_6half_tEPNS6_IJSE_lSM_EEES1Q_S1S_NS1I_6fusion15FusionCallbacksIS1M_NS1T_17LinearCombinationIS1Q_fS1Q_fLNS_15FloatRoundStyleE2EEESK_S1P_JEEES14_NS15_IS17_S19_NSY_INS6_IJSJ_S1A_EEENS6_IJSE_SJ_EEEEEEENS5_17SM75_U16x8_LDSM_TENS5_14SM90_TMA_STOREES22_NS5_17SM90_U16x8_STSM_TENS5_9Copy_AtomIJNS5_17SM90_U32x4_STSM_NES1Q_EEEvEEEvvEEEEvNT_6ParamsE --------------------------
	.section	.nv.shared._ZN7cutlass13device_kernelINS_4gemm6kernel13GemmUniversalINS1_17GroupProblemShapeIN4cute5tupleIJiiiEEEEENS1_10collective13CollectiveMmaINS1_39MainloopSm90ArrayTmaGmmaWarpSpecializedILi3ENS6_IJNS5_1CILi2EEENSC_ILi1EEESE_EEENS1_43KernelPtrArrayTmaWarpSpecializedCooperativeEEENS6_IJNSC_ILi256EEESI_NSC_ILi64EEEEEENS_10bfloat16_tEPNS6_IJlSE_NSC_ILi0EEEEEESL_SO_NS5_8TiledMMAINS5_8MMA_AtomIJNS5_4SM904GMMA28MMA_64x256x16_F32BF16BF16_SSILNSS_5MajorE0ELSU_0ELNSS_7ScaleInE1ELSV_1EEEEEENS5_6LayoutISF_NS6_IJSE_SM_SM_EEEEENS6_IJNS5_10UnderscoreES11_S11_EEEEENS5_13SM90_TMA_LOADENS5_14ComposedLayoutINS5_7SwizzleILi3ELi4ELi3EEENS5_18smem_ptr_flag_bitsILi16EEENSY_INS6_IJNSC_ILi8EEESJ_EEENS6_IJSJ_SE_EEEEEEEvNS5_8identityENS5_23SM90_TMA_LOAD_MULTICASTES1E_vS1F_EENS_8epilogue10collective18CollectiveEpilogueINS1I_30Sm90PtrArrayTmaWarpSpecializedILi4ELi2ELi16ELb1ELb0ELi2EEEJSK_NS6_IJNSC_ILi128EEENSC_ILi32EEEEEENS_6half_tEPNS6_IJSE_lSM_EEES1Q_S1S_NS1I_6fusion15FusionCallbacksIS1M_NS1T_17LinearCombinationIS1Q_fS1Q_fLNS_15FloatRoundStyleE2EEESK_S1P_JEEES14_NS15_IS17_S19_NSY_INS6_IJSJ_S1A_EEENS6_IJSE_SJ_EEEEEEENS5_17SM75_U16x8_LDSM_TENS5_14SM90_TMA_STOREES22_NS5_17SM90_U16x8_STSM_TENS5_9Copy_AtomIJNS5_17SM90_U32x4_STSM_NES1Q_EEEvEEEvvEEEEvNT_6ParamsE,"aw",@nobits
	.sectionflags	@""
	.align	16
	.zero		1024


//--------------------- .nv.shared.reserved.0     --------------------------
	.section	.nv.shared.reserved.0,"aw",@nobits
	.weak		__nv_reservedSMEM_offset_0_alias
	.size		__nv_reservedSMEM_offset_0_alias, 0, 0
	.other		__nv_reservedSMEM_offset_0_alias,@"STO_CUDA_RESERVED_SHARED STV_DEFAULT"
__nv_reservedSMEM_offset_0_alias:
	.zero		0


//--------------------- .nv.global                --------------------------
	.section	.nv.global,"aw",@nobits
.nv.global:
	.type		_ZN39_INTERNAL_4f5d242c_4_k_cu_ca6748c6_37494cute1_E,@object
	.size		_ZN39_INTERNAL_4f5d242c_4_k_cu_ca6748c6_37494cute1_E,(_ZN39_INTERNAL_4f5d242c_4_k_cu_ca6748c6_37494cuda3std3__45__cpo6cbeginE - _ZN39_INTERNAL_4f5d242c_4_k_cu_ca6748c6_37494cute1_E)
_ZN39_INTERNAL_4f5d242c_4_k_cu_ca6748c6_37494cute1_E:
	.zero		1
	.type		_ZN39_INTERNAL_4f5d242c_4_k_cu_ca6748c6_37494cuda3std3__45__cpo6cbeginE,@object
	.size		_ZN39_INTERNAL_4f5d242c_4_k_cu_ca6748c6_37494cuda3std3__45__cpo6cbeginE,(_ZN39_INTERNAL_4f5d242c_4_k_cu_ca6748c6_37494cuda3std3__48in_placeE - _ZN39_INTERNAL_4f5d242c_4_k_cu_ca6748c6_37494cuda3std3__45__cpo6cbeginE)
_ZN39_INTERNAL_4f5d242c_4_k_cu_ca6748c6_37494cuda3std3__45__cpo6cbeginE:
	.zero		1
	.type		_ZN39_INTERNAL_4f5d242c_4_k_cu_ca6748c6_37494cuda3std3__48in_placeE,@object
	.size		_ZN39_INTERNAL_4f5d242c_4_k_cu_ca6748c6_37494cuda3std3__48in_placeE,(_ZN39_INTERNAL_4f5d242c_4_k_cu_ca6748c6_37494cuda3std6ranges3__45__cpo9iter_moveE - _ZN39_INTERNAL_4f5d242c_4_k_cu_ca6748c6_37494cuda3std3__48in_placeE)
_ZN39_INTERNAL_4f5d242c_4_k_cu_ca6748c6_37494cuda3std3__48in_placeE:
	.zero		1
	.type		_ZN39_INTERNAL_4f5d242c_4_k_cu_ca6748c6_37494cuda3std6ranges3__45__cpo9iter_moveE,@object
	.size		_ZN39_INTERNAL_4f5d242c_4_k_cu_ca6748c6_37494cuda3std6ranges3__45__cpo9iter_moveE,(_ZN39_INTERNAL_4f5d242c_4_k_cu_ca6748c6_37494cuda3std3__45__cpo5beginE - _ZN39_INTERNAL_4f5d242c_4_k_cu_ca6748c6_37494cuda3std6ranges3__45__cpo9iter_moveE)
_ZN39_INTERNAL_4f5d242c_4_k_cu_ca6748c6_37494cuda3std6ranges3__45__cpo9iter_moveE:
	.zero		1
	.type		_ZN39_INTERNAL_4f5d242c_4_k_cu_ca6748c6_37494cuda3std3__45__cpo5beginE,@object
	.size		_ZN39_INTERNAL_4f5d242c_4_k_cu_ca6748c6_37494cuda3std3__45__cpo5beginE,(_ZN39_INTERNAL_4f5d242c_4_k_cu_ca6748c6_37494cuda3std3__441_GLOBAL__N__4f5d242c_4_k_cu_ca6748c6_37496ignoreE - _ZN39_INTERNAL_4f5d242c_4_k_cu_ca6748c6_37494cuda3std3__45__cpo5beginE)
_ZN39_INTERNAL_4f5d242c_4_k_cu_ca6748c6_37494cuda3std3__45__cpo5beginE:
	.zero		1
	.type		_ZN39_INTERNAL_4f5d242c_4_k_cu_ca6748c6_37494cuda3std3__441_GLOBAL__N__4f5d242c_4_k_cu_ca6748c6_37496ignoreE,@object
	.size		_ZN39_INTERNAL_4f5d242c_4_k_cu_ca6748c6_37494cuda3std3__441_GLOBAL__N__4f5d242c_4_k_cu_ca6748c6_37496ignoreE,(_ZN39_INTERNAL_4f5d242c_4_k_cu_ca6748c6_37494cute7productE - _ZN39_INTERNAL_4f5d242c_4_k_cu_ca6748c6_37494cuda3std3__441_GLOBAL__N__4f5d242c_4_k_cu_ca6748c6_37496ignoreE)
_ZN39_INTERNAL_4f5d242c_4_k_cu_ca6748c6_37494cuda3std3__441_GLOBAL__N__4f5d242c_4_k_cu_ca6748c6_37496ignoreE:
	.zero		1
	.type		_ZN39_INTERNAL_4f5d242c_4_k_cu_ca6748c6_37494cute7productE,@object
	.size		_ZN39_INTERNAL_4f5d242c_4_k_cu_ca6748c6_37494cute7productE,(_ZN39_INTERNAL_4f5d242c_4_k_cu_ca6748c6_37494cuda3std3__45__cpo3endE - _ZN39_INTERNAL_4f5d242c_4_k_cu_ca6748c6_37494cute7productE)
_ZN39_INTERNAL_4f5d242c_4_k_cu_ca6748c6_37494cute7productE:
	.zero		1
	.type		_ZN39_INTERNAL_4f5d242c_4_k_cu_ca6748c6_37494cuda3std3__45__cpo3endE,@object
	.size		_ZN39_INTERNAL_4f5d242c_4_k_cu_ca6748c6_37494cuda3std3__45__cpo3endE,(_ZN39_INTERNAL_4f5d242c_4_k_cu_ca6748c6_37494cuda3std3__419piecewise_constructE - _ZN39_INTERNAL_4f5d242c_4_k_cu_ca6748c6_37494cuda3std3__45__cpo3endE)
_ZN39_INTERNAL_4f5d242c_4_k_cu_ca6748c6_37494cuda3std3__45__cpo3endE:
	.zero		1
	.type		_ZN39_INTERNAL_4f5d242c_4_k_cu_ca6748c6_37494cuda3std3__419piecewise_constructE,@object
	.size		_ZN39_INTERNAL_4f5d242c_4_k_cu_ca6748c6_37494cuda3std3__419piecewise_constructE,(_ZN39_INTERNAL_4f5d242c_4_k_cu_ca6748c6_37494cuda3std3__45__cpo4cendE - _ZN39_INTERNAL_4f5d242c_4_k_cu_ca6748c6_37494cuda3std3__419piecewise_constructE)
_ZN39_INTERNAL_4f5d242c_4_k_cu_ca6748c6_37494cuda3std3__419piecewise_constructE:
	.zero		1
	.type		_ZN39_INTERNAL_4f5d242c_4_k_cu_ca6748c6_37494cuda3std3__45__cpo4cendE,@object
	.size		_ZN39_INTERNAL_4f5d242c_4_k_cu_ca6748c6_37494cuda3std3__45__cpo4cendE,(_ZN39_INTERNAL_4f5d242c_4_k_cu_ca6748c6_37494cuda3std6ranges3__45__cpo4swapE - _ZN39_INTERNAL_4f5d242c_4_k_cu_ca6748c6_37494cuda3std3__45__cpo4cendE)
_ZN39_INTERNAL_4f5d242c_4_k_cu_ca6748c6_37494cuda3std3__45__cpo4cendE:
	.zero		1
	.type		_ZN39_INTERNAL_4f5d242c_4_k_cu_ca6748c6_37494cuda3std6ranges3__45__cpo4swapE,@object
	.size		_ZN39_INTERNAL_4f5d242c_4_k_cu_ca6748c6_37494cuda3std6ranges3__45__cpo4swapE,(.L_8 - _ZN39_INTERNAL_4f5d242c_4_k_cu_ca6748c6_37494cuda3std6ranges3__45__cpo4swapE)
_ZN39_INTERNAL_4f5d242c_4_k_cu_ca6748c6_37494cuda3std6ranges3__45__cpo4swapE:
	.zero		1
.L_8:


//--------------------- .nv.constant0._ZN7cutlass13device_kernelINS_4gemm6kernel13GemmUniversalINS1_17GroupProblemShapeIN4cute5tupleIJiiiEEEEENS1_10collective13CollectiveMmaINS1_39MainloopSm90ArrayTmaGmmaWarpSpecializedILi3ENS6_IJNS5_1CILi2EEENSC_ILi1EEESE_EEENS1_43KernelPtrArrayTmaWarpSpecializedCooperativeEEENS6_IJNSC_ILi256EEESI_NSC_ILi64EEEEEENS_10bfloat16_tEPNS6_IJlSE_NSC_ILi0EEEEEESL_SO_NS5_8TiledMMAINS5_8MMA_AtomIJNS5_4SM904GMMA28MMA_64x256x16_F32BF16BF16_SSILNSS_5MajorE0ELSU_0ELNSS_7ScaleInE1ELSV_1EEEEEENS5_6LayoutISF_NS6_IJSE_SM_SM_EEEEENS6_IJNS5_10UnderscoreES11_S11_EEEEENS5_13SM90_TMA_LOADENS5_14ComposedLayoutINS5_7SwizzleILi3ELi4ELi3EEENS5_18smem_ptr_flag_bitsILi16EEENSY_INS6_IJNSC_ILi8EEESJ_EEENS6_IJSJ_SE_EEEEEEEvNS5_8identityENS5_23SM90_TMA_LOAD_MULTICASTES1E_vS1F_EENS_8epilogue10collective18CollectiveEpilogueINS1I_30Sm90PtrArrayTmaWarpSpecializedILi4ELi2ELi16ELb1ELb0ELi2EEEJSK_NS6_IJNSC_ILi128EEENSC_ILi32EEEEEENS_6half_tEPNS6_IJSE_lSM_EEES1Q_S1S_NS1I_6fusion15FusionCallbacksIS1M_NS1T_17LinearCombinationIS1Q_fS1Q_fLNS_15FloatRoundStyleE2EEESK_S1P_JEEES14_NS15_IS17_S19_NSY_INS6_IJSJ_S1A_EEENS6_IJSE_SJ_EEEEEEENS5_17SM75_U16x8_LDSM_TENS5_14SM90_TMA_STOREES22_NS5_17SM90_U16x8_STSM_TENS5_9Copy_AtomIJNS5_17SM90_U32x4_STSM_NES1Q_EEEvEEEvvEEEEvNT_6ParamsE --------------------------
	.section	.nv.constant0._ZN7cutlass13device_kernelINS_4gemm6kernel13GemmUniversalINS1_17GroupProblemShapeIN4cute5tupleIJiiiEEEEENS1_10collective13CollectiveMmaINS1_39MainloopSm90ArrayTmaGmmaWarpSpecializedILi3ENS6_IJNS5_1CILi2EEENSC_ILi1EEESE_EEENS1_43KernelPtrArrayTmaWarpSpecializedCooperativeEEENS6_IJNSC_ILi256EEESI_NSC_ILi64EEEEEENS_10bfloat16_tEPNS6_IJlSE_NSC_ILi0EEEEEESL_SO_NS5_8TiledMMAINS5_8MMA_AtomIJNS5_4SM904GMMA28MMA_64x256x16_F32BF16BF16_SSILNSS_5MajorE0ELSU_0ELNSS_7ScaleInE1ELSV_1EEEEEENS5_6LayoutISF_NS6_IJSE_SM_SM_EEEEENS6_IJNS5_10UnderscoreES11_S11_EEEEENS5_13SM90_TMA_LOADENS5_14ComposedLayoutINS5_7SwizzleILi3ELi4ELi3EEENS5_18smem_ptr_flag_bitsILi16EEENSY_INS6_IJNSC_ILi8EEESJ_EEENS6_IJSJ_SE_EEEEEEEvNS5_8identityENS5_23SM90_TMA_LOAD_MULTICASTES1E_vS1F_EENS_8epilogue10collective18CollectiveEpilogueINS1I_30Sm90PtrArrayTmaWarpSpecializedILi4ELi2ELi16ELb1ELb0ELi2EEEJSK_NS6_IJNSC_ILi128EEENSC_ILi32EEEEEENS_6half_tEPNS6_IJSE_lSM_EEES1Q_S1S_NS1I_6fusion15FusionCallbacksIS1M_NS1T_17LinearCombinationIS1Q_fS1Q_fLNS_15FloatRoundStyleE2EEESK_S1P_JEEES14_NS15_IS17_S19_NSY_INS6_IJSJ_S1A_EEENS6_IJSE_SJ_EEEEEEENS5_17SM75_U16x8_LDSM_TENS5_14SM90_TMA_STOREES22_NS5_17SM90_U16x8_STSM_TENS5_9Copy_AtomIJNS5_17SM90_U32x4_STSM_NES1Q_EEEvEEEvvEEEEvNT_6ParamsE,"a",@progbits
	.sectionflags	@""
	.align	4
.nv.constant0._ZN7cutlass13device_kernelINS_4gemm6kernel13GemmUniversalINS1_17GroupProblemShapeIN4cute5tupleIJiiiEEEEENS1_10collective13CollectiveMmaINS1_39MainloopSm90ArrayTmaGmmaWarpSpecializedILi3ENS6_IJNS5_1CILi2EEENSC_ILi1EEESE_EEENS1_43KernelPtrArrayTmaWarpSpecializedCooperativeEEENS6_IJNSC_ILi256EEESI_NSC_ILi64EEEEEENS_10bfloat16_tEPNS6_IJlSE_NSC_ILi0EEEEEESL_SO_NS5_8TiledMMAINS5_8MMA_AtomIJNS5_4SM904GMMA28MMA_64x256x16_F32BF16BF16_SSILNSS_5MajorE0ELSU_0ELNSS_7ScaleInE1ELSV_1EEEEEENS5_6LayoutISF_NS6_IJSE_SM_SM_EEEEENS6_IJNS5_10UnderscoreES11_S11_EEEEENS5_13SM90_TMA_LOADENS5_14ComposedLayoutINS5_7SwizzleILi3ELi4ELi3EEENS5_18smem_ptr_flag_bitsILi16EEENSY_INS6_IJNSC_ILi8EEESJ_EEENS6_IJSJ_SE_EEEEEEEvNS5_8identityENS5_23SM90_TMA_LOAD_MULTICASTES1E_vS1F_EENS_8epilogue10collective18CollectiveEpilogueINS1I_30Sm90PtrArrayTmaWarpSpecializedILi4ELi2ELi16ELb1ELb0ELi2EEEJSK_NS6_IJNSC_ILi128EEENSC_ILi32EEEEEENS_6half_tEPNS6_IJSE_lSM_EEES1Q_S1S_NS1I_6fusion15FusionCallbacksIS1M_NS1T_17LinearCombinationIS1Q_fS1Q_fLNS_15FloatRoundStyleE2EEESK_S1P_JEEES14_NS15_IS17_S19_NSY_INS6_IJSJ_S1A_EEENS6_IJSE_SJ_EEEEEEENS5_17SM75_U16x8_LDSM_TENS5_14SM90_TMA_STOREES22_NS5_17SM90_U16x8_STSM_TENS5_9Copy_AtomIJNS5_17SM90_U32x4_STSM_NES1Q_EEEvEEEvvEEEEvNT_6ParamsE:
	.zero		2432


//--------------------- SYMBOLS --------------------------

	.type		.nv.reservedSmem.offset0,@object
	.size		.nv.reservedSmem.offset0,0x4
	.type		__assertfail,@function
